def matmul_kernel(
    a_ptr,
    b_ptr,
    c_ptr,
    M,
    N,
    K,
    stride_am,
    stride_ak,
    stride_bk,
    stride_bn,
    stride_cm,
    stride_cn,
    BLOCK_M: tl.constexpr,
    BLOCK_N: tl.constexpr,
    BLOCK_K: tl.constexpr,
    GROUP_M: tl.constexpr,
):
    pid = tl.program_id(axis=0)
    num_pid_m = tl.cdiv(M, BLOCK_M)
    num_pid_n = tl.cdiv(N, BLOCK_N)
    num_pid_in_group = GROUP_M * num_pid_n
    group_id = pid // num_pid_in_group
    first_pid_m = group_id * GROUP_M
    group_size_m = min(num_pid_m - first_pid_m, GROUP_M)
    pid_m = first_pid_m + ((pid % num_pid_in_group) % group_size_m)
    pid_n = (pid % num_pid_in_group) // group_size_m

    offs_am = (pid_m * BLOCK_M + tl.arange(0, BLOCK_M)) % M
    offs_bn = (pid_n * BLOCK_N + tl.arange(0, BLOCK_N)) % N
    offs_k = tl.arange(0, BLOCK_K)
    a_ptrs = a_ptr + offs_am[:, None] * stride_am + offs_k[None, :] * stride_ak
    b_ptrs = b_ptr + offs_k[:, None] * stride_bk + offs_bn[None, :] * stride_bn

    acc = tl.zeros((BLOCK_M, BLOCK_N), dtype=tl.float32)
    for kk in range(0, tl.cdiv(K, BLOCK_K)):
        a = tl.load(a_ptrs, mask=offs_k[None, :] < K - kk * BLOCK_K, other=0.0)
        b = tl.load(b_ptrs, mask=offs_k[:, None] < K - kk * BLOCK_K, other=0.0)
        acc = tl.dot(a, b, acc)
        a_ptrs += BLOCK_K * stride_ak
        b_ptrs += BLOCK_K * stride_bk

    c = acc.to(c_ptr.dtype.element_ty)
    offs_cm = pid_m * BLOCK_M + tl.arange(0, BLOCK_M)
    offs_cn = pid_n * BLOCK_N + tl.arange(0, BLOCK_N)
    c_ptrs = c_ptr + offs_cm[:, None] * stride_cm + offs_cn[None, :] * stride_cn
    mask = (offs_cm[:, None] < M) & (offs_cn[None, :] < N)
    tl.store(c_ptrs, c, mask=mask)

# config = {"BLOCK_K": 32, "BLOCK_M": 64, "BLOCK_N": 512, "GROUP_M": 8, "arch": "sm_90", "dtype": "fp8e5m2", "num_ctas": 1, "num_stages": 3, "num_warps": 1}
# arch = sm_90


// ===== COMPILED SASS (sm_90a) =====

	.target	sm_90a

	.elftype	@"ET_EXEC"


//--------------------- .note.nv.tkinfo           --------------------------
	.section	.note.nv.tkinfo,"",@"SHT_NOTE"
	.sectionflags	@"SHF_NOTE_NV_TKINFO"
	.tkinfo
        /*0018*/ 	.word	0x00000002
        /*0030*/ 	.string	""
        /*0030*/ 	.string	"ptxas"
        /*0030*/ 	.string	"Cuda compilation tools, release 13.0, V13.0.88"
        /*0030*/ 	.string	"Build cuda_13.0.r13.0/compiler.36424714_0"
        /*0030*/ 	.string	"-v  -suppress-debug-info  -lineinfo  -arch sm_90a "



//--------------------- .note.nv.cuinfo           --------------------------
	.section	.note.nv.cuinfo,"",@"SHT_NOTE"
	.sectionflags	@"SHF_NOTE_NV_CUINFO"
        /*0018*/ 	.short	0x0002
        /*001a*/ 	.short	0x005a
        /*001c*/ 	.short	0x0082
	.zero		2


//--------------------- .nv.info                  --------------------------
	.section	.nv.info,"",@"SHT_CUDA_INFO"
	.align	4


	//----- nvinfo : EIATTR_REGCOUNT
	.align		4
        /*0000*/ 	.byte	0x04, 0x2f
        /*0002*/ 	.short	(.L_1 - .L_0)
	.align		4
.L_0:
        /*0004*/ 	.word	index@(matmul_kernel)
        /*0008*/ 	.word	0x00000040


	//----- nvinfo : EIATTR_FRAME_SIZE
	.align		4
.L_1:
        /*000c*/ 	.byte	0x04, 0x11
        /*000e*/ 	.short	(.L_3 - .L_2)
	.align		4
.L_2:
        /*0010*/ 	.word	index@(matmul_kernel)
        /*0014*/ 	.word	0x000046a0


	//----- nvinfo : EIATTR_MIN_STACK_SIZE
	.align		4
.L_3:
        /*0018*/ 	.byte	0x04, 0x12
        /*001a*/ 	.short	(.L_5 - .L_4)
	.align		4
.L_4:
        /*001c*/ 	.word	index@(matmul_kernel)
        /*0020*/ 	.word	0x000046a0
.L_5:


//--------------------- .nv.compat                --------------------------
	.section	.nv.compat,"",@"SHT_CUDA_COMPAT_INFO"
	.align	4
        /*0000*/ 	.byte	0x02, 0x09, 0x01, 0x00, 0x02, 0x02, 0x02, 0x00, 0x02, 0x05, 0x05, 0x00, 0x03, 0x07, 0x01, 0x01
        /*0010*/ 	.byte	0x02, 0x03, 0x00, 0x00, 0x02, 0x06, 0x01, 0x00, 0x04, 0x0b, 0x08, 0x00, 0x00, 0x00, 0x00, 0x00
        /*0020*/ 	.byte	0x00, 0x00, 0x00, 0x00


//--------------------- .nv.info.matmul_kernel    --------------------------
	.section	.nv.info.matmul_kernel,"",@"SHT_CUDA_INFO"
	.sectionflags	@""
	.align	4


	//----- nvinfo : EIATTR_CUDA_API_VERSION
	.align		4
        /*0000*/ 	.byte	0x04, 0x37
        /*0002*/ 	.short	(.L_7 - .L_6)
.L_6:
        /*0004*/ 	.word	0x00000082


	//----- nvinfo : EIATTR_KPARAM_INFO
	.align		4
.L_7:
        /*0008*/ 	.byte	0x04, 0x17
        /*000a*/ 	.short	(.L_9 - .L_8)
.L_8:
        /*000c*/ 	.word	0x00000000
        /*0010*/ 	.short	0x000d
        /*0012*/ 	.short	0x0048
        /*0014*/ 	.byte	0x00, 0xf4, 0x21, 0x00


	//----- nvinfo : EIATTR_KPARAM_INFO
	.align		4
.L_9:
        /*0018*/ 	.byte	0x04, 0x17
        /*001a*/ 	.short	(.L_11 - .L_10)
.L_10:
        /*001c*/ 	.word	0x00000000
        /*0020*/ 	.short	0x000c
        /*0022*/ 	.short	0x0040
        /*0024*/ 	.byte	0x00, 0xf4, 0x21, 0x00


	//----- nvinfo : EIATTR_KPARAM_INFO
	.align		4
.L_11:
        /*0028*/ 	.byte	0x04, 0x17
        /*002a*/ 	.short	(.L_13 - .L_12)
.L_12:
        /*002c*/ 	.word	0x00000000
        /*0030*/ 	.short	0x000b
        /*0032*/ 	.short	0x0038
        /*0034*/ 	.byte	0x00, 0xf0, 0x11, 0x00


	//----- nvinfo : EIATTR_KPARAM_INFO
	.align		4
.L_13:
        /*0038*/ 	.byte	0x04, 0x17
        /*003a*/ 	.short	(.L_15 - .L_14)
.L_14:
        /*003c*/ 	.word	0x00000000
        /*0040*/ 	.short	0x000a
        /*0042*/ 	.short	0x0034
        /*0044*/ 	.byte	0x00, 0xf0, 0x11, 0x00


	//----- nvinfo : EIATTR_KPARAM_INFO
	.align		4
.L_15:
        /*0048*/ 	.byte	0x04, 0x17
        /*004a*/ 	.short	(.L_17 - .L_16)
.L_16:
        /*004c*/ 	.word	0x00000000
        /*0050*/ 	.short	0x0009
        /*0052*/ 	.short	0x0030
        /*0054*/ 	.byte	0x00, 0xf0, 0x11, 0x00


	//----- nvinfo : EIATTR_KPARAM_INFO
	.align		4
.L_17:
        /*0058*/ 	.byte	0x04, 0x17
        /*005a*/ 	.short	(.L_19 - .L_18)
.L_18:
        /*005c*/ 	.word	0x00000000
        /*0060*/ 	.short	0x0008
        /*0062*/ 	.short	0x002c
        /*0064*/ 	.byte	0x00, 0xf0, 0x11, 0x00


	//----- nvinfo : EIATTR_KPARAM_INFO
	.align		4
.L_19:
        /*0068*/ 	.byte	0x04, 0x17
        /*006a*/ 	.short	(.L_21 - .L_20)
.L_20:
        /*006c*/ 	.word	0x00000000
        /*0070*/ 	.short	0x0007
        /*0072*/ 	.short	0x0028
        /*0074*/ 	.byte	0x00, 0xf0, 0x11, 0x00


	//----- nvinfo : EIATTR_KPARAM_INFO
	.align		4
.L_21:
        /*0078*/ 	.byte	0x04, 0x17
        /*007a*/ 	.short	(.L_23 - .L_22)
.L_22:
        /*007c*/ 	.word	0x00000000
        /*0080*/ 	.short	0x0006
        /*0082*/ 	.short	0x0024
        /*0084*/ 	.byte	0x00, 0xf0, 0x11, 0x00


	//----- nvinfo : EIATTR_KPARAM_INFO
	.align		4
.L_23:
        /*0088*/ 	.byte	0x04, 0x17
        /*008a*/ 	.short	(.L_25 - .L_24)
.L_24:
        /*008c*/ 	.word	0x00000000
        /*0090*/ 	.short	0x0005
        /*0092*/ 	.short	0x0020
        /*0094*/ 	.byte	0x00, 0xf0, 0x11, 0x00


	//----- nvinfo : EIATTR_KPARAM_INFO
	.align		4
.L_25:
        /*0098*/ 	.byte	0x04, 0x17
        /*009a*/ 	.short	(.L_27 - .L_26)
.L_26:
        /*009c*/ 	.word	0x00000000
        /*00a0*/ 	.short	0x0004
        /*00a2*/ 	.short	0x001c
        /*00a4*/ 	.byte	0x00, 0xf0, 0x11, 0x00


	//----- nvinfo : EIATTR_KPARAM_INFO
	.align		4
.L_27:
        /*00a8*/ 	.byte	0x04, 0x17
        /*00aa*/ 	.short	(.L_29 - .L_28)
.L_28:
        /*00ac*/ 	.word	0x00000000
        /*00b0*/ 	.short	0x0003
        /*00b2*/ 	.short	0x0018
        /*00b4*/ 	.byte	0x00, 0xf0, 0x11, 0x00


	//----- nvinfo : EIATTR_KPARAM_INFO
	.align		4
.L_29:
        /*00b8*/ 	.byte	0x04, 0x17
        /*00ba*/ 	.short	(.L_31 - .L_30)
.L_30:
        /*00bc*/ 	.word	0x00000000
        /*00c0*/ 	.short	0x0002
        /*00c2*/ 	.short	0x0010
        /*00c4*/ 	.byte	0x00, 0xf4, 0x21, 0x00


	//----- nvinfo : EIATTR_KPARAM_INFO
	.align		4
.L_31:
        /*00c8*/ 	.byte	0x04, 0x17
        /*00ca*/ 	.short	(.L_33 - .L_32)
.L_32:
        /*00cc*/ 	.word	0x00000000
        /*00d0*/ 	.short	0x0001
        /*00d2*/ 	.short	0x0008
        /*00d4*/ 	.byte	0x00, 0xf4, 0x21, 0x00


	//----- nvinfo : EIATTR_KPARAM_INFO
	.align		4
.L_33:
        /*00d8*/ 	.byte	0x04, 0x17
        /*00da*/ 	.short	(.L_35 - .L_34)
.L_34:
        /*00dc*/ 	.word	0x00000000
        /*00e0*/ 	.short	0x0000
        /*00e2*/ 	.short	0x0000
        /*00e4*/ 	.byte	0x00, 0xf4, 0x21, 0x00


	//----- nvinfo : EIATTR_SPARSE_MMA_MASK
	.align		4
.L_35:
        /*00e8*/ 	.byte	0x03, 0x50
        /*00ea*/ 	.short	0x0000


	//----- nvinfo : EIATTR_MAXREG_COUNT
	.align		4
        /*00ec*/ 	.byte	0x03, 0x1b
        /*00ee*/ 	.short	0x00ff


	//----- nvinfo : EIATTR_NUM_BARRIERS
	.align		4
        /*00f0*/ 	.byte	0x02, 0x4c
        /*00f2*/ 	.byte	0x01
	.zero		1


	//----- nvinfo : EIATTR_ANNOTATIONS
	.align		4
        /*00f4*/ 	.byte	0x04, 0x55
        /*00f6*/ 	.short	(.L_37 - .L_36)


	//   ....[0]....
.L_36:
        /*00f8*/ 	.word	0x00000001
        /*00fc*/ 	.byte	0x60, 0x00, 0x00, 0x00, 0x01, 0x00, 0x00, 0x00, 0x80, 0x00, 0x00, 0x00, 0x01, 0x00, 0x00, 0x00
        /* <DEDUP_REMOVED lines=3030> */
        /*be6c*/ 	.byte	0xd0, 0xa3, 0x03, 0x00, 0x01, 0x00, 0x00, 0x00, 0x00, 0xa4, 0x03, 0x00


	//----- nvinfo : EIATTR_MERCURY_ISA_VERSION
	.align		4
.L_37:
        /*be78*/ 	.byte	0x03, 0x5f
        /*be7a*/ 	.short	0x0101


	//----- nvinfo : EIATTR_COOP_GROUP_MASK_REGIDS
	.align		4
        /*be7c*/ 	.byte	0x04, 0x29
        /*be7e*/ 	.short	(.L_39 - .L_38)


	//   ....[0]....
.L_38:
        /*be80*/ 	.word	0xffffffff


	//   ....[1]....
        /*be84*/ 	.word	0xffffffff


	//   ....[2]....
        /*be88*/ 	.word	0xffffffff


	//   ....[3]....
        /*be8c*/ 	.word	0xffffffff


	//   ....[4]....
        /*be90*/ 	.word	0xffffffff


	//   ....[5]....
        /*be94*/ 	.word	0xffffffff


	//   ....[6]....
        /*be98*/ 	.word	0xffffffff


	//   ....[7]....
        /*be9c*/ 	.word	0xffffffff


	//   ....[8]....
        /*bea0*/ 	.word	0xffffffff


	//   ....[9]....
        /*bea4*/ 	.word	0xffffffff


	//   ....[10]....
        /*bea8*/ 	.word	0xffffffff


	//   ....[11]....
        /*beac*/ 	.word	0xffffffff


	//   ....[12]....
        /*beb0*/ 	.word	0xffffffff


	//   ....[13]....
        /*beb4*/ 	.word	0xffffffff


	//   ....[14]....
        /*beb8*/ 	.word	0xffffffff


	//   ....[15]....
        /*bebc*/ 	.word	0xffffffff


	//   ....[16]....
        /*bec0*/ 	.word	0xffffffff


	//   ....[17]....
        /*bec4*/ 	.word	0xffffffff


	//   ....[18]....
        /*bec8*/ 	.word	0xffffffff


	//   ....[19]....
        /*becc*/ 	.word	0xffffffff


	//   ....[20]....
        /*bed0*/ 	.word	0xffffffff


	//   ....[21]....
        /*bed4*/ 	.word	0xffffffff


	//   ....[22]....
        /*bed8*/ 	.word	0xffffffff


	//   ....[23]....
        /*bedc*/ 	.word	0xffffffff


	//   ....[24]....
        /*bee0*/ 	.word	0xffffffff


	//   ....[25]....
        /*bee4*/ 	.word	0xffffffff


	//   ....[26]....
        /*bee8*/ 	.word	0xffffffff


	//   ....[27]....
        /*beec*/ 	.word	0xffffffff


	//   ....[28]....
        /*bef0*/ 	.word	0xffffffff


	//   ....[29]....
        /*bef4*/ 	.word	0xffffffff


	//   ....[30]....
        /*bef8*/ 	.word	0xffffffff


	//   ....[31]....
        /*befc*/ 	.word	0xffffffff


	//   ....[32]....
        /*bf00*/ 	.word	0xffffffff


	//   ....[33]....
        /*bf04*/ 	.word	0xffffffff


	//   ....[34]....
        /*bf08*/ 	.word	0xffffffff


	//   ....[35]....
        /*bf0c*/ 	.word	0xffffffff


	//   ....[36]....
        /*bf10*/ 	.word	0xffffffff


	//   ....[37]....
        /*bf14*/ 	.word	0xffffffff


	//   ....[38]....
        /*bf18*/ 	.word	0xffffffff


	//   ....[39]....
        /*bf1c*/ 	.word	0xffffffff


	//   ....[40]....
        /*bf20*/ 	.word	0xffffffff


	//   ....[41]....
        /*bf24*/ 	.word	0xffffffff


	//   ....[42]....
        /*bf28*/ 	.word	0xffffffff


	//   ....[43]....
        /*bf2c*/ 	.word	0xffffffff


	//   ....[44]....
        /*bf30*/ 	.word	0xffffffff


	//   ....[45]....
        /*bf34*/ 	.word	0xffffffff


	//   ....[46]....
        /*bf38*/ 	.word	0xffffffff


	//   ....[47]....
        /*bf3c*/ 	.word	0xffffffff


	//   ....[48]....
        /*bf40*/ 	.word	0xffffffff


	//   ....[49]....
        /*bf44*/ 	.word	0xffffffff


	//   ....[50]....
        /*bf48*/ 	.word	0xffffffff


	//   ....[51]....
        /*bf4c*/ 	.word	0xffffffff


	//   ....[52]....
        /*bf50*/ 	.word	0xffffffff


	//   ....[53]....
        /*bf54*/ 	.word	0xffffffff


	//   ....[54]....
        /*bf58*/ 	.word	0xffffffff


	//   ....[55]....
        /*bf5c*/ 	.word	0xffffffff


	//   ....[56]....
        /*bf60*/ 	.word	0xffffffff


	//   ....[57]....
        /*bf64*/ 	.word	0xffffffff


	//   ....[58]....
        /*bf68*/ 	.word	0xffffffff


	//   ....[59]....
        /*bf6c*/ 	.word	0xffffffff


	//   ....[60]....
        /*bf70*/ 	.word	0xffffffff


	//   ....[61]....
        /*bf74*/ 	.word	0xffffffff


	//   ....[62]....
        /*bf78*/ 	.word	0xffffffff


	//   ....[63]....
        /*bf7c*/ 	.word	0xffffffff


	//   ....[64]....
        /*bf80*/ 	.word	0xffffffff


	//   ....[65]....
        /*bf84*/ 	.word	0xffffffff


	//   ....[66]....
        /*bf88*/ 	.word	0xffffffff


	//   ....[67]....
        /*bf8c*/ 	.word	0xffffffff


	//   ....[68]....
        /*bf90*/ 	.word	0xffffffff


	//   ....[69]....
        /*bf94*/ 	.word	0xffffffff


	//   ....[70]....
        /*bf98*/ 	.word	0xffffffff


	//   ....[71]....
        /*bf9c*/ 	.word	0xffffffff


	//   ....[72]....
        /*bfa0*/ 	.word	0xffffffff


	//   ....[73]....
        /*bfa4*/ 	.word	0xffffffff


	//   ....[74]....
        /*bfa8*/ 	.word	0xffffffff


	//   ....[75]....
        /*bfac*/ 	.word	0xffffffff


	//   ....[76]....
        /*bfb0*/ 	.word	0xffffffff


	//   ....[77]....
        /*bfb4*/ 	.word	0xffffffff


	//   ....[78]....
        /*bfb8*/ 	.word	0xffffffff


	//   ....[79]....
        /*bfbc*/ 	.word	0xffffffff


	//   ....[80]....
        /*bfc0*/ 	.word	0xffffffff


	//   ....[81]....
        /*bfc4*/ 	.word	0xffffffff


	//   ....[82]....
        /*bfc8*/ 	.word	0xffffffff


	//   ....[83]....
        /*bfcc*/ 	.word	0xffffffff


	//   ....[84]....
        /*bfd0*/ 	.word	0xffffffff


	//   ....[85]....
        /*bfd4*/ 	.word	0xffffffff


	//   ....[86]....
        /*bfd8*/ 	.word	0xffffffff


	//   ....[87]....
        /*bfdc*/ 	.word	0xffffffff


	//   ....[88]....
        /*bfe0*/ 	.word	0xffffffff


	//   ....[89]....
        /*bfe4*/ 	.word	0xffffffff


	//   ....[90]....
        /*bfe8*/ 	.word	0xffffffff


	//   ....[91]....
        /*bfec*/ 	.word	0xffffffff


	//   ....[92]....
        /*bff0*/ 	.word	0xffffffff


	//   ....[93]....
        /*bff4*/ 	.word	0xffffffff


	//   ....[94]....
        /*bff8*/ 	.word	0xffffffff


	//   ....[95]....
        /*bffc*/ 	.word	0xffffffff


	//   ....[96]....
        /*c000*/ 	.word	0xffffffff


	//   ....[97]....
        /*c004*/ 	.word	0xffffffff


	//   ....[98]....
        /*c008*/ 	.word	0xffffffff


	//   ....[99]....
        /*c00c*/ 	.word	0xffffffff


	//   ....[100]....
        /*c010*/ 	.word	0xffffffff


	//   ....[101]....
        /*c014*/ 	.word	0xffffffff


	//   ....[102]....
        /*c018*/ 	.word	0xffffffff


	//   ....[103]....
        /*c01c*/ 	.word	0xffffffff


	//   ....[104]....
        /*c020*/ 	.word	0xffffffff


	//   ....[105]....
        /*c024*/ 	.word	0xffffffff


	//   ....[106]....
        /*c028*/ 	.word	0xffffffff


	//   ....[107]....
        /*c02c*/ 	.word	0xffffffff


	//   ....[108]....
        /*c030*/ 	.word	0xffffffff


	//   ....[109]....
        /*c034*/ 	.word	0xffffffff


	//   ....[110]....
        /*c038*/ 	.word	0xffffffff


	//   ....[111]....
        /*c03c*/ 	.word	0xffffffff


	//   ....[112]....
        /*c040*/ 	.word	0xffffffff


	//   ....[113]....
        /*c044*/ 	.word	0xffffffff


	//   ....[114]....
        /*c048*/ 	.word	0xffffffff


	//   ....[115]....
        /*c04c*/ 	.word	0xffffffff


	//   ....[116]....
        /*c050*/ 	.word	0xffffffff


	//   ....[117]....
        /*c054*/ 	.word	0xffffffff


	//   ....[118]....
        /*c058*/ 	.word	0xffffffff


	//   ....[119]....
        /*c05c*/ 	.word	0xffffffff


	//   ....[120]....
        /*c060*/ 	.word	0xffffffff


	//   ....[121]....
        /*c064*/ 	.word	0xffffffff


	//   ....[122]....
        /*c068*/ 	.word	0xffffffff


	//   ....[123]....
        /*c06c*/ 	.word	0xffffffff


	//   ....[124]....
        /*c070*/ 	.word	0xffffffff


	//   ....[125]....
        /*c074*/ 	.word	0xffffffff


	//   ....[126]....
        /*c078*/ 	.word	0xffffffff


	//----- nvinfo : EIATTR_COOP_GROUP_INSTR_OFFSETS
	.align		4
.L_39:
        /*c07c*/ 	.byte	0x04, 0x28
        /*c07e*/ 	.short	(.L_41 - .L_40)


	//   ....[0]....
.L_40:
        /*c080*/ 	.word	0x000b6970


	//   ....[1]....
        /*c084*/ 	.word	0x000b6a20


	//   ....[2]....
        /*c088*/ 	.word	0x000b6ab0


	//   ....[3]....
        /*c08c*/ 	.word	0x000b6af0


	//   ....[4]....
        /*c090*/ 	.word	0x000b6ba0


	//   ....[5]....
        /*c094*/ 	.word	0x000b6ce0


	//   ....[6]....
        /*c098*/ 	.word	0x000b6d70


	//   ....[7]....
        /*c09c*/ 	.word	0x000b6e00


	//   ....[8]....
        /*c0a0*/ 	.word	0x000b6e30


	//   ....[9]....
        /*c0a4*/ 	.word	0x000b6f00


	//   ....[10]....
        /*c0a8*/ 	.word	0x000b6f40


	//   ....[11]....
        /*c0ac*/ 	.word	0x000b6fd0


	//   ....[12]....
        /*c0b0*/ 	.word	0x000b7090


	//   ....[13]....
        /*c0b4*/ 	.word	0x000b71b0


	//   ....[14]....
        /*c0b8*/ 	.word	0x000b71f0


	//   ....[15]....
        /*c0bc*/ 	.word	0x000b7310


	//   ....[16]....
        /*c0c0*/ 	.word	0x000b7340


	//   ....[17]....
        /*c0c4*/ 	.word	0x000b73a0


	//   ....[18]....
        /*c0c8*/ 	.word	0x000b73d0


	//   ....[19]....
        /*c0cc*/ 	.word	0x000b7460


	//   ....[20]....
        /*c0d0*/ 	.word	0x000b74a0


	//   ....[21]....
        /*c0d4*/ 	.word	0x000b7650


	//   ....[22]....
        /*c0d8*/ 	.word	0x000b76a0


	//   ....[23]....
        /*c0dc*/ 	.word	0x000b77a0


	//   ....[24]....
        /*c0e0*/ 	.word	0x000b77c0


	//   ....[25]....
        /*c0e4*/ 	.word	0x000b7840


	//   ....[26]....
        /*c0e8*/ 	.word	0x000b7870


	//   ....[27]....
        /*c0ec*/ 	.word	0x000b7900


	//   ....[28]....
        /*c0f0*/ 	.word	0x000b7a40


	//   ....[29]....
        /*c0f4*/ 	.word	0x000b7a70


	//   ....[30]....
        /*c0f8*/ 	.word	0x000b7b30


	//   ....[31]....
        /*c0fc*/ 	.word	0x000b7bc0


	//   ....[32]....
        /*c100*/ 	.word	0x000b7c00


	//   ....[33]....
        /*c104*/ 	.word	0x000b7cf0


	//   ....[34]....
        /*c108*/ 	.word	0x000b7d80


	//   ....[35]....
        /*c10c*/ 	.word	0x000b7e70


	//   ....[36]....
        /*c110*/ 	.word	0x000b7f20


	//   ....[37]....
        /*c114*/ 	.word	0x000b7f60


	//   ....[38]....
        /*c118*/ 	.word	0x000b8010


	//   ....[39]....
        /*c11c*/ 	.word	0x000b8070


	//   ....[40]....
        /*c120*/ 	.word	0x000b80d0


	//   ....[41]....
        /*c124*/ 	.word	0x000b81b0


	//   ....[42]....
        /*c128*/ 	.word	0x000b82b0


	//   ....[43]....
        /*c12c*/ 	.word	0x000b82d0


	//   ....[44]....
        /*c130*/ 	.word	0x000b83e0


	//   ....[45]....
        /*c134*/ 	.word	0x000b8420


	//   ....[46]....
        /*c138*/ 	.word	0x000b8530


	//   ....[47]....
        /*c13c*/ 	.word	0x000b8550


	//   ....[48]....
        /*c140*/ 	.word	0x000b8590


	//   ....[49]....
        /*c144*/ 	.word	0x000b8610


	//   ....[50]....
        /*c148*/ 	.word	0x000b86f0


	//   ....[51]....
        /*c14c*/ 	.word	0x000b8740


	//   ....[52]....
        /*c150*/ 	.word	0x000b87a0


	//   ....[53]....
        /*c154*/ 	.word	0x000b8800


	//   ....[54]....
        /*c158*/ 	.word	0x000b88b0


	//   ....[55]....
        /*c15c*/ 	.word	0x000b88d0


	//   ....[56]....
        /*c160*/ 	.word	0x000b88f0


	//   ....[57]....
        /*c164*/ 	.word	0x000b8920


	//   ....[58]....
        /*c168*/ 	.word	0x000b8940


	//   ....[59]....
        /*c16c*/ 	.word	0x000b89b0


	//   ....[60]....
        /*c170*/ 	.word	0x000b8a80


	//   ....[61]....
        /*c174*/ 	.word	0x000b8ab0


	//   ....[62]....
        /*c178*/ 	.word	0x000b8af0


	//   ....[63]....
        /*c17c*/ 	.word	0x000b8b10


	//   ....[64]....
        /*c180*/ 	.word	0x000b8b30


	//   ....[65]....
        /*c184*/ 	.word	0x000b8ba0


	//   ....[66]....
        /*c188*/ 	.word	0x000b8c00


	//   ....[67]....
        /*c18c*/ 	.word	0x000b8c40


	//   ....[68]....
        /*c190*/ 	.word	0x000b8c60


	//   ....[69]....
        /*c194*/ 	.word	0x000b8d00


	//   ....[70]....
        /*c198*/ 	.word	0x000b8d30


	//   ....[71]....
        /*c19c*/ 	.word	0x000b8d50


	//   ....[72]....
        /*c1a0*/ 	.word	0x000b8ec0


	//   ....[73]....
        /*c1a4*/ 	.word	0x000b8f30


	//   ....[74]....
        /*c1a8*/ 	.word	0x000b9000


	//   ....[75]....
        /*c1ac*/ 	.word	0x000b9040


	//   ....[76]....
        /*c1b0*/ 	.word	0x000b9080


	//   ....[77]....
        /*c1b4*/ 	.word	0x000b90e0


	//   ....[78]....
        /*c1b8*/ 	.word	0x000b91b0


	//   ....[79]....
        /*c1bc*/ 	.word	0x000b9340


	//   ....[80]....
        /*c1c0*/ 	.word	0x000b9370


	//   ....[81]....
        /*c1c4*/ 	.word	0x000b9470


	//   ....[82]....
        /*c1c8*/ 	.word	0x000b94b0


	//   ....[83]....
        /*c1cc*/ 	.word	0x000b94f0


	//   ....[84]....
        /*c1d0*/ 	.word	0x000b9510


	//   ....[85]....
        /*c1d4*/ 	.word	0x000b9600


	//   ....[86]....
        /*c1d8*/ 	.word	0x000b9630


	//   ....[87]....
        /*c1dc*/ 	.word	0x000b97d0


	//   ....[88]....
        /*c1e0*/ 	.word	0x000b97f0


	//   ....[89]....
        /*c1e4*/ 	.word	0x000b9840


	//   ....[90]....
        /*c1e8*/ 	.word	0x000b98f0


	//   ....[91]....
        /*c1ec*/ 	.word	0x000b9a40


	//   ....[92]....
        /*c1f0*/ 	.word	0x000b9a60


	//   ....[93]....
        /*c1f4*/ 	.word	0x000b9aa0


	//   ....[94]....
        /*c1f8*/ 	.word	0x000b9ac0


	//   ....[95]....
        /*c1fc*/ 	.word	0x000b9c40


	//   ....[96]....
        /*c200*/ 	.word	0x000b9d40


	//   ....[97]....
        /*c204*/ 	.word	0x000b9d60


	//   ....[98]....
        /*c208*/ 	.word	0x000b9d80


	//   ....[99]....
        /*c20c*/ 	.word	0x000b9e00


	//   ....[100]....
        /*c210*/ 	.word	0x000b9e40


	//   ....[101]....
        /*c214*/ 	.word	0x000b9f00


	//   ....[102]....
        /*c218*/ 	.word	0x000ba080


	//   ....[103]....
        /*c21c*/ 	.word	0x000ba0a0


	//   ....[104]....
        /*c220*/ 	.word	0x000ba0d0


	//   ....[105]....
        /*c224*/ 	.word	0x000ba190


	//   ....[106]....
        /*c228*/ 	.word	0x000ba1d0


	//   ....[107]....
        /*c22c*/ 	.word	0x000ba240


	//   ....[108]....
        /*c230*/ 	.word	0x000ba2a0


	//   ....[109]....
        /*c234*/ 	.word	0x000ba360


	//   ....[110]....
        /*c238*/ 	.word	0x000ba460


	//   ....[111]....
        /*c23c*/ 	.word	0x000ba4f0


	//   ....[112]....
        /*c240*/ 	.word	0x000ba550


	//   ....[113]....
        /*c244*/ 	.word	0x000ba630


	//   ....[114]....
        /*c248*/ 	.word	0x000ba670


	//   ....[115]....
        /*c24c*/ 	.word	0x000ba6d0


	//   ....[116]....
        /*c250*/ 	.word	0x000ba790


	//   ....[117]....
        /*c254*/ 	.word	0x000ba7c0


	//   ....[118]....
        /*c258*/ 	.word	0x000ba860


	//   ....[119]....
        /*c25c*/ 	.word	0x000ba980


	//   ....[120]....
        /*c260*/ 	.word	0x000baa10


	//   ....[121]....
        /*c264*/ 	.word	0x000baa70


	//   ....[122]....
        /*c268*/ 	.word	0x000bab30


	//   ....[123]....
        /*c26c*/ 	.word	0x000bab50


	//   ....[124]....
        /*c270*/ 	.word	0x000bab80


	//   ....[125]....
        /*c274*/ 	.word	0x000babe0


	//   ....[126]....
        /*c278*/ 	.word	0x000bac00


	//----- nvinfo : EIATTR_EXIT_INSTR_OFFSETS
	.align		4
.L_41:
        /*c27c*/ 	.byte	0x04, 0x1c
        /*c27e*/ 	.short	(.L_43 - .L_42)


	//   ....[0]....
.L_42:
        /*c280*/ 	.word	0x000d18f0


	//   ....[1]....
        /*c284*/ 	.word	0x000d1920


	//----- nvinfo : EIATTR_REQNTID
	.align		4
.L_43:
        /*c288*/ 	.byte	0x04, 0x10
        /*c28a*/ 	.short	(.L_45 - .L_44)
.L_44:
        /*c28c*/ 	.word	0x00000020
        /*c290*/ 	.word	0x00000001
        /*c294*/ 	.word	0x00000001


	//----- nvinfo : EIATTR_CBANK_PARAM_SIZE
	.align		4
.L_45:
        /*c298*/ 	.byte	0x03, 0x19
        /*c29a*/ 	.short	0x0050


	//----- nvinfo : EIATTR_PARAM_CBANK
	.align		4
        /*c29c*/ 	.byte	0x04, 0x0a
        /*c29e*/ 	.short	(.L_47 - .L_46)
	.align		4
.L_46:
        /*c2a0*/ 	.word	index@(.nv.constant0.matmul_kernel)
        /*c2a4*/ 	.short	0x0210
        /*c2a6*/ 	.short	0x0050


	//----- nvinfo : EIATTR_SW_WAR
	.align		4
.L_47:
        /*c2a8*/ 	.byte	0x04, 0x36
        /*c2aa*/ 	.short	(.L_49 - .L_48)
.L_48:
        /*c2ac*/ 	.word	0x00000008
.L_49:


//--------------------- .nv.callgraph             --------------------------
	.section	.nv.callgraph,"",@"SHT_CUDA_CALLGRAPH"
	.align	4
	.sectionentsize	8
	.align		4
        /*0000*/ 	.word	0x00000000
	.align		4
        /*0004*/ 	.word	0xffffffff
	.align		4
        /*0008*/ 	.word	0x00000000
	.align		4
        /*000c*/ 	.word	0xfffffffe
	.align		4
        /*0010*/ 	.word	0x00000000
	.align		4
        /*0014*/ 	.word	0xfffffffd
	.align		4
        /*0018*/ 	.word	0x00000000
	.align		4
        /*001c*/ 	.word	0xfffffffc


//--------------------- .text.matmul_kernel       --------------------------
	.section	.text.matmul_kernel,"ax",@progbits
	.align	128
        .global         matmul_kernel
        .type           matmul_kernel,@function
        .size           matmul_kernel,(.L_x_3 - matmul_kernel)
        .other          matmul_kernel,@"STO_CUDA_ENTRY STV_DEFAULT"
matmul_kernel:
.text.matmul_kernel:
[----:B------:R-:W0:Y:S02]  /*0000*/  LDC R1, c[0x0][0x28] ;  /* 0x00000a00ff017b82 */ /* 0x000e240000000800 */
[----:B0-----:R-:W-:-:S06]  /*0010*/  VIADD R1, R1, 0xffffb960 ;  /* 0xffffb96001017836 */ /* 0x001fcc0000000000 */
[----:B------:R-:W0:Y:S01]  /*0020*/  LDC.64 R2, c[0x0][0x228] ;  /* 0x00008a00ff027b82 */ /* 0x000e220000000a00 */
[----:B------:R-:W1:Y:S01]  /*0030*/  S2R R7, SR_CTAID.X ;  /* 0x0000000000077919 */ /* 0x000e620000002500 */
[----:B------:R-:W-:Y:S01]  /*0040*/  UMOV UR4, 0x400 ;  /* 0x0000040000047882 */ /* 0x000fe20000000000 */
[----:B------:R-:W-:Y:S01]  /*0050*/  ULDC.64 UR24, c[0x0][0x208] ;  /* 0x0000820000187ab9 */ /* 0x000fe20000000a00 */
[----:B------:R-:W-:Y:S04]  /*0060*/  STL [R1+0x2a0], RZ ;  /* 0x0002a0ff01007387 */ /* 0x000fe80000100800 */
[----:B------:R-:W2:Y:S01]  /*0070*/  S2UR UR5, SR_CgaCtaId ;  /* 0x00000000000579c3 */ /* 0x000ea20000008800 */
[----:B------:R-:W-:Y:S04]  /*0080*/  STL [R1+0x2a4], RZ ;  /* 0x0002a4ff01007387 */ /* 0x000fe80000100800 */
[----:B------:R-:W-:Y:S04]  /*0090*/  STL [R1+0x2a8], RZ ;  /* 0x0002a8ff01007387 */ /* 0x000fe80000100800 */
[----:B------:R-:W-:Y:S04]  /*00a0*/  STL [R1+0x2ac], RZ ;  /* 0x0002acff01007387 */ /* 0x000fe80000100800 */
[----:B------:R-:W-:Y:S01]  /*00b0*/  STL [R1+0x2c0], RZ ;  /* 0x0002c0ff01007387 */ /* 0x000fe20000100800 */
[----:B0-----:R-:W-:-:S03]  /*00c0*/  VIADD R0, R3, 0x1ff ;  /* 0x000001ff03007836 */ /* 0x001fc60000000000 */
[----:B------:R-:W-:Y:S04]  /*00d0*/  STL [R1+0x2c4], RZ ;  /* 0x0002c4ff01007387 */ /* 0x000fe80000100800 */
[----:B------:R-:W-:Y:S01]  /*00e0*/  STL [R1+0x2c8], RZ ;  /* 0x0002c8ff01007387 */ /* 0x000fe20000100800 */
[----:B------:R-:W-:Y:S01]  /*00f0*/  SHF.R.S32.HI R5, RZ, 0x1f, R0 ;  /* 0x0000001fff057819 */ /* 0x000fe20000011400 */
[----:B--2---:R-:W-:Y:S02]  /*0100*/  ULEA UR4, UR5, UR4, 0x18 ;  /* 0x0000000405047291 */ /* 0x004fe4000f8ec03f */
[----:B------:R-:W-:Y:S01]  /*0110*/  STL [R1+0x2cc], RZ ;  /* 0x0002ccff01007387 */ /* 0x000fe20000100800 */
[----:B------:R-:W-:Y:S02]  /*0120*/  LEA.HI R5, R5, R0, RZ, 0x9 ;  /* 0x0000000005057211 */ /* 0x000fe400078f48ff */
[----:B-1----:R-:W-:Y:S01]  /*0130*/  IABS R10, R7 ;  /* 0x00000007000a7213 */ /* 0x002fe20000000000 */
[----:B------:R-:W-:Y:S01]  /*0140*/  STL [R1+0x2e0], RZ ;  /* 0x0002e0ff01007387 */ /* 0x000fe20000100800 */
[----:B------:R-:W-:-:S03]  /*0150*/  SHF.R.S32.HI R5, RZ, 0x9, R5 ;  /* 0x00000009ff057819 */ /* 0x000fc60000011405 */
[----:B------:R-:W-:Y:S02]  /*0160*/  STL [R1+0x2e4], RZ ;  /* 0x0002e4ff01007387 */ /* 0x000fe40000100800 */
[----:B------:R-:W-:Y:S02]  /*0170*/  IMAD.SHL.U32 R6, R5, 0x8, RZ ;  /* 0x0000000805067824 */ /* 0x000fe400078e00ff */
[----:B------:R-:W-:Y:S03]  /*0180*/  STL [R1+0x2e8], RZ ;  /* 0x0002e8ff01007387 */ /* 0x000fe60000100800 */
[-C--:B------:R-:W-:Y:S01]  /*0190*/  IABS R9, R6.reuse ;  /* 0x0000000600097213 */ /* 0x080fe20000000000 */
[----:B------:R-:W-:Y:S01]  /*01a0*/  STL [R1+0x2ec], RZ ;  /* 0x0002ecff01007387 */ /* 0x000fe20000100800 */
[----:B------:R-:W-:Y:S02]  /*01b0*/  IABS R12, R6 ;  /* 0x00000006000c7213 */ /* 0x000fe40000000000 */
[----:B------:R-:W0:Y:S01]  /*01c0*/  I2F.RP R0, R9 ;  /* 0x0000000900007306 */ /* 0x000e220000209400 */
[----:B------:R-:W-:Y:S04]  /*01d0*/  STL [R1+0x300], RZ ;  /* 0x000300ff01007387 */ /* 0x000fe80000100800 */
[----:B------:R-:W-:Y:S04]  /*01e0*/  STL [R1+0x304], RZ ;  /* 0x000304ff01007387 */ /* 0x000fe80000100800 */
[----:B------:R-:W-:Y:S04]  /*01f0*/  STL [R1+0x308], RZ ;  /* 0x000308ff01007387 */ /* 0x000fe80000100800 */
[----:B------:R-:W-:Y:S01]  /*0200*/  STL [R1+0x30c], RZ ;  /* 0x00030cff01007387 */ /* 0x000fe20000100800 */
[----:B0-----:R-:W0:Y:S03]  /*0210*/  MUFU.RCP R0, R0 ;  /* 0x0000000000007308 */ /* 0x001e260000001000 */
[----:B------:R-:W-:Y:S04]  /*0220*/  STL [R1+0x320], RZ ;  /* 0x000320ff01007387 */ /* 0x000fe80000100800 */
[----:B------:R-:W-:Y:S04]  /*0230*/  STL [R1+0x324], RZ ;  /* 0x000324ff01007387 */ /* 0x000fe80000100800 */
[----:B------:R-:W-:Y:S04]  /*0240*/  STL [R1+0x328], RZ ;  /* 0x000328ff01007387 */ /* 0x000fe80000100800 */
[----:B------:R-:W-:Y:S01]  /*0250*/  STL [R1+0x32c], RZ ;  /* 0x00032cff01007387 */ /* 0x000fe20000100800 */
[----:B0-----:R-:W-:-:S03]  /*0260*/  VIADD R4, R0, 0xffffffe ;  /* 0x0ffffffe00047836 */ /* 0x001fc60000000000 */
[----:B------:R-:W-:Y:S01]  /*0270*/  STL [R1+0x340], RZ ;  /* 0x000340ff01007387 */ /* 0x000fe20000100800 */
[----:B------:R-:W-:Y:S01]  /*0280*/  IMAD.MOV R0, RZ, RZ, -R12 ;  /* 0x000000ffff007224 */ /* 0x000fe200078e0a0c */
[----:B------:R0:W1:Y:S02]  /*0290*/  F2I.FTZ.U32.TRUNC.NTZ R5, R4 ;  /* 0x0000000400057305 */ /* 0x000064000021f000 */
[----:B------:R-:W-:Y:S04]  /*02a0*/  STL [R1+0x344], RZ ;  /* 0x000344ff01007387 */ /* 0x000fe80000100800 */
[----:B------:R-:W-:Y:S04]  /*02b0*/  STL [R1+0x348], RZ ;  /* 0x000348ff01007387 */ /* 0x000fe80000100800 */
[----:B------:R-:W-:Y:S01]  /*02c0*/  STL [R1+0x34c], RZ ;  /* 0x00034cff01007387 */ /* 0x000fe20000100800 */
[----:B0-----:R-:W-:-:S03]  /*02d0*/  IMAD.MOV.U32 R4, RZ, RZ, RZ ;  /* 0x000000ffff047224 */ /* 0x001fc600078e00ff */
[----:B------:R-:W-:Y:S01]  /*02e0*/  STL [R1+0x360], RZ ;  /* 0x000360ff01007387 */ /* 0x000fe20000100800 */
[----:B-1----:R-:W-:-:S03]  /*02f0*/  IMAD.MOV R8, RZ, RZ, -R5 ;  /* 0x000000ffff087224 */ /* 0x002fc600078e0a05 */
[----:B------:R-:W-:Y:S01]  /*0300*/  STL [R1+0x364], RZ ;  /* 0x000364ff01007387 */ /* 0x000fe20000100800 */
[----:B------:R-:W-:-:S03]  /*0310*/  IMAD R11, R8, R9, RZ ;  /* 0x00000009080b7224 */ /* 0x000fc600078e02ff */
[----:B------:R-:W-:Y:S01]  /*0320*/  STL [R1+0x368], RZ ;  /* 0x000368ff01007387 */ /* 0x000fe20000100800 */
[----:B------:R-:W-:Y:S02]  /*0330*/  IMAD.MOV.U32 R8, RZ, RZ, R10 ;  /* 0x000000ffff087224 */ /* 0x000fe400078e000a */
[----:B------:R-:W-:Y:S01]  /*0340*/  IMAD.HI.U32 R5, R5, R11, R4 ;  /* 0x0000000b05057227 */ /* 0x000fe200078e0004 */
[----:B------:R-:W-:Y:S04]  /*0350*/  STL [R1+0x36c], RZ ;  /* 0x00036cff01007387 */ /* 0x000fe80000100800 */
[----:B------:R-:W-:Y:S01]  /*0360*/  STL [R1+0x380], RZ ;  /* 0x000380ff01007387 */ /* 0x000fe20000100800 */
[----:B------:R-:W-:-:S03]  /*0370*/  IMAD.HI.U32 R5, R5, R8, RZ ;  /* 0x0000000805057227 */ /* 0x000fc600078e00ff */
[----:B------:R-:W-:Y:S01]  /*0380*/  STL [R1+0x384], RZ ;  /* 0x000384ff01007387 */ /* 0x000fe20000100800 */
[----:B------:R-:W-:-:S03]  /*0390*/  IMAD R0, R5, R0, R8 ;  /* 0x0000000005007224 */ /* 0x000fc600078e0208 */
[----:B------:R-:W-:Y:S02]  /*03a0*/  STL [R1+0x388], RZ ;  /* 0x000388ff01007387 */ /* 0x000fe40000100800 */
[----:B------:R-:W-:Y:S02]  /*03b0*/  ISETP.GT.U32.AND P1, PT, R9, R0, PT ;  /* 0x000000000900720c */ /* 0x000fe40003f24070 */
[----:B------:R-:W-:Y:S04]  /*03c0*/  STL [R1+0x38c], RZ ;  /* 0x00038cff01007387 */ /* 0x000fe80000100800 */
[----:B------:R-:W-:Y:S04]  /*03d0*/  STL [R1+0x3b0], RZ ;  /* 0x0003b0ff01007387 */ /* 0x000fe80000100800 */
[----:B------:R-:W-:Y:S03]  /*03e0*/  STL [R1+0x3b4], RZ ;  /* 0x0003b4ff01007387 */ /* 0x000fe60000100800 */
[----:B------:R-:W-:Y:S01]  /*03f0*/  @!P1 IMAD.IADD R0, R0, 0x1, -R9 ;  /* 0x0000000100009824 */ /* 0x000fe200078e0a09 */
[----:B------:R-:W-:Y:S01]  /*0400*/  STL [R1+0x3b8], RZ ;  /* 0x0003b8ff01007387 */ /* 0x000fe20000100800 */
[----:B------:R-:W-:Y:S01]  /*0410*/  @!P1 VIADD R5, R5, 0x1 ;  /* 0x0000000105059836 */ /* 0x000fe20000000000 */
[----:B------:R-:W-:-:S02]  /*0420*/  ISETP.NE.AND P1, PT, R6, RZ, PT ;  /* 0x000000ff0600720c */ /* 0x000fc40003f25270 */
[----:B------:R-:W-:Y:S01]  /*0430*/  STL [R1+0x3bc], RZ ;  /* 0x0003bcff01007387 */ /* 0x000fe20000100800 */
[----:B------:R-:W-:Y:S02]  /*0440*/  ISETP.GE.U32.AND P0, PT, R0, R9, PT ;  /* 0x000000090000720c */ /* 0x000fe40003f06070 */
[----:B------:R-:W-:Y:S01]  /*0450*/  LOP3.LUT R0, R7, R6, RZ, 0x3c, !PT ;  /* 0x0000000607007212 */ /* 0x000fe200078e3cff */
[----:B------:R-:W-:Y:S03]  /*0460*/  STL [R1+0x4a0], RZ ;  /* 0x0004a0ff01007387 */ /* 0x000fe60000100800 */
[----:B------:R-:W-:Y:S01]  /*0470*/  ISETP.GE.AND P2, PT, R0, RZ, PT ;  /* 0x000000ff0000720c */ /* 0x000fe20003f46270 */
[----:B------:R-:W-:Y:S01]  /*0480*/  STL [R1+0x4a4], RZ ;  /* 0x0004a4ff01007387 */ /* 0x000fe20000100800 */
[----:B------:R-:W-:-:S03]  /*0490*/  VIADD R0, R2, 0x3f ;  /* 0x0000003f02007836 */ /* 0x000fc60000000000 */
[----:B------:R-:W-:Y:S02]  /*04a0*/  STL [R1+0x4a8], RZ ;  /* 0x0004a8ff01007387 */ /* 0x000fe40000100800 */
[----:B------:R-:W-:Y:S02]  /*04b0*/  @P0 VIADD R5, R5, 0x1 ;  /* 0x0000000105050836 */ /* 0x000fe40000000000 */
[----:B------:R-:W-:Y:S02]  /*04c0*/  STL [R1+0x4ac], RZ ;  /* 0x0004acff01007387 */ /* 0x000fe40000100800 */
[----:B------:R-:W-:Y:S01]  /*04d0*/  IMAD.MOV.U32 R4, RZ, RZ, R5 ;  /* 0x000000ffff047224 */ /* 0x000fe200078e0005 */
[----:B------:R-:W-:Y:S01]  /*04e0*/  SHF.R.S32.HI R5, RZ, 0x1f, R0 ;  /* 0x0000001fff057819 */ /* 0x000fe20000011400 */
[----:B------:R-:W-:Y:S02]  /*04f0*/  STL [R1+0x4c0], RZ ;  /* 0x0004c0ff01007387 */ /* 0x000fe40000100800 */
[----:B------:R-:W-:Y:S01]  /*0500*/  @!P2 IMAD.MOV R4, RZ, RZ, -R4 ;  /* 0x000000ffff04a224 */ /* 0x000fe200078e0a04 */
[----:B------:R-:W-:Y:S01]  /*0510*/  @!P1 LOP3.LUT R4, RZ, R6, RZ, 0x33, !PT ;  /* 0x00000006ff049212 */ /* 0x000fe200078e33ff */
[----:B------:R-:W-:Y:S01]  /*0520*/  STL [R1+0x4c4], RZ ;  /* 0x0004c4ff01007387 */ /* 0x000fe20000100800 */
[----:B------:R-:W-:-:S03]  /*0530*/  LEA.HI R5, R5, R0, RZ, 0x6 ;  /* 0x0000000005057211 */ /* 0x000fc600078f30ff */
[----:B------:R-:W-:Y:S01]  /*0540*/  STL [R1+0x4c8], RZ ;  /* 0x0004c8ff01007387 */ /* 0x000fe20000100800 */
[----:B------:R-:W-:Y:S02]  /*0550*/  IMAD.SHL.U32 R8, R4, 0x8, RZ ;  /* 0x0000000804087824 */ /* 0x000fe400078e00ff */
[----:B------:R-:W-:Y:S01]  /*0560*/  IMAD.MOV R4, RZ, RZ, -R4 ;  /* 0x000000ffff047224 */ /* 0x000fe200078e0a04 */
[----:B------:R-:W-:Y:S02]  /*0570*/  STL [R1+0x4cc], RZ ;  /* 0x0004ccff01007387 */ /* 0x000fe40000100800 */
[----:B------:R-:W-:Y:S01]  /*0580*/  LEA.HI.SX32 R5, R5, -R8, 0x1a ;  /* 0x8000000805057211 */ /* 0x000fe200078fd2ff */
[----:B------:R-:W-:Y:S01]  /*0590*/  IMAD R6, R6, R4, R7 ;  /* 0x0000000406067224 */ /* 0x000fe200078e0207 */
[----:B------:R-:W-:Y:S02]  /*05a0*/  STL [R1+0x4e0], RZ ;  /* 0x0004e0ff01007387 */ /* 0x000fe40000100800 */
[----:B------:R-:W-:-:S02]  /*05b0*/  VIMNMX R13, R5, 0x8, PT ;  /* 0x00000008050d7848 */ /* 0x000fc40003fe0100 */
[----:B------:R-:W-:Y:S01]  /*05c0*/  STL [R1+0x4e4], RZ ;  /* 0x0004e4ff01007387 */ /* 0x000fe20000100800 */
[----:B------:R-:W-:Y:S02]  /*05d0*/  IABS R11, R6 ;  /* 0x00000006000b7213 */ /* 0x000fe40000000000 */
[----:B------:R-:W-:Y:S01]  /*05e0*/  IABS R9, R13 ;  /* 0x0000000d00097213 */ /* 0x000fe20000000000 */
[----:B------:R-:W-:Y:S03]  /*05f0*/  STL [R1+0x4e8], RZ ;  /* 0x0004e8ff01007387 */ /* 0x000fe60000100800 */
        /* <DEDUP_REMOVED lines=11> */
[----:B------:R-:W-:Y:S04]  /*06b0*/  STL [R1+0x52c], RZ ;  /* 0x00052cff01007387 */ /* 0x000fe80000100800 */
[----:B------:R-:W-:Y:S01]  /*06c0*/  STL [R1+0x540], RZ ;  /* 0x000540ff01007387 */ /* 0x000fe20000100800 */
[----:B------:R-:W0:Y:S03]  /*06d0*/  F2I.FTZ.U32.TRUNC.NTZ R5, R5 ;  /* 0x0000000500057305 */ /* 0x000e26000021f000 */
[----:B------:R-:W-:Y:S04]  /*06e0*/  STL [R1+0x544], RZ ;  /* 0x000544ff01007387 */ /* 0x000fe80000100800 */
[----:B------:R-:W-:Y:S04]  /*06f0*/  STL [R1+0x548], RZ ;  /* 0x000548ff01007387 */ /* 0x000fe80000100800 */
[----:B------:R-:W-:Y:S04]  /*0700*/  STL [R1+0x54c], RZ ;  /* 0x00054cff01007387 */ /* 0x000fe80000100800 */
[----:B------:R-:W-:Y:S01]  /*0710*/  STL [R1+0x560], RZ ;  /* 0x000560ff01007387 */ /* 0x000fe20000100800 */
[----:B0-----:R-:W-:-:S03]  /*0720*/  IMAD.MOV R10, RZ, RZ, -R5 ;  /* 0x000000ffff0a7224 */ /* 0x001fc600078e0a05 */
[----:B------:R-:W-:Y:S01]  /*0730*/  STL [R1+0x564], RZ ;  /* 0x000564ff01007387 */ /* 0x000fe20000100800 */
[----:B------:R-:W-:Y:S01]  /*0740*/  IMAD.MOV.U32 R4, RZ, RZ, R10 ;  /* 0x000000ffff047224 */ /* 0x000fe200078e000a */
[----:B------:R-:W-:Y:S02]  /*0750*/  IABS R10, R13 ;  /* 0x0000000d000a7213 */ /* 0x000fe40000000000 */
[----:B------:R-:W-:Y:S01]  /*0760*/  STL [R1+0x568], RZ ;  /* 0x000568ff01007387 */ /* 0x000fe20000100800 */
[----:B------:R-:W-:Y:S02]  /*0770*/  IMAD R7, R4, R9, RZ ;  /* 0x0000000904077224 */ /* 0x000fe400078e02ff */
[----:B------:R-:W-:Y:S01]  /*0780*/  IMAD.MOV.U32 R4, RZ, RZ, RZ ;  /* 0x000000ffff047224 */ /* 0x000fe200078e00ff */
[----:B------:R-:W-:Y:S03]  /*0790*/  STL [R1+0x56c], RZ ;  /* 0x00056cff01007387 */ /* 0x000fe60000100800 */
[----:B------:R-:W-:Y:S01]  /*07a0*/  IMAD.HI.U32 R4, R5, R7, R4 ;  /* 0x0000000705047227 */ /* 0x000fe200078e0004 */
[----:B------:R-:W-:Y:S03]  /*07b0*/  STL [R1+0x580], RZ ;  /* 0x000580ff01007387 */ /* 0x000fe60000100800 */
[----:B------:R-:W-:Y:S01]  /*07c0*/  IMAD.MOV R5, RZ, RZ, -R10 ;  /* 0x000000ffff057224 */ /* 0x000fe200078e0a0a */
[----:B------:R-:W-:Y:S01]  /*07d0*/  STL [R1+0x584], RZ ;  /* 0x000584ff01007387 */ /* 0x000fe20000100800 */
[----:B------:R-:W-:-:S03]  /*07e0*/  IMAD.HI.U32 R0, R4, R11, RZ ;  /* 0x0000000b04007227 */ /* 0x000fc600078e00ff */
[----:B------:R-:W-:Y:S01]  /*07f0*/  STL [R1+0x588], RZ ;  /* 0x000588ff01007387 */ /* 0x000fe20000100800 */
[----:B------:R-:W-:Y:S02]  /*0800*/  IMAD R4, R0, R5, R11 ;  /* 0x0000000500047224 */ /* 0x000fe400078e020b */
[----:B------:R-:W0:Y:S01]  /*0810*/  LDC R5, c[0x0][0x230] ;  /* 0x00008c00ff057b82 */ /* 0x000e220000000800 */
        /* <DEDUP_REMOVED lines=11> */
[-C--:B------:R-:W-:Y:S01]  /*08d0*/  LOP3.LUT R4, R6, R13.reuse, RZ, 0x3c, !PT ;  /* 0x0000000d06047212 */ /* 0x080fe200078e3cff */
[----:B------:R-:W-:Y:S01]  /*08e0*/  STL [R1+0x5c4], RZ ;  /* 0x0005c4ff01007387 */ /* 0x000fe20000100800 */
[----:B0-----:R-:W-:Y:S02]  /*08f0*/  VIADD R5, R5, 0x1f ;  /* 0x0000001f05057836 */ /* 0x001fe40000000000 */
[----:B------:R-:W-:Y:S01]  /*0900*/  ISETP.GE.AND P2, PT, R4, RZ, PT ;  /* 0x000000ff0400720c */ /* 0x000fe20003f46270 */
[----:B------:R-:W-:Y:S04]  /*0910*/  STL [R1+0x5c8], RZ ;  /* 0x0005c8ff01007387 */ /* 0x000fe80000100800 */
[----:B------:R-:W-:Y:S02]  /*0920*/  STL [R1+0x5cc], RZ ;  /* 0x0005ccff01007387 */ /* 0x000fe40000100800 */
[----:B------:R-:W-:Y:S01]  /*0930*/  @P0 VIADD R0, R0, 0x1 ;  /* 0x0000000100000836 */ /* 0x000fe20000000000 */
[----:B------:R-:W-:Y:S01]  /*0940*/  ISETP.GE.AND P0, PT, R5, 0x20, PT ;  /* 0x000000200500780c */ /* 0x000fe20003f06270 */
[----:B------:R-:W-:Y:S04]  /*0950*/  STL [R1+0x5e0], RZ ;  /* 0x0005e0ff01007387 */ /* 0x000fe80000100800 */
[----:B------:R-:W-:Y:S01]  /*0960*/  STL [R1+0x5e4], RZ ;  /* 0x0005e4ff01007387 */ /* 0x000fe20000100800 */
[----:B------:R-:W-:Y:S01]  /*0970*/  @!P2 IMAD.MOV R0, RZ, RZ, -R0 ;  /* 0x000000ffff00a224 */ /* 0x000fe200078e0a00 */
[----:B------:R-:W-:-:S02]  /*0980*/  @!P1 LOP3.LUT R0, RZ, R13, RZ, 0x33, !PT ;  /* 0x0000000dff009212 */ /* 0x000fc400078e33ff */
[----:B------:R-:W-:Y:S03]  /*0990*/  STL [R1+0x5e8], RZ ;  /* 0x0005e8ff01007387 */ /* 0x000fe60000100800 */
[----:B------:R-:W-:Y:S01]  /*09a0*/  IMAD.MOV R4, RZ, RZ, -R0 ;  /* 0x000000ffff047224 */ /* 0x000fe200078e0a00 */
[----:B------:R-:W-:Y:S01]  /*09b0*/  STL [R1+0x5ec], RZ ;  /* 0x0005ecff01007387 */ /* 0x000fe20000100800 */
[----:B------:R-:W-:Y:S02]  /*09c0*/  IMAD.SHL.U32 R0, R0, 0x200, RZ ;  /* 0x0000020000007824 */ /* 0x000fe400078e00ff */
[----:B------:R-:W-:Y:S01]  /*09d0*/  IMAD R4, R13, R4, R6 ;  /* 0x000000040d047224 */ /* 0x000fe200078e0206 */
[----:B------:R-:W-:Y:S01]  /*09e0*/  STL [R1+0x600], RZ ;  /* 0x000600ff01007387 */ /* 0x000fe20000100800 */
[C---:B------:R-:W-:Y:S02]  /*09f0*/  VIADD R5, R0.reuse, 0x1 ;  /* 0x0000000100057836 */ /* 0x040fe40000000000 */
[C---:B------:R-:W-:Y:S01]  /*0a00*/  VIADD R5, R0.reuse, 0x4 ;  /* 0x0000000400057836 */ /* 0x040fe20000000000 */
[----:B------:R-:W-:Y:S01]  /*0a10*/  STL [R1+0x604], RZ ;  /* 0x000604ff01007387 */ /* 0x000fe20000100800 */
[----:B------:R-:W-:-:S02]  /*0a20*/  VIADD R5, R0, 0x7 ;  /* 0x0000000700057836 */ /* 0x000fc40000000000 */
[C---:B------:R-:W-:Y:S01]  /*0a30*/  VIADD R5, R0.reuse, 0xa ;  /* 0x0000000a00057836 */ /* 0x040fe20000000000 */
[----:B------:R-:W-:Y:S01]  /*0a40*/  STL [R1+0x608], RZ ;  /* 0x000608ff01007387 */ /* 0x000fe20000100800 */
[C---:B------:R-:W-:Y:S02]  /*0a50*/  VIADD R5, R0.reuse, 0xd ;  /* 0x0000000d00057836 */ /* 0x040fe40000000000 */
[C---:B------:R-:W-:Y:S01]  /*0a60*/  VIADD R5, R0.reuse, 0x10 ;  /* 0x0000001000057836 */ /* 0x040fe20000000000 */
        /* <DEDUP_REMOVED lines=11> */
[----:B------:R-:W-:Y:S01]  /*0b20*/  VIADD R5, R0, 0x28 ;  /* 0x0000002800057836 */ /* 0x000fe20000000000 */
[----:B------:R-:W-:Y:S01]  /*0b30*/  STL [R1+0x62c], RZ ;  /* 0x00062cff01007387 */ /* 0x000fe20000100800 */
[----:B------:R-:W-:-:S02]  /*0b40*/  IMAD.IADD R4, R8, 0x1, R4 ;  /* 0x0000000108047824 */ /* 0x000fc400078e0204 */
        /* <DEDUP_REMOVED lines=698> */
[----:B------:R-:W-:-:S03]  /*36f0*/  VIADD R5, R0, 0x1fe ;  /* 0x000001fe00057836 */ /* 0x000fc60000000000 */
[----:B------:R-:W-:Y:S04]  /*3700*/  STL [R1+0x11d4], RZ ;  /* 0x0011d4ff01007387 */ /* 0x000fe80000100800 */
        /* <DEDUP_REMOVED lines=659> */
[----:B------:R-:W-:Y:S01]  /*6040*/  STL [R1+0x484], RZ ;  /* 0x000484ff01007387 */ /* 0x000fe20000100800 */
[----:B------:R-:W0:Y:S03]  /*6050*/  S2R R14, SR_TID.X ;  /* 0x00000000000e7919 */ /* 0x000e260000002100 */
        /* <DEDUP_REMOVED lines=8> */
[----:B0-----:R-:W-:Y:S01]  /*60e0*/  LOP3.LUT R6, R14, 0x1f, RZ, 0xc0, !PT ;  /* 0x0000001f0e067812 */ /* 0x001fe200078ec0ff */
[----:B------:R-:W-:-:S02]  /*60f0*/  VIADD R14, R0, 0x1f5 ;  /* 0x000001f5000e7836 */ /* 0x000fc40000000000 */
[----:B------:R-:W-:Y:S02]  /*6100*/  STL [R1+0x468], RZ ;  /* 0x000468ff01007387 */ /* 0x000fe40000100800 */
[----:B------:R-:W-:Y:S02]  /*6110*/  IMAD R28, R4, 0x40, R6 ;  /* 0x00000040041c7824 */ /* 0x000fe400078e0206 */
        /* <DEDUP_REMOVED lines=44> */
[----:B------:R-:W-:Y:S01]  /*63e0*/  VIADD R4, R0, 0x1ff ;  /* 0x000001ff00047836 */ /* 0x000fe20000000000 */
        /* <DEDUP_REMOVED lines=18> */
[----:B------:R0:W-:Y:S02]  /*6510*/  STL [R1+0x138], R28 ;  /* 0x0001381c01007387 */ /* 0x0001e40000100800 */
[----:B0-----:R-:W-:-:S05]  /*6520*/  VIADD R28, R28, 0x20 ;  /* 0x000000201c1c7836 */ /* 0x001fca0000000000 */
[----:B------:R0:W-:Y:S01]  /*6530*/  STL [R1+0x13c], R28 ;  /* 0x00013c1c01007387 */ /* 0x0001e20000100800 */
[----:B------:R-:W-:Y:S05]  /*6540*/  @!P0 BRA `(.L_x_0) ;  /* 0x0000071800108947 */ /* 0x000fea0003800000 */
[----:B------:R-:W-:Y:S01]  /*6550*/  IABS R45, R3 ;  /* 0x00000003002d7213 */ /* 0x000fe20000000000 */
[----:B------:R-:W-:Y:S01]  /*6560*/  ULDC UR5, c[0x0][0x23c] ;  /* 0x00008f0000057ab9 */ /* 0x000fe20000000800 */
[----:B------:R-:W-:Y:S01]  /*6570*/  IABS R55, R4 ;  /* 0x0000000400377213 */ /* 0x000fe20000000000 */
[----:B------:R-:W-:Y:S01]  /*6580*/  ULDC.64 UR6, c[0x0][0x218] ;  /* 0x0000860000067ab9 */ /* 0x000fe20000000a00 */
[----:B0-----:R-:W0:Y:S01]  /*6590*/  I2F.RP R28, R45 ;  /* 0x0000002d001c7306 */ /* 0x001e220000209400 */
[----:B------:R-:W-:Y:S01]  /*65a0*/  IABS R54, R5 ;  /* 0x0000000500367213 */ /* 0x000fe20000000000 */
[----:B------:R-:W-:Y:S01]  /*65b0*/  ULDC.64 UR8, c[0x0][0x210] ;  /* 0x0000840000087ab9 */ /* 0x000fe20000000a00 */
[----:B------:R-:W-:Y:S02]  /*65c0*/  IABS R53, R6 ;  /* 0x0000000600357213 */ /* 0x000fe40000000000 */
[----:B------:R-:W-:Y:S02]  /*65d0*/  ISETP.GE.AND P5, PT, R4, RZ, PT ;  /* 0x000000ff0400720c */ /* 0x000fe40003fa6270 */
[----:B------:R-:W-:-:S02]  /*65e0*/  ISETP.GE.AND P4, PT, R5, RZ, PT ;  /* 0x000000ff0500720c */ /* 0x000fc40003f86270 */
[----:B------:R-:W-:Y:S01]  /*65f0*/  IABS R5, R11 ;  /* 0x0000000b00057213 */ /* 0x000fe20000000000 */
[----:B0-----:R-:W0:Y:S02]  /*6600*/  MUFU.RCP R28, R28 ;  /* 0x0000001c001c7308 */ /* 0x001e240000001000 */
[----:B0-----:R-:W-:-:S06]  /*6610*/  VIADD R28, R28, 0xffffffe ;  /* 0x0ffffffe1c1c7836 */ /* 0x001fcc0000000000 */
[----:B------:R-:W0:Y:S02]  /*6620*/  F2I.FTZ.U32.TRUNC.NTZ R29, R28 ;  /* 0x0000001c001d7305 */ /* 0x000e24000021f000 */
[----:B0-----:R-:W-:-:S04]  /*6630*/  IMAD.MOV R28, RZ, RZ, -R29 ;  /* 0x000000ffff1c7224 */ /* 0x001fc800078e0a1d */
[----:B------:R-:W-:Y:S02]  /*6640*/  IMAD R41, R28, R45, RZ ;  /* 0x0000002d1c297224 */ /* 0x000fe400078e02ff */
[----:B------:R-:W-:-:S04]  /*6650*/  IMAD.MOV.U32 R28, RZ, RZ, RZ ;  /* 0x000000ffff1c7224 */ /* 0x000fc800078e00ff */
[----:B------:R-:W-:Y:S01]  /*6660*/  IMAD.HI.U32 R41, R29, R41, R28 ;  /* 0x000000291d297227 */ /* 0x000fe200078e001c */
[----:B------:R-:W-:Y:S02]  /*6670*/  IABS R28, R8 ;  /* 0x00000008001c7213 */ /* 0x000fe40000000000 */
[----:B------:R-:W-:-:S03]  /*6680*/  IABS R29, R7 ;  /* 0x00000007001d7213 */ /* 0x000fc60000000000 */
[----:B------:R-:W-:-:S04]  /*6690*/  IMAD.HI.U32 R58, R41, R55, RZ ;  /* 0x00000037293a7227 */ /* 0x000fc800078e00ff */
[----:B------:R-:W-:-:S04]  /*66a0*/  IMAD.HI.U32 R56, R41, R54, RZ ;  /* 0x0000003629387227 */ /* 0x000fc800078e00ff */
[----:B------:R-:W-:Y:S02]  /*66b0*/  IMAD.MOV R58, RZ, RZ, -R58 ;  /* 0x000000ffff3a7224 */ /* 0x000fe400078e0a3a */
[----:B------:R-:W-:Y:S02]  /*66c0*/  IMAD.MOV R56, RZ, RZ, -R56 ;  /* 0x000000ffff387224 */ /* 0x000fe400078e0a38 */
[C---:B------:R-:W-:Y:S02]  /*66d0*/  IMAD R55, R45.reuse, R58, R55 ;  /* 0x0000003a2d377224 */ /* 0x040fe400078e0237 */
[----:B------:R-:W-:Y:S02]  /*66e0*/  IMAD R54, R45, R56, R54 ;  /* 0x000000382d367224 */ /* 0x000fe400078e0236 */
[----:B------:R-:W-:Y:S01]  /*66f0*/  IMAD.HI.U32 R57, R41, R53, RZ ;  /* 0x0000003529397227 */ /* 0x000fe200078e00ff */
[C---:B------:R-:W-:Y:S02]  /*6700*/  ISETP.GT.U32.AND P1, PT, R45.reuse, R55, PT ;  /* 0x000000372d00720c */ /* 0x040fe40003f24070 */
[----:B------:R-:W-:Y:S01]  /*6710*/  ISETP.GT.U32.AND P2, PT, R45, R54, PT ;  /* 0x000000362d00720c */ /* 0x000fe20003f44070 */
[----:B------:R-:W-:-:S04]  /*6720*/  IMAD.HI.U32 R56, R41, R28, RZ ;  /* 0x0000001c29387227 */ /* 0x000fc800078e00ff */
[----:B------:R-:W-:Y:S02]  /*6730*/  IMAD.MOV R57, RZ, RZ, -R57 ;  /* 0x000000ffff397224 */ /* 0x000fe400078e0a39 */
[----:B------:R-:W-:-:S04]  /*6740*/  IMAD.HI.U32 R58, R41, R29, RZ ;  /* 0x0000001d293a7227 */ /* 0x000fc800078e00ff */
[----:B------:R-:W-:Y:S02]  /*6750*/  IMAD.MOV R56, RZ, RZ, -R56 ;  /* 0x000000ffff387224 */ /* 0x000fe400078e0a38 */
[C---:B------:R-:W-:Y:S01]  /*6760*/  IMAD R53, R45.reuse, R57, R53 ;  /* 0x000000392d357224 */ /* 0x040fe200078e0235 */
[----:B------:R-:W-:Y:S01]  /*6770*/  IABS R57, R9 ;  /* 0x0000000900397213 */ /* 0x000fe20000000000 */
[----:B------:R-:W-:Y:S02]  /*6780*/  IMAD.MOV R58, RZ, RZ, -R58 ;  /* 0x000000ffff3a7224 */ /* 0x000fe400078e0a3a */
[C---:B------:R-:W-:Y:S01]  /*6790*/  IMAD R28, R45.reuse, R56, R28 ;  /* 0x000000382d1c7224 */ /* 0x040fe200078e021c */
[----:B------:R-:W-:Y:S01]  /*67a0*/  ISETP.GT.U32.AND P0, PT, R45, R53, PT ;  /* 0x000000352d00720c */ /* 0x000fe20003f04070 */
[----:B------:R-:W-:Y:S02]  /*67b0*/  @!P1 IMAD.IADD R55, R55, 0x1, -R45 ;  /* 0x0000000137379824 */ /* 0x000fe400078e0a2d */
[C---:B------:R-:W-:Y:S01]  /*67c0*/  IMAD R29, R45.reuse, R58, R29 ;  /* 0x0000003a2d1d7224 */ /* 0x040fe200078e021d */
[----:B------:R-:W-:Y:S01]  /*67d0*/  IABS R58, R10 ;  /* 0x0000000a003a7213 */ /* 0x000fe20000000000 */
[----:B------:R-:W-:Y:S01]  /*67e0*/  @!P2 IMAD.IADD R54, R54, 0x1, -R45 ;  /* 0x000000013636a824 */ /* 0x000fe200078e0a2d */
[----:B------:R-:W-:Y:S01]  /*67f0*/  ISETP.GT.U32.AND P2, PT, R45, R28, PT ;  /* 0x0000001c2d00720c */ /* 0x000fe20003f44070 */
[----:B------:R-:W-:Y:S01]  /*6800*/  IMAD.HI.U32 R56, R41, R57, RZ ;  /* 0x0000003929387227 */ /* 0x000fe200078e00ff */
[----:B------:R-:W-:-:S02]  /*6810*/  ISETP.GT.U32.AND P6, PT, R45, R55, PT ;  /* 0x000000372d00720c */ /* 0x000fc40003fc4070 */
[----:B------:R-:W-:Y:S01]  /*6820*/  ISETP.GT.U32.AND P3, PT, R45, R29, PT ;  /* 0x0000001d2d00720c */ /* 0x000fe20003f64070 */
[----:B------:R-:W-:Y:S01]  /*6830*/  IMAD.HI.U32 R4, R41, R58, RZ ;  /* 0x0000003a29047227 */ /* 0x000fe200078e00ff */
[----:B------:R-:W-:-:S03]  /*6840*/  ISETP.GT.U32.AND P1, PT, R45, R54, PT ;  /* 0x000000362d00720c */ /* 0x000fc60003f24070 */
[--C-:B------:R-:W-:Y:S01]  /*6850*/  @!P0 IMAD.IADD R53, R53, 0x1, -R45.reuse ;  /* 0x0000000135358824 */ /* 0x100fe200078e0a2d */
[----:B------:R-:W-:Y:S01]  /*6860*/  ISETP.GE.AND P0, PT, R6, RZ, PT ;  /* 0x000000ff0600720c */ /* 0x000fe20003f06270 */
[----:B------:R-:W-:Y:S02]  /*6870*/  IMAD.MOV R56, RZ, RZ, -R56 ;  /* 0x000000ffff387224 */ /* 0x000fe400078e0a38 */
[--C-:B------:R-:W-:Y:S01]  /*6880*/  @!P2 IMAD.IADD R28, R28, 0x1, -R45.reuse ;  /* 0x000000011c1ca824 */ /* 0x100fe200078e0a2d */
[----:B------:R-:W-:Y:S01]  /*6890*/  ISETP.GT.U32.AND P2, PT, R45, R53, PT ;  /* 0x000000352d00720c */ /* 0x000fe20003f44070 */
[--C-:B------:R-:W-:Y:S02]  /*68a0*/  @!P6 IMAD.IADD R55, R55, 0x1, -R45.reuse ;  /* 0x000000013737e824 */ /* 0x100fe400078e0a2d */
[----:B------:R-:W-:Y:S01]  /*68b0*/  @!P3 IMAD.IADD R29, R29, 0x1, -R45 ;  /* 0x000000011d1db824 */ /* 0x000fe200078e0a2d */
[----:B------:R-:W-:Y:S01]  /*68c0*/  ISETP.GE.AND P3, PT, R7, RZ, PT ;  /* 0x000000ff0700720c */ /* 0x000fe20003f66270 */
[C---:B------:R-:W-:Y:S01]  /*68d0*/  IMAD R56, R45.reuse, R56, R57 ;  /* 0x000000382d387224 */ /* 0x040fe200078e0239 */
[----:B------:R-:W-:Y:S01]  /*68e0*/  ISETP.GT.U32.AND P6, PT, R45, R28, PT ;  /* 0x0000001c2d00720c */ /* 0x000fe20003fc4070 */
[----:B------:R-:W-:-:S02]  /*68f0*/  IMAD.MOV R4, RZ, RZ, -R4 ;  /* 0x000000ffff047224 */ /* 0x000fc400078e0a04 */
[----:B------:R-:W-:Y:S01]  /*6900*/  @!P1 IMAD.IADD R54, R54, 0x1, -R45 ;  /* 0x0000000136369824 */ /* 0x000fe200078e0a2d */
[C---:B------:R-:W-:Y:S01]  /*6910*/  ISETP.GT.U32.AND P1, PT, R45.reuse, R29, PT ;  /* 0x0000001d2d00720c */ /* 0x040fe20003f24070 */
[----:B------:R-:W-:Y:S02]  /*6920*/  IMAD.MOV.U32 R7, RZ, RZ, R55 ;  /* 0x000000ffff077224 */ /* 0x000fe400078e0037 */
[----:B------:R-:W-:Y:S02]  /*6930*/  IMAD.MOV.U32 R6, RZ, RZ, R54 ;  /* 0x000000ffff067224 */ /* 0x000fe400078e0036 */
[----:B------:R-:W-:Y:S01]  /*6940*/  @!P5 IMAD.MOV R7, RZ, RZ, -R7 ;  /* 0x000000ffff07d224 */ /* 0x000fe200078e0a07 */
[C---:B------:R-:W-:Y:S01]  /*6950*/  ISETP.GT.U32.AND P5, PT, R45.reuse, R56, PT ;  /* 0x000000382d00720c */ /* 0x040fe20003fa4070 */
[----:B------:R-:W-:Y:S02]  /*6960*/  IMAD R4, R45, R4, R58 ;  /* 0x000000042d047224 */ /* 0x000fe400078e023a */
[----:B------:R-:W-:Y:S01]  /*6970*/  @!P4 IMAD.MOV R6, RZ, RZ, -R6 ;  /* 0x000000ffff06c224 */ /* 0x000fe200078e0a06 */
[----:B------:R0:W-:Y:S01]  /*6980*/  STL [R1+0x4b4], R7 ;  /* 0x0004b40701007387 */ /* 0x0001e20000100800 */
[--C-:B------:R-:W-:Y:S01]  /*6990*/  @!P2 IMAD.IADD R53, R53, 0x1, -R45.reuse ;  /* 0x000000013535a824 */ /* 0x100fe200078e0a2d */
[----:B------:R-:W-:Y:S01]  /*69a0*/  ISETP.GT.U32.AND P2, PT, R45, R4, PT ;  /* 0x000000042d00720c */ /* 0x000fe20003f44070 */
[--C-:B------:R-:W-:Y:S01]  /*69b0*/  @!P1 IMAD.IADD R29, R29, 0x1, -R45.reuse ;  /* 0x000000011d1d9824 */ /* 0x100fe200078e0a2d */
[----:B------:R1:W-:Y:S01]  /*69c0*/  STL [R1+0x4b0], R6 ;  /* 0x0004b00601007387 */ /* 0x0003e20000100800 */
[----:B------:R-:W-:Y:S01]  /*69d0*/  ISETP.GE.AND P4, PT, R8, RZ, PT ;  /* 0x000000ff0800720c */ /* 0x000fe20003f86270 */
[----:B------:R-:W-:Y:S01]  /*69e0*/  @!P6 IMAD.IADD R28, R28, 0x1, -R45 ;  /* 0x000000011c1ce824 */ /* 0x000fe200078e0a2d */
[----:B------:R-:W-:Y:S01]  /*69f0*/  ISETP.GE.AND P6, PT, R10, RZ, PT ;  /* 0x000000ff0a00720c */ /* 0x000fe20003fc6270 */
[----:B------:R-:W-:Y:S01]  /*6a00*/  IMAD.MOV.U32 R54, RZ, RZ, R53 ;  /* 0x000000ffff367224 */ /* 0x000fe200078e0035 */
[----:B------:R-:W-:Y:S01]  /*6a10*/  ISETP.GE.AND P1, PT, R9, RZ, PT ;  /* 0x000000ff0900720c */ /* 0x000fe20003f26270 */
[----:B------:R-:W-:Y:S01]  /*6a20*/  @!P5 IMAD.IADD R56, R56, 0x1, -R45 ;  /* 0x000000013838d824 */ /* 0x000fe200078e0a2d */
[----:B------:R-:W-:Y:S01]  /*6a30*/  ISETP.GE.AND P5, PT, R11, RZ, PT ;  /* 0x000000ff0b00720c */ /* 0x000fe20003fa6270 */
[----:B------:R-:W-:Y:S01]  /*6a40*/  IMAD.MOV.U32 R11, RZ, RZ, R29 ;  /* 0x000000ffff0b7224 */ /* 0x000fe200078e001d */
[----:B0-----:R-:W-:Y:S01]  /*6a50*/  IABS R7, R12 ;  /* 0x0000000c00077213 */ /* 0x001fe20000000000 */
[----:B-1----:R-:W-:Y:S01]  /*6a60*/  IMAD.HI.U32 R6, R41, R5, RZ ;  /* 0x0000000529067227 */ /* 0x002fe200078e00ff */
[----:B------:R-:W-:-:S03]  /*6a70*/  IABS R8, R13 ;  /* 0x0000000d00087213 */ /* 0x000fc60000000000 */
[----:B------:R-:W-:Y:S02]  /*6a80*/  IMAD.MOV R6, RZ, RZ, -R6 ;  /* 0x000000ffff067224 */ /* 0x000fe400078e0a06 */
[----:B------:R-:W-:Y:S01]  /*6a90*/  @!P2 IMAD.IADD R4, R4, 0x1, -R45 ;  /* 0x000000010404a824 */ /* 0x000fe200078e0a2d */
[C---:B------:R-:W-:Y:S01]  /*6aa0*/  ISETP.GT.U32.AND P2, PT, R45.reuse, R56, PT ;  /* 0x000000382d00720c */ /* 0x040fe20003f44070 */
[C---:B------:R-:W-:Y:S02]  /*6ab0*/  IMAD R6, R45.reuse, R6, R5 ;  /* 0x000000062d067224 */ /* 0x040fe400078e0205 */
[----:B------:R-:W-:Y:S02]  /*6ac0*/  @!P3 IMAD.MOV R11, RZ, RZ, -R11 ;  /* 0x000000ffff0bb224 */ /* 0x000fe400078e0a0b */
[----:B------:R-:W-:Y:S01]  /*6ad0*/  @!P0 IMAD.MOV R54, RZ, RZ, -R54 ;  /* 0x000000ffff368224 */ /* 0x000fe200078e0a36 */
[C---:B------:R-:W-:Y:S01]  /*6ae0*/  ISETP.GT.U32.AND P3, PT, R45.reuse, R6, PT ;  /* 0x000000062d00720c */ /* 0x040fe20003f64070 */
[----:B------:R-:W-:Y:S01]  /*6af0*/  IMAD.MOV.U32 R10, RZ, RZ, R28 ;  /* 0x000000ffff0a7224 */ /* 0x000fe200078e001c */
[----:B------:R-:W-:Y:S01]  /*6b00*/  ISETP.GT.U32.AND P0, PT, R45, R4, PT ;  /* 0x000000042d00720c */ /* 0x000fe20003f04070 */
[----:B------:R-:W-:Y:S01]  /*6b10*/  IMAD.HI.U32 R5, R41, R7, RZ ;  /* 0x0000000729057227 */ /* 0x000fe200078e00ff */
[----:B------:R-:W-:Y:S03]  /*6b20*/  STL [R1+0x4ac], R54 ;  /* 0x0004ac3601007387 */ /* 0x000fe60000100800 */
[----:B------:R-:W-:Y:S01]  /*6b30*/  @!P4 IMAD.MOV R10, RZ, RZ, -R10 ;  /* 0x000000ffff0ac224 */ /* 0x000fe200078e0a0a */
[----:B------:R0:W-:Y:S01]  /*6b40*/  STL [R1+0x4a8], R11 ;  /* 0x0004a80b01007387 */ /* 0x0001e20000100800 */
[----:B------:R-:W-:Y:S01]  /*6b50*/  @!P2 IMAD.IADD R56, R56, 0x1, -R45 ;  /* 0x000000013838a824 */ /* 0x000fe200078e0a2d */
[----:B------:R-:W-:Y:S01]  /*6b60*/  ISETP.GE.AND P2, PT, R13, RZ, PT ;  /* 0x000000ff0d00720c */ /* 0x000fe20003f46270 */
[----:B------:R-:W-:Y:S01]  /*6b70*/  IMAD.MOV R5, RZ, RZ, -R5 ;  /* 0x000000ffff057224 */ /* 0x000fe200078e0a05 */
[----:B------:R1:W-:Y:S01]  /*6b80*/  STL [R1+0x31c], R10 ;  /* 0x00031c0a01007387 */ /* 0x0003e20000100800 */
[--C-:B------:R-:W-:Y:S01]  /*6b90*/  @!P3 IMAD.IADD R6, R6, 0x1, -R45.reuse ;  /* 0x000000010606b824 */ /* 0x100fe200078e0a2d */
[----:B------:R-:W-:Y:S01]  /*6ba0*/  ISETP.GE.AND P4, PT, R12, RZ, PT ;  /* 0x000000ff0c00720c */ /* 0x000fe20003f86270 */
[----:B------:R-:W-:Y:S01]  /*6bb0*/  @!P0 IMAD.IADD R4, R4, 0x1, -R45 ;  /* 0x0000000104048824 */ /* 0x000fe200078e0a2d */
[----:B------:R-:W-:Y:S01]  /*6bc0*/  ISETP.GE.AND P0, PT, R14, RZ, PT ;  /* 0x000000ff0e00720c */ /* 0x000fe20003f06270 */
[----:B------:R-:W-:Y:S01]  /*6bd0*/  IMAD.HI.U32 R9, R41, R8, RZ ;  /* 0x0000000829097227 */ /* 0x000fe200078e00ff */
[----:B0-----:R-:W-:-:S02]  /*6be0*/  IABS R11, R14 ;  /* 0x0000000e000b7213 */ /* 0x001fc40000000000 */
[----:B------:R-:W-:Y:S01]  /*6bf0*/  ISETP.GE.AND P3, PT, R15, RZ, PT ;  /* 0x000000ff0f00720c */ /* 0x000fe20003f66270 */
[C---:B------:R-:W-:Y:S01]  /*6c00*/  IMAD R7, R45.reuse, R5, R7 ;  /* 0x000000052d077224 */ /* 0x040fe200078e0207 */
[----:B------:R-:W-:Y:S01]  /*6c10*/  IABS R5, R17 ;  /* 0x0000001100057213 */ /* 0x000fe20000000000 */
[----:B-1----:R-:W-:Y:S02]  /*6c20*/  IMAD.MOV.U32 R10, RZ, RZ, R56 ;  /* 0x000000ffff0a7224 */ /* 0x002fe400078e0038 */
[----:B------:R-:W-:Y:S01]  /*6c30*/  IMAD.MOV.U32 R14, RZ, RZ, R4 ;  /* 0x000000ffff0e7224 */ /* 0x000fe200078e0004 */
[----:B------:R-:W-:Y:S01]  /*6c40*/  IABS R4, R18 ;  /* 0x0000001200047213 */ /* 0x000fe20000000000 */
[----:B------:R-:W-:Y:S01]  /*6c50*/  @!P1 IMAD.MOV R10, RZ, RZ, -R10 ;  /* 0x000000ffff0a9224 */ /* 0x000fe200078e0a0a */
[C---:B------:R-:W-:Y:S01]  /*6c60*/  ISETP.GT.U32.AND P1, PT, R45.reuse, R6, PT ;  /* 0x000000062d00720c */ /* 0x040fe20003f24070 */
[----:B------:R-:W-:Y:S02]  /*6c70*/  IMAD.MOV R9, RZ, RZ, -R9 ;  /* 0x000000ffff097224 */ /* 0x000fe400078e0a09 */
[----:B------:R-:W-:Y:S01]  /*6c80*/  @!P6 IMAD.MOV R14, RZ, RZ, -R14 ;  /* 0x000000ffff0ee224 */ /* 0x000fe200078e0a0e */
[C---:B------:R-:W-:Y:S01]  /*6c90*/  ISETP.GT.U32.AND P6, PT, R45.reuse, R7, PT ;  /* 0x000000072d00720c */ /* 0x040fe20003fc4070 */
[----:B------:R-:W-:Y:S01]  /*6ca0*/  IMAD R8, R45, R9, R8 ;  /* 0x000000092d087224 */ /* 0x000fe200078e0208 */
[----:B------:R0:W-:Y:S01]  /*6cb0*/  STL [R1+0x320], R10 ;  /* 0x0003200a01007387 */ /* 0x0001e20000100800 */
[----:B------:R-:W-:Y:S01]  /*6cc0*/  IMAD.HI.U32 R13, R41, R11, RZ ;  /* 0x0000000b290d7227 */ /* 0x000fe200078e00ff */
[----:B------:R-:W-:-:S02]  /*6cd0*/  IABS R9, R16 ;  /* 0x0000001000097213 */ /* 0x000fc40000000000 */
[----:B------:R1:W-:Y:S01]  /*6ce0*/  STL [R1+0x324], R14 ;  /* 0x0003240e01007387 */ /* 0x0003e20000100800 */
[----:B------:R-:W-:Y:S02]  /*6cf0*/  IMAD.MOV R13, RZ, RZ, -R13 ;  /* 0x000000ffff0d7224 */ /* 0x000fe400078e0a0d */
[----:B------:R-:W-:Y:S01]  /*6d00*/  @!P1 IMAD.IADD R6, R6, 0x1, -R45 ;  /* 0x0000000106069824 */ /* 0x000fe200078e0a2d */
[C---:B------:R-:W-:Y:S01]  /*6d10*/  ISETP.GT.U32.AND P1, PT, R45.reuse, R8, PT ;  /* 0x000000082d00720c */ /* 0x040fe20003f24070 */
[----:B------:R-:W-:Y:S01]  /*6d20*/  IMAD R11, R45, R13, R11 ;  /* 0x0000000d2d0b7224 */ /* 0x000fe200078e020b */
[----:B0-----:R-:W-:Y:S01]  /*6d30*/  IABS R10, R15 ;  /* 0x0000000f000a7213 */ /* 0x001fe20000000000 */
[----:B------:R-:W-:Y:S02]  /*6d40*/  @!P6 IMAD.IADD R7, R7, 0x1, -R45 ;  /* 0x000000010707e824 */ /* 0x000fe400078e0a2d */
[----:B------:R-:W-:Y:S01]  /*6d50*/  IMAD.MOV.U32 R15, RZ, RZ, R6 ;  /* 0x000000ffff0f7224 */ /* 0x000fe200078e0006 */
[----:B------:R-:W-:Y:S01]  /*6d60*/  ISETP.GT.U32.AND P6, PT, R45, R11, PT ;  /* 0x0000000b2d00720c */ /* 0x000fe20003fc4070 */
[----:B------:R-:W-:Y:S01]  /*6d70*/  IMAD.HI.U32 R12, R41, R10, RZ ;  /* 0x0000000a290c7227 */ /* 0x000fe200078e00ff */
[----:B------:R-:W-:-:S03]  /*6d80*/  IABS R6, R21 ;  /* 0x0000001500067213 */ /* 0x000fc60000000000 */
[----:B------:R-:W-:Y:S02]  /*6d90*/  IMAD.MOV R12, RZ, RZ, -R12 ;  /* 0x000000ffff0c7224 */ /* 0x000fe400078e0a0c */
[----:B------:R-:W-:Y:S01]  /*6da0*/  @!P1 IMAD.IADD R8, R8, 0x1, -R45 ;  /* 0x0000000108089824 */ /* 0x000fe200078e0a2d */
[----:B------:R-:W-:Y:S01]  /*6db0*/  ISETP.GT.U32.AND P1, PT, R45, R7, PT ;  /* 0x000000072d00720c */ /* 0x000fe20003f24070 */
[----:B-1----:R-:W-:-:S04]  /*6dc0*/  IMAD.HI.U32 R14, R41, R9, RZ ;  /* 0x00000009290e7227 */ /* 0x002fc800078e00ff */
[----:B------:R-:W-:Y:S02]  /*6dd0*/  @!P6 IMAD.IADD R11, R11, 0x1, -R45 ;  /* 0x000000010b0be824 */ /* 0x000fe400078e0a2d */
[----:B------:R-:W-:Y:S01]  /*6de0*/  @!P5 IMAD.MOV R15, RZ, RZ, -R15 ;  /* 0x000000ffff0fd224 */ /* 0x000fe200078e0a0f */
[C---:B------:R-:W-:Y:S01]  /*6df0*/  ISETP.GT.U32.AND P5, PT, R45.reuse, R8, PT ;  /* 0x000000082d00720c */ /* 0x040fe20003fa4070 */
[C---:B------:R-:W-:Y:S01]  /*6e00*/  IMAD R10, R45.reuse, R12, R10 ;  /* 0x0000000c2d0a7224 */ /* 0x040fe200078e020a */
[----:B------:R-:W-:Y:S01]  /*6e10*/  ISETP.GT.U32.AND P6, PT, R45, R11, PT ;  /* 0x0000000b2d00720c */ /* 0x000fe20003fc4070 */
[C---:B------:R-:W-:Y:S01]  /*6e20*/  IMAD.HI.U32 R13, R41.reuse, R5, RZ ;  /* 0x00000005290d7227 */ /* 0x040fe200078e00ff */
[----:B------:R-:W-:Y:S03]  /*6e30*/  STL [R1+0x328], R15 ;  /* 0x0003280f01007387 */ /* 0x000fe60000100800 */
[----:B------:R-:W-:-:S04]  /*6e40*/  IMAD.HI.U32 R12, R41, R4, RZ ;  /* 0x00000004290c7227 */ /* 0x000fc800078e00ff */
[----:B------:R-:W-:Y:S02]  /*6e50*/  IMAD.MOV R14, RZ, RZ, -R14 ;  /* 0x000000ffff0e7224 */ /* 0x000fe400078e0a0e */
[----:B------:R-:W-:Y:S01]  /*6e60*/  @!P1 IMAD.IADD R7, R7, 0x1, -R45 ;  /* 0x0000000107079824 */ /* 0x000fe200078e0a2d */
[C---:B------:R-:W-:Y:S01]  /*6e70*/  ISETP.GT.U32.AND P1, PT, R45.reuse, R10, PT ;  /* 0x0000000a2d00720c */ /* 0x040fe20003f24070 */
[----:B------:R-:W-:Y:S02]  /*6e80*/  IMAD.MOV R13, RZ, RZ, -R13 ;  /* 0x000000ffff0d7224 */ /* 0x000fe400078e0a0d */
[----:B------:R-:W-:Y:S02]  /*6e90*/  IMAD.MOV R12, RZ, RZ, -R12 ;  /* 0x000000ffff0c7224 */ /* 0x000fe400078e0a0c */
[----:B------:R-:W-:Y:S02]  /*6ea0*/  IMAD R9, R45, R14, R9 ;  /* 0x0000000e2d097224 */ /* 0x000fe400078e0209 */
[----:B------:R-:W-:-:S02]  /*6eb0*/  IMAD.MOV.U32 R28, RZ, RZ, R7 ;  /* 0x000000ffff1c7224 */ /* 0x000fc400078e0007 */
[C---:B------:R-:W-:Y:S01]  /*6ec0*/  IMAD R5, R45.reuse, R13, R5 ;  /* 0x0000000d2d057224 */ /* 0x040fe200078e0205 */
[----:B------:R-:W-:Y:S01]  /*6ed0*/  IABS R13, R19 ;  /* 0x00000013000d7213 */ /* 0x000fe20000000000 */
[C---:B------:R-:W-:Y:S01]  /*6ee0*/  IMAD R4, R45.reuse, R12, R4 ;  /* 0x0000000c2d047224 */ /* 0x040fe200078e0204 */
[----:B------:R-:W-:Y:S01]  /*6ef0*/  IABS R12, R20 ;  /* 0x00000014000c7213 */ /* 0x000fe20000000000 */
[----:B------:R-:W-:Y:S01]  /*6f00*/  @!P4 IMAD.MOV R28, RZ, RZ, -R28 ;  /* 0x000000ffff1cc224 */ /* 0x000fe200078e0a1c */
[C---:B------:R-:W-:Y:S01]  /*6f10*/  ISETP.GT.U32.AND P4, PT, R45.reuse, R9, PT ;  /* 0x000000092d00720c */ /* 0x040fe20003f84070 */
[--C-:B------:R-:W-:Y:S01]  /*6f20*/  @!P5 IMAD.IADD R8, R8, 0x1, -R45.reuse ;  /* 0x000000010808d824 */ /* 0x100fe200078e0a2d */
[----:B------:R-:W-:Y:S01]  /*6f30*/  ISETP.GT.U32.AND P5, PT, R45, R5, PT ;  /* 0x000000052d00720c */ /* 0x000fe20003fa4070 */
[----:B------:R-:W-:Y:S01]  /*6f40*/  @!P6 IMAD.IADD R11, R11, 0x1, -R45 ;  /* 0x000000010b0be824 */ /* 0x000fe200078e0a2d */
[----:B------:R-:W-:Y:S01]  /*6f50*/  ISETP.GT.U32.AND P6, PT, R45, R4, PT ;  /* 0x000000042d00720c */ /* 0x000fe20003fc4070 */
[----:B------:R-:W-:Y:S01]  /*6f60*/  IMAD.HI.U32 R7, R41, R13, RZ ;  /* 0x0000000d29077227 */ /* 0x000fe200078e00ff */
[----:B------:R0:W-:Y:S03]  /*6f70*/  STL [R1+0x32c], R28 ;  /* 0x00032c1c01007387 */ /* 0x0001e60000100800 */
[----:B------:R-:W-:-:S02]  /*6f80*/  IMAD.MOV R7, RZ, RZ, -R7 ;  /* 0x000000ffff077224 */ /* 0x000fc400078e0a07 */
[----:B------:R-:W-:Y:S01]  /*6f90*/  @!P1 IMAD.IADD R10, R10, 0x1, -R45 ;  /* 0x000000010a0a9824 */ /* 0x000fe200078e0a2d */
[----:B------:R-:W-:Y:S01]  /*6fa0*/  ISETP.GE.AND P1, PT, R16, RZ, PT ;  /* 0x000000ff1000720c */ /* 0x000fe20003f26270 */
[----:B------:R-:W-:Y:S02]  /*6fb0*/  IMAD R7, R45, R7, R13 ;  /* 0x000000072d077224 */ /* 0x000fe400078e020d */
[----:B------:R-:W-:Y:S01]  /*6fc0*/  @!P4 IMAD.IADD R9, R9, 0x1, -R45 ;  /* 0x000000010909c824 */ /* 0x000fe200078e0a2d */
[----:B------:R-:W-:Y:S01]  /*6fd0*/  ISETP.GT.U32.AND P4, PT, R45, R10, PT ;  /* 0x0000000a2d00720c */ /* 0x000fe20003f84070 */
[----:B------:R-:W-:Y:S01]  /*6fe0*/  IMAD.MOV.U32 R13, RZ, RZ, R11 ;  /* 0x000000ffff0d7224 */ /* 0x000fe200078e000b */
[----:B------:R-:W-:Y:S01]  /*6ff0*/  IABS R11, R22 ;  /* 0x00000016000b7213 */ /* 0x000fe20000000000 */
[----:B0-----:R-:W-:Y:S01]  /*7000*/  IMAD.MOV.U32 R28, RZ, RZ, R8 ;  /* 0x000000ffff1c7224 */ /* 0x001fe200078e0008 */
[----:B------:R-:W-:Y:S01]  /*7010*/  IABS R8, R23 ;  /* 0x0000001700087213 */ /* 0x000fe20000000000 */
[--C-:B------:R-:W-:Y:S01]  /*7020*/  @!P5 IMAD.IADD R5, R5, 0x1, -R45.reuse ;  /* 0x000000010505d824 */ /* 0x100fe200078e0a2d */
[----:B------:R-:W-:Y:S01]  /*7030*/  ISETP.GT.U32.AND P5, PT, R45, R9, PT ;  /* 0x000000092d00720c */ /* 0x000fe20003fa4070 */
[----:B------:R-:W-:-:S02]  /*7040*/  @!P6 IMAD.IADD R4, R4, 0x1, -R45 ;  /* 0x000000010404e824 */ /* 0x000fc400078e0a2d */
[----:B------:R-:W-:Y:S01]  /*7050*/  @!P0 IMAD.MOV R13, RZ, RZ, -R13 ;  /* 0x000000ffff0d8224 */ /* 0x000fe200078e0a0d */
[----:B------:R-:W-:Y:S01]  /*7060*/  ISETP.GT.U32.AND P0, PT, R45, R7, PT ;  /* 0x000000072d00720c */ /* 0x000fe20003f04070 */
[----:B------:R-:W-:Y:S01]  /*7070*/  IMAD.HI.U32 R15, R41, R12, RZ ;  /* 0x0000000c290f7227 */ /* 0x000fe200078e00ff */
[----:B------:R-:W-:-:S03]  /*7080*/  ISETP.GT.U32.AND P6, PT, R45, R5, PT ;  /* 0x000000052d00720c */ /* 0x000fc60003fc4070 */
[----:B------:R-:W-:Y:S01]  /*7090*/  @!P2 IMAD.MOV R28, RZ, RZ, -R28 ;  /* 0x000000ffff1ca224 */ /* 0x000fe200078e0a1c */
[----:B------:R-:W-:Y:S01]  /*70a0*/  ISETP.GT.U32.AND P2, PT, R45, R4, PT ;  /* 0x000000042d00720c */ /* 0x000fe20003f44070 */
[----:B------:R-:W-:Y:S02]  /*70b0*/  IMAD.MOV R15, RZ, RZ, -R15 ;  /* 0x000000ffff0f7224 */ /* 0x000fe400078e0a0f */
[----:B------:R-:W-:Y:S01]  /*70c0*/  IMAD.HI.U32 R14, R41, R6, RZ ;  /* 0x00000006290e7227 */ /* 0x000fe200078e00ff */
[----:B------:R-:W-:Y:S03]  /*70d0*/  STL [R1+0x330], R28 ;  /* 0x0003301c01007387 */ /* 0x000fe60000100800 */
[----:B------:R-:W-:Y:S01]  /*70e0*/  IMAD R12, R45, R15, R12 ;  /* 0x0000000f2d0c7224 */ /* 0x000fe200078e020c */
[----:B------:R0:W-:Y:S01]  /*70f0*/  STL [R1+0x334], R13 ;  /* 0x0003340d01007387 */ /* 0x0001e20000100800 */
[----:B------:R-:W-:-:S02]  /*7100*/  @!P4 IMAD.IADD R10, R10, 0x1, -R45 ;  /* 0x000000010a0ac824 */ /* 0x000fc400078e0a2d */
[----:B------:R-:W-:Y:S01]  /*7110*/  IMAD.MOV R14, RZ, RZ, -R14 ;  /* 0x000000ffff0e7224 */ /* 0x000fe200078e0a0e */
[----:B------:R-:W-:Y:S01]  /*7120*/  ISETP.GT.U32.AND P4, PT, R45, R12, PT ;  /* 0x0000000c2d00720c */ /* 0x000fe20003f84070 */
[--C-:B------:R-:W-:Y:S01]  /*7130*/  @!P5 IMAD.IADD R9, R9, 0x1, -R45.reuse ;  /* 0x000000010909d824 */ /* 0x100fe200078e0a2d */
[----:B------:R-:W-:Y:S01]  /*7140*/  ISETP.GE.AND P5, PT, R17, RZ, PT ;  /* 0x000000ff1100720c */ /* 0x000fe20003fa6270 */
[----:B------:R-:W-:Y:S01]  /*7150*/  @!P0 IMAD.IADD R7, R7, 0x1, -R45 ;  /* 0x0000000107078824 */ /* 0x000fe200078e0a2d */
[----:B------:R-:W-:Y:S01]  /*7160*/  ISETP.GE.AND P0, PT, R19, RZ, PT ;  /* 0x000000ff1300720c */ /* 0x000fe20003f06270 */
[----:B------:R-:W-:Y:S01]  /*7170*/  IMAD.MOV.U32 R16, RZ, RZ, R10 ;  /* 0x000000ffff107224 */ /* 0x000fe200078e000a */
[----:B------:R-:W-:Y:S01]  /*7180*/  IABS R10, R26 ;  /* 0x0000001a000a7213 */ /* 0x000fe20000000000 */
[----:B0-----:R-:W-:-:S04]  /*7190*/  IMAD.HI.U32 R13, R41, R11, RZ ;  /* 0x0000000b290d7227 */ /* 0x001fc800078e00ff */
[C---:B------:R-:W-:Y:S02]  /*71a0*/  IMAD R6, R45.reuse, R14, R6 ;  /* 0x0000000e2d067224 */ /* 0x040fe400078e0206 */
[--C-:B------:R-:W-:Y:S01]  /*71b0*/  @!P2 IMAD.IADD R4, R4, 0x1, -R45.reuse ;  /* 0x000000010404a824 */ /* 0x100fe200078e0a2d */
[----:B------:R-:W-:Y:S01]  /*71c0*/  ISETP.GE.AND P2, PT, R18, RZ, PT ;  /* 0x000000ff1200720c */ /* 0x000fe20003f46270 */
[----:B------:R-:W-:Y:S01]  /*71d0*/  @!P3 IMAD.MOV R16, RZ, RZ, -R16 ;  /* 0x000000ffff10b224 */ /* 0x000fe200078e0a10 */
[----:B------:R-:W-:Y:S01]  /*71e0*/  ISETP.GT.U32.AND P3, PT, R45, R7, PT ;  /* 0x000000072d00720c */ /* 0x000fe20003f64070 */
[----:B------:R-:W-:Y:S01]  /*71f0*/  @!P6 IMAD.IADD R5, R5, 0x1, -R45 ;  /* 0x000000010505e824 */ /* 0x000fe200078e0a2d */
[----:B------:R-:W-:Y:S01]  /*7200*/  ISETP.GT.U32.AND P6, PT, R45, R6, PT ;  /* 0x000000062d00720c */ /* 0x000fe20003fc4070 */
[----:B------:R-:W-:Y:S01]  /*7210*/  IMAD.MOV R13, RZ, RZ, -R13 ;  /* 0x000000ffff0d7224 */ /* 0x000fe200078e0a0d */
[----:B------:R-:W-:Y:S01]  /*7220*/  STL [R1+0x338], R16 ;  /* 0x0003381001007387 */ /* 0x000fe20000100800 */
[----:B------:R-:W-:-:S04]  /*7230*/  IMAD.HI.U32 R14, R41, R8, RZ ;  /* 0x00000008290e7227 */ /* 0x000fc800078e00ff */
[----:B------:R-:W-:Y:S02]  /*7240*/  IMAD.MOV.U32 R15, RZ, RZ, R9 ;  /* 0x000000ffff0f7224 */ /* 0x000fe400078e0009 */
[C---:B------:R-:W-:Y:S02]  /*7250*/  IMAD R11, R45.reuse, R13, R11 ;  /* 0x0000000d2d0b7224 */ /* 0x040fe400078e020b */
[----:B------:R-:W-:Y:S02]  /*7260*/  IMAD.MOV R14, RZ, RZ, -R14 ;  /* 0x000000ffff0e7224 */ /* 0x000fe400078e0a0e */
[----:B------:R-:W-:Y:S01]  /*7270*/  IMAD.MOV.U32 R9, RZ, RZ, R5 ;  /* 0x000000ffff097224 */ /* 0x000fe200078e0005 */
[----:B------:R-:W-:Y:S01]  /*7280*/  IABS R5, R24 ;  /* 0x0000001800057213 */ /* 0x000fe20000000000 */
[----:B------:R-:W-:Y:S01]  /*7290*/  @!P4 IMAD.IADD R12, R12, 0x1, -R45 ;  /* 0x000000010c0cc824 */ /* 0x000fe200078e0a2d */
[----:B------:R-:W-:Y:S01]  /*72a0*/  ISETP.GE.AND P4, PT, R20, RZ, PT ;  /* 0x000000ff1400720c */ /* 0x000fe20003f86270 */
[----:B------:R-:W-:Y:S01]  /*72b0*/  @!P5 IMAD.MOV R9, RZ, RZ, -R9 ;  /* 0x000000ffff09d224 */ /* 0x000fe200078e0a09 */
[C---:B------:R-:W-:Y:S01]  /*72c0*/  ISETP.GT.U32.AND P5, PT, R45.reuse, R11, PT ;  /* 0x0000000b2d00720c */ /* 0x040fe20003fa4070 */
[----:B------:R-:W-:-:S02]  /*72d0*/  IMAD R8, R45, R14, R8 ;  /* 0x0000000e2d087224 */ /* 0x000fc400078e0208 */
[----:B------:R-:W-:Y:S01]  /*72e0*/  @!P1 IMAD.MOV R15, RZ, RZ, -R15 ;  /* 0x000000ffff0f9224 */ /* 0x000fe200078e0a0f */
[----:B------:R-:W-:Y:S01]  /*72f0*/  ISETP.GT.U32.AND P1, PT, R45, R12, PT ;  /* 0x0000000c2d00720c */ /* 0x000fe20003f24070 */
[----:B------:R-:W-:Y:S01]  /*7300*/  @!P2 IMAD.MOV R4, RZ, RZ, -R4 ;  /* 0x000000ffff04a224 */ /* 0x000fe200078e0a04 */
[----:B------:R-:W-:Y:S01]  /*7310*/  ISETP.GE.AND P2, PT, R21, RZ, PT ;  /* 0x000000ff1500720c */ /* 0x000fe20003f46270 */
[--C-:B------:R-:W-:Y:S01]  /*7320*/  @!P3 IMAD.IADD R7, R7, 0x1, -R45.reuse ;  /* 0x000000010707b824 */ /* 0x100fe200078e0a2d */
[----:B------:R-:W-:Y:S01]  /*7330*/  ISETP.GT.U32.AND P3, PT, R45, R8, PT ;  /* 0x000000082d00720c */ /* 0x000fe20003f64070 */
[----:B------:R-:W-:Y:S01]  /*7340*/  STL [R1+0x33c], R15 ;  /* 0x00033c0f01007387 */ /* 0x000fe20000100800 */
[----:B------:R-:W-:Y:S02]  /*7350*/  @!P6 IMAD.IADD R6, R6, 0x1, -R45 ;  /* 0x000000010606e824 */ /* 0x000fe400078e0a2d */
[----:B------:R-:W-:Y:S01]  /*7360*/  IMAD.MOV.U32 R13, RZ, RZ, R7 ;  /* 0x000000ffff0d7224 */ /* 0x000fe200078e0007 */
[----:B------:R0:W-:Y:S01]  /*7370*/  STL [R1+0x340], R9 ;  /* 0x0003400901007387 */ /* 0x0001e20000100800 */
[----:B------:R-:W-:Y:S01]  /*7380*/  @!P5 IMAD.IADD R11, R11, 0x1, -R45 ;  /* 0x000000010b0bd824 */ /* 0x000fe200078e0a2d */
[----:B------:R-:W-:Y:S01]  /*7390*/  ISETP.GT.U32.AND P6, PT, R45, R6, PT ;  /* 0x000000062d00720c */ /* 0x000fe20003fc4070 */
[----:B------:R-:W-:Y:S01]  /*73a0*/  @!P0 IMAD.MOV R13, RZ, RZ, -R13 ;  /* 0x000000ffff0d8224 */ /* 0x000fe200078e0a0d */
[----:B------:R1:W-:Y:S01]  /*73b0*/  STL [R1+0x348], R4 ;  /* 0x0003480401007387 */ /* 0x0003e20000100800 */
[----:B------:R-:W-:Y:S01]  /*73c0*/  @!P1 IMAD.IADD R12, R12, 0x1, -R45 ;  /* 0x000000010c0c9824 */ /* 0x000fe200078e0a2d */
[----:B------:R-:W-:Y:S01]  /*73d0*/  ISETP.GE.AND P1, PT, R22, RZ, PT ;  /* 0x000000ff1600720c */ /* 0x000fe20003f26270 */
[----:B------:R-:W-:Y:S01]  /*73e0*/  IMAD.HI.U32 R7, R41, R10, RZ ;  /* 0x0000000a29077227 */ /* 0x000fe200078e00ff */
[----:B------:R-:W-:Y:S01]  /*73f0*/  STL [R1+0x34c], R13 ;  /* 0x00034c0d01007387 */ /* 0x000fe20000100800 */
[----:B------:R-:W-:-:S02]  /*7400*/  ISETP.GE.AND P5, PT, R24, RZ, PT ;  /* 0x000000ff1800720c */ /* 0x000fc40003fa6270 */
[--C-:B------:R-:W-:Y:S01]  /*7410*/  @!P3 IMAD.IADD R8, R8, 0x1, -R45.reuse ;  /* 0x000000010808b824 */ /* 0x100fe200078e0a2d */
[----:B------:R-:W-:Y:S01]  /*7420*/  ISETP.GT.U32.AND P3, PT, R45, R11, PT ;  /* 0x0000000b2d00720c */ /* 0x000fe20003f64070 */
[----:B------:R-:W-:Y:S01]  /*7430*/  @!P4 IMAD.MOV R12, RZ, RZ, -R12 ;  /* 0x000000ffff0cc224 */ /* 0x000fe200078e0a0c */
[----:B0-----:R-:W-:Y:S01]  /*7440*/  IABS R9, R25 ;  /* 0x0000001900097213 */ /* 0x001fe20000000000 */
[----:B-1----:R-:W-:Y:S01]  /*7450*/  IMAD.HI.U32 R4, R41, R5, RZ ;  /* 0x0000000529047227 */ /* 0x002fe200078e00ff */
[----:B------:R-:W-:Y:S02]  /*7460*/  ISETP.GT.U32.AND P0, PT, R45, R8, PT ;  /* 0x000000082d00720c */ /* 0x000fe40003f04070 */
[----:B------:R0:W-:Y:S01]  /*7470*/  STL [R1+0x350], R12 ;  /* 0x0003500c01007387 */ /* 0x0001e20000100800 */
[----:B------:R-:W-:Y:S02]  /*7480*/  IMAD.MOV R4, RZ, RZ, -R4 ;  /* 0x000000ffff047224 */ /* 0x000fe400078e0a04 */
[----:B------:R-:W-:Y:S01]  /*7490*/  @!P6 IMAD.IADD R6, R6, 0x1, -R45 ;  /* 0x000000010606e824 */ /* 0x000fe200078e0a2d */
[----:B------:R-:W-:Y:S01]  /*74a0*/  ISETP.GE.AND P6, PT, R23, RZ, PT ;  /* 0x000000ff1700720c */ /* 0x000fe20003fc6270 */
[----:B------:R-:W-:-:S02]  /*74b0*/  IMAD R5, R45, R4, R5 ;  /* 0x000000042d057224 */ /* 0x000fc400078e0205 */
[----:B------:R-:W-:Y:S01]  /*74c0*/  @!P2 IMAD.MOV R6, RZ, RZ, -R6 ;  /* 0x000000ffff06a224 */ /* 0x000fe200078e0a06 */
[----:B------:R-:W-:Y:S01]  /*74d0*/  ISETP.GE.AND P2, PT, R25, RZ, PT ;  /* 0x000000ff1900720c */ /* 0x000fe20003f46270 */
[--C-:B------:R-:W-:Y:S01]  /*74e0*/  @!P3 IMAD.IADD R11, R11, 0x1, -R45.reuse ;  /* 0x000000010b0bb824 */ /* 0x100fe200078e0a2d */
[----:B------:R-:W-:Y:S01]  /*74f0*/  ISETP.GT.U32.AND P4, PT, R45, R5, PT ;  /* 0x000000052d00720c */ /* 0x000fe20003f84070 */
[----:B------:R-:W-:Y:S01]  /*7500*/  IMAD.HI.U32 R4, R41, R9, RZ ;  /* 0x0000000929047227 */ /* 0x000fe200078e00ff */
[----:B------:R1:W-:Y:S01]  /*7510*/  STL [R1+0x354], R6 ;  /* 0x0003540601007387 */ /* 0x0003e20000100800 */
[----:B0-----:R-:W-:Y:S02]  /*7520*/  IABS R12, R30 ;  /* 0x0000001e000c7213 */ /* 0x001fe40000000000 */
[----:B------:R-:W-:Y:S01]  /*7530*/  IMAD.MOV R4, RZ, RZ, -R4 ;  /* 0x000000ffff047224 */ /* 0x000fe200078e0a04 */
[----:B------:R-:W-:Y:S01]  /*7540*/  ISETP.GE.AND P3, PT, R26, RZ, PT ;  /* 0x000000ff1a00720c */ /* 0x000fe20003f66270 */
[----:B------:R-:W-:Y:S01]  /*7550*/  @!P0 IMAD.IADD R8, R8, 0x1, -R45 ;  /* 0x0000000108088824 */ /* 0x000fe200078e0a2d */
[----:B------:R-:W-:Y:S01]  /*7560*/  ISETP.GE.AND P0, PT, R27, RZ, PT ;  /* 0x000000ff1b00720c */ /* 0x000fe20003f06270 */
[----:B------:R-:W-:Y:S01]  /*7570*/  IMAD R9, R45, R4, R9 ;  /* 0x000000042d097224 */ /* 0x000fe200078e0209 */
[----:B------:R-:W-:Y:S01]  /*7580*/  IABS R4, R33 ;  /* 0x0000002100047213 */ /* 0x000fe20000000000 */
[----:B------:R-:W-:-:S02]  /*7590*/  IMAD.MOV.U32 R14, RZ, RZ, R8 ;  /* 0x000000ffff0e7224 */ /* 0x000fc400078e0008 */
[----:B-1----:R-:W-:Y:S01]  /*75a0*/  IMAD.MOV.U32 R6, RZ, RZ, R11 ;  /* 0x000000ffff067224 */ /* 0x002fe200078e000b */
[----:B------:R-:W-:Y:S01]  /*75b0*/  IABS R11, R27 ;  /* 0x0000001b000b7213 */ /* 0x000fe20000000000 */
[----:B------:R-:W-:Y:S01]  /*75c0*/  @!P4 IMAD.IADD R5, R5, 0x1, -R45 ;  /* 0x000000010505c824 */ /* 0x000fe200078e0a2d */
[----:B------:R-:W-:Y:S01]  /*75d0*/  ISETP.GE.AND P4, PT, R30, RZ, PT ;  /* 0x000000ff1e00720c */ /* 0x000fe20003f86270 */
[----:B------:R-:W-:Y:S02]  /*75e0*/  @!P1 IMAD.MOV R6, RZ, RZ, -R6 ;  /* 0x000000ffff069224 */ /* 0x000fe400078e0a06 */
[----:B------:R-:W-:Y:S01]  /*75f0*/  IMAD.MOV R7, RZ, RZ, -R7 ;  /* 0x000000ffff077224 */ /* 0x000fe200078e0a07 */
[C---:B------:R-:W-:Y:S01]  /*7600*/  ISETP.GT.U32.AND P1, PT, R45.reuse, R5, PT ;  /* 0x000000052d00720c */ /* 0x040fe20003f24070 */
[----:B------:R-:W-:Y:S01]  /*7610*/  @!P6 IMAD.MOV R14, RZ, RZ, -R14 ;  /* 0x000000ffff0ee224 */ /* 0x000fe200078e0a0e */
[C---:B------:R-:W-:Y:S01]  /*7620*/  ISETP.GT.U32.AND P6, PT, R45.reuse, R9, PT ;  /* 0x000000092d00720c */ /* 0x040fe20003fc4070 */
[----:B------:R-:W-:Y:S01]  /*7630*/  IMAD R10, R45, R7, R10 ;  /* 0x000000072d0a7224 */ /* 0x000fe200078e020a */
[----:B------:R-:W-:Y:S01]  /*7640*/  IABS R7, R31 ;  /* 0x0000001f00077213 */ /* 0x000fe20000000000 */
[C---:B------:R-:W-:Y:S01]  /*7650*/  IMAD.HI.U32 R13, R41.reuse, R11, RZ ;  /* 0x0000000b290d7227 */ /* 0x040fe200078e00ff */
[----:B------:R0:W-:Y:S03]  /*7660*/  STL [R1+0x358], R6 ;  /* 0x0003580601007387 */ /* 0x0001e60000100800 */
[----:B------:R-:W-:Y:S01]  /*7670*/  IMAD.MOV R13, RZ, RZ, -R13 ;  /* 0x000000ffff0d7224 */ /* 0x000fe200078e0a0d */
[----:B------:R1:W-:Y:S01]  /*7680*/  STL [R1+0x35c], R14 ;  /* 0x00035c0e01007387 */ /* 0x0003e20000100800 */
[----:B------:R-:W-:-:S04]  /*7690*/  IMAD.HI.U32 R8, R41, R12, RZ ;  /* 0x0000000c29087227 */ /* 0x000fc800078e00ff */
[----:B------:R-:W-:Y:S01]  /*76a0*/  @!P1 IMAD.IADD R5, R5, 0x1, -R45 ;  /* 0x0000000105059824 */ /* 0x000fe200078e0a2d */
[C---:B------:R-:W-:Y:S01]  /*76b0*/  ISETP.GT.U32.AND P1, PT, R45.reuse, R10, PT ;  /* 0x0000000a2d00720c */ /* 0x040fe20003f24070 */
[----:B------:R-:W-:Y:S01]  /*76c0*/  IMAD R11, R45, R13, R11 ;  /* 0x0000000d2d0b7224 */ /* 0x000fe200078e020b */
[----:B0-----:R-:W-:Y:S01]  /*76d0*/  IABS R6, R32 ;  /* 0x0000002000067213 */ /* 0x001fe20000000000 */
[----:B------:R-:W-:Y:S02]  /*76e0*/  @!P6 IMAD.IADD R9, R9, 0x1, -R45 ;  /* 0x000000010909e824 */ /* 0x000fe400078e0a2d */
[----:B------:R-:W-:Y:S01]  /*76f0*/  IMAD.MOV.U32 R15, RZ, RZ, R5 ;  /* 0x000000ffff0f7224 */ /* 0x000fe200078e0005 */
[----:B------:R-:W-:Y:S01]  /*7700*/  ISETP.GT.U32.AND P6, PT, R45, R11, PT ;  /* 0x0000000b2d00720c */ /* 0x000fe20003fc4070 */
[----:B------:R-:W-:Y:S01]  /*7710*/  IMAD.MOV R8, RZ, RZ, -R8 ;  /* 0x000000ffff087224 */ /* 0x000fe200078e0a08 */
[----:B------:R-:W-:Y:S01]  /*7720*/  IABS R5, R36 ;  /* 0x0000002400057213 */ /* 0x000fe20000000000 */
[----:B-1----:R-:W-:-:S04]  /*7730*/  IMAD.HI.U32 R14, R41, R7, RZ ;  /* 0x00000007290e7227 */ /* 0x002fc800078e00ff */
[----:B------:R-:W-:Y:S01]  /*7740*/  @!P1 IMAD.IADD R10, R10, 0x1, -R45 ;  /* 0x000000010a0a9824 */ /* 0x000fe200078e0a2d */
[C---:B------:R-:W-:Y:S01]  /*7750*/  ISETP.GT.U32.AND P1, PT, R45.reuse, R9, PT ;  /* 0x000000092d00720c */ /* 0x040fe20003f24070 */
[----:B------:R-:W-:Y:S02]  /*7760*/  @!P5 IMAD.MOV R15, RZ, RZ, -R15 ;  /* 0x000000ffff0fd224 */ /* 0x000fe400078e0a0f */
[C---:B------:R-:W-:Y:S01]  /*7770*/  IMAD R8, R45.reuse, R8, R12 ;  /* 0x000000082d087224 */ /* 0x040fe200078e020c */
[----:B------:R-:W-:Y:S01]  /*7780*/  ISETP.GT.U32.AND P5, PT, R45, R10, PT ;  /* 0x0000000a2d00720c */ /* 0x000fe20003fa4070 */
[----:B------:R-:W-:Y:S01]  /*7790*/  @!P6 IMAD.IADD R11, R11, 0x1, -R45 ;  /* 0x000000010b0be824 */ /* 0x000fe200078e0a2d */
[----:B------:R-:W-:Y:S01]  /*77a0*/  STL [R1+0x360], R15 ;  /* 0x0003600f01007387 */ /* 0x000fe20000100800 */
[----:B------:R-:W-:-:S03]  /*77b0*/  IMAD.HI.U32 R13, R41, R6, RZ ;  /* 0x00000006290d7227 */ /* 0x000fc600078e00ff */
[----:B------:R-:W-:Y:S01]  /*77c0*/  ISETP.GT.U32.AND P6, PT, R45, R11, PT ;  /* 0x0000000b2d00720c */ /* 0x000fe20003fc4070 */
        /* <DEDUP_REMOVED lines=25> */
[C---:B------:R-:W-:Y:S01]  /*7960*/  ISETP.GT.U32.AND P2, PT, R45.reuse, R8, PT ;  /* 0x000000082d00720c */ /* 0x040fe20003f44070 */
        /* <DEDUP_REMOVED lines=15> */
[----:B------:R0:W-:Y:S03]  /*7a60*/  STL [R1+0x36c], R16 ;  /* 0x00036c1001007387 */ /* 0x0001e60000100800 */
        /* <DEDUP_REMOVED lines=9> */
[----:B0-----:R-:W-:Y:S01]  /*7b00*/  IMAD.MOV.U32 R16, RZ, RZ, R8 ;  /* 0x000000ffff107224 */ /* 0x001fe200078e0008 */
[----:B------:R-:W-:Y:S01]  /*7b10*/  IABS R8, R42 ;  /* 0x0000002a00087213 */ /* 0x000fe20000000000 */
[----:B-1----:R-:W-:-:S04]  /*7b20*/  IMAD.HI.U32 R13, R41, R11, RZ ;  /* 0x0000000b290d7227 */ /* 0x002fc800078e00ff */
[----:B------:R-:W-:Y:S02]  /*7b30*/  IMAD R5, R45, R14, R5 ;  /* 0x0000000e2d057224 */ /* 0x000fe400078e0205 */
[--C-:B------:R-:W-:Y:S01]  /*7b40*/  @!P3 IMAD.IADD R4, R4, 0x1, -R45.reuse ;  /* 0x000000010404b824 */ /* 0x100fe200078e0a2d */
[----:B------:R-:W-:Y:S01]  /*7b50*/  ISETP.GE.AND P3, PT, R33, RZ, PT ;  /* 0x000000ff2100720c */ /* 0x000fe20003f66270 */
[----:B------:R-:W-:Y:S01]  /*7b60*/  @!P4 IMAD.MOV R16, RZ, RZ, -R16 ;  /* 0x000000ffff10c224 */ /* 0x000fe200078e0a10 */
[C---:B------:R-:W-:Y:S01]  /*7b70*/  ISETP.GT.U32.AND P4, PT, R45.reuse, R9, PT ;  /* 0x000000092d00720c */ /* 0x040fe20003f84070 */
[----:B------:R-:W-:Y:S01]  /*7b80*/  @!P6 IMAD.IADD R6, R6, 0x1, -R45 ;  /* 0x000000010606e824 */ /* 0x000fe200078e0a2d */
[----:B------:R-:W-:Y:S01]  /*7b90*/  ISETP.GT.U32.AND P6, PT, R45, R5, PT ;  /* 0x000000052d00720c */ /* 0x000fe20003fc4070 */
[----:B------:R-:W-:Y:S01]  /*7ba0*/  IMAD.MOV R13, RZ, RZ, -R13 ;  /* 0x000000ffff0d7224 */ /* 0x000fe200078e0a0d */
[----:B------:R-:W-:Y:S01]  /*7bb0*/  STL [R1+0x374], R16 ;  /* 0x0003741001007387 */ /* 0x000fe20000100800 */
[----:B------:R-:W-:-:S04]  /*7bc0*/  IMAD.HI.U32 R14, R41, R10, RZ ;  /* 0x0000000a290e7227 */ /* 0x000fc800078e00ff */
[----:B------:R-:W-:Y:S02]  /*7bd0*/  IMAD.MOV.U32 R15, RZ, RZ, R7 ;  /* 0x000000ffff0f7224 */ /* 0x000fe400078e0007 */
[----:B------:R-:W-:Y:S02]  /*7be0*/  IMAD R11, R45, R13, R11 ;  /* 0x0000000d2d0b7224 */ /* 0x000fe400078e020b */
        /* <DEDUP_REMOVED lines=138> */
[----:B0-----:R-:W-:Y:S02]  /*8490*/  IMAD.MOV.U32 R16, RZ, RZ, R10 ;  /* 0x000000ffff107224 */ /* 0x001fe400078e000a */
[----:B-1----:R-:W-:-:S04]  /*84a0*/  IMAD.HI.U32 R13, R41, R11, RZ ;  /* 0x0000000b290d7227 */ /* 0x002fc800078e00ff */
        /* <DEDUP_REMOVED lines=31> */
[C---:B------:R-:W-:Y:S01]  /*86a0*/  ISETP.GT.U32.AND P6, PT, R45.reuse, R6, PT ;  /* 0x000000062d00720c */ /* 0x040fe20003fc4070 */
[----:B------:R-:W-:Y:S01]  /*86b0*/  @!P0 IMAD.MOV R13, RZ, RZ, -R13 ;  /* 0x000000ffff0d8224 */ /* 0x000fe200078e0a0d */
[----:B------:R1:W-:Y:S01]  /*86c0*/  STL [R1+0x3b4], R4 ;  /* 0x0003b40401007387 */ /* 0x0003e20000100800 */
[--C-:B------:R-:W-:Y:S01]  /*86d0*/  @!P1 IMAD.IADD R12, R12, 0x1, -R45.reuse ;  /* 0x000000010c0c9824 */ /* 0x100fe200078e0a2d */
[----:B------:R-:W-:Y:S01]  /*86e0*/  ISETP.GE.AND P1, PT, R52, RZ, PT ;  /* 0x000000ff3400720c */ /* 0x000fe20003f26270 */
[----:B------:R-:W-:Y:S01]  /*86f0*/  VIADD R57, R0, 0x1cf ;  /* 0x000001cf00397836 */ /* 0x000fe20000000000 */
[----:B------:R-:W-:Y:S01]  /*8700*/  STL [R1+0x3b8], R13 ;  /* 0x0003b80d01007387 */ /* 0x000fe20000100800 */
[----:B------:R-:W-:Y:S01]  /*8710*/  @!P2 IMAD.IADD R8, R8, 0x1, -R45 ;  /* 0x000000010808a824 */ /* 0x000fe200078e0a2d */
[C---:B------:R-:W-:Y:S01]  /*8720*/  ISETP.GT.U32.AND P2, PT, R45.reuse, R11, PT ;  /* 0x0000000b2d00720c */ /* 0x040fe20003f44070 */
[----:B------:R-:W-:Y:S01]  /*8730*/  @!P3 IMAD.MOV R12, RZ, RZ, -R12 ;  /* 0x000000ffff0cb224 */ /* 0x000fe200078e0a0c */
[----:B0-----:R-:W-:Y:S01]  /*8740*/  IABS R9, R61 ;  /* 0x0000003d00097213 */ /* 0x001fe20000000000 */
[----:B------:R-:W-:Y:S01]  /*8750*/  VIADD R55, R0, 0x1cd ;  /* 0x000001cd00377836 */ /* 0x000fe20000000000 */
[----:B------:R-:W-:Y:S01]  /*8760*/  ISETP.GT.U32.AND P0, PT, R45, R8, PT ;  /* 0x000000082d00720c */ /* 0x000fe20003f04070 */
[----:B-1----:R-:W-:Y:S01]  /*8770*/  IMAD.HI.U32 R4, R41, R5, RZ ;  /* 0x0000000529047227 */ /* 0x002fe200078e00ff */
[----:B------:R0:W-:Y:S01]  /*8780*/  STL [R1+0x3bc], R12 ;  /* 0x0003bc0c01007387 */ /* 0x0001e20000100800 */
[----:B------:R-:W-:-:S02]  /*8790*/  IABS R10, R57 ;  /* 0x00000039000a7213 */ /* 0x000fc40000000000 */
[----:B------:R-:W-:Y:S01]  /*87a0*/  IMAD.MOV R4, RZ, RZ, -R4 ;  /* 0x000000ffff047224 */ /* 0x000fe200078e0a04 */
[----:B------:R-:W-:Y:S01]  /*87b0*/  ISETP.GE.AND P5, PT, R60, RZ, PT ;  /* 0x000000ff3c00720c */ /* 0x000fe20003fa6270 */
[----:B------:R-:W-:Y:S01]  /*87c0*/  @!P6 IMAD.IADD R6, R6, 0x1, -R45 ;  /* 0x000000010606e824 */ /* 0x000fe200078e0a2d */
[----:B------:R-:W-:Y:S01]  /*87d0*/  ISETP.GE.AND P6, PT, R59, RZ, PT ;  /* 0x000000ff3b00720c */ /* 0x000fe20003fc6270 */
[----:B------:R-:W-:Y:S02]  /*87e0*/  IMAD R5, R45, R4, R5 ;  /* 0x000000042d057224 */ /* 0x000fe400078e0205 */
[----:B------:R-:W-:Y:S01]  /*87f0*/  @!P4 IMAD.MOV R6, RZ, RZ, -R6 ;  /* 0x000000ffff06c224 */ /* 0x000fe200078e0a06 */
[----:B0-----:R-:W-:Y:S01]  /*8800*/  IABS R12, R55 ;  /* 0x00000037000c7213 */ /* 0x001fe20000000000 */
[----:B------:R-:W-:Y:S01]  /*8810*/  @!P2 IMAD.IADD R11, R11, 0x1, -R45 ;  /* 0x000000010b0ba824 */ /* 0x000fe200078e0a2d */
[----:B------:R-:W-:Y:S01]  /*8820*/  ISETP.GT.U32.AND P3, PT, R45, R5, PT ;  /* 0x000000052d00720c */ /* 0x000fe20003f64070 */
[----:B------:R-:W-:Y:S01]  /*8830*/  IMAD.HI.U32 R4, R41, R9, RZ ;  /* 0x0000000929047227 */ /* 0x000fe200078e00ff */
[----:B------:R0:W-:Y:S01]  /*8840*/  STL [R1+0x3c0], R6 ;  /* 0x0003c00601007387 */ /* 0x0001e20000100800 */
[----:B------:R-:W-:-:S02]  /*8850*/  ISETP.GE.AND P2, PT, R57, RZ, PT ;  /* 0x000000ff3900720c */ /* 0x000fc40003f46270 */
[----:B------:R-:W-:Y:S01]  /*8860*/  IMAD.MOV R4, RZ, RZ, -R4 ;  /* 0x000000ffff047224 */ /* 0x000fe200078e0a04 */
[----:B------:R-:W-:Y:S01]  /*8870*/  ISETP.GE.AND P4, PT, R61, RZ, PT ;  /* 0x000000ff3d00720c */ /* 0x000fe20003f86270 */
[----:B------:R-:W-:Y:S02]  /*8880*/  VIADD R57, R0, 0x1ce ;  /* 0x000001ce00397836 */ /* 0x000fe40000000000 */
[----:B------:R-:W-:Y:S02]  /*8890*/  @!P0 IMAD.IADD R8, R8, 0x1, -R45 ;  /* 0x0000000108088824 */ /* 0x000fe400078e0a2d */
[----:B------:R-:W-:Y:S01]  /*88a0*/  IMAD.HI.U32 R7, R41, R10, RZ ;  /* 0x0000000a29077227 */ /* 0x000fe200078e00ff */
[----:B------:R-:W-:-:S03]  /*88b0*/  ISETP.GE.AND P0, PT, R57, RZ, PT ;  /* 0x000000ff3900720c */ /* 0x000fc60003f06270 */
[----:B0-----:R-:W-:Y:S01]  /*88c0*/  IMAD.MOV.U32 R6, RZ, RZ, R11 ;  /* 0x000000ffff067224 */ /* 0x001fe200078e000b */
[----:B------:R-:W-:Y:S01]  /*88d0*/  IABS R11, R57 ;  /* 0x00000039000b7213 */ /* 0x000fe20000000000 */
[----:B------:R-:W-:Y:S01]  /*88e0*/  @!P3 IMAD.IADD R5, R5, 0x1, -R45 ;  /* 0x000000010505b824 */ /* 0x000fe200078e0a2d */
[----:B------:R-:W-:Y:S01]  /*88f0*/  ISETP.GE.AND P3, PT, R55, RZ, PT ;  /* 0x000000ff3700720c */ /* 0x000fe20003f66270 */
[----:B------:R-:W-:Y:S02]  /*8900*/  @!P1 IMAD.MOV R6, RZ, RZ, -R6 ;  /* 0x000000ffff069224 */ /* 0x000fe400078e0a06 */
[C---:B------:R-:W-:Y:S01]  /*8910*/  IMAD R9, R45.reuse, R4, R9 ;  /* 0x000000042d097224 */ /* 0x040fe200078e0209 */
[----:B------:R-:W-:Y:S01]  /*8920*/  ISETP.GT.U32.AND P1, PT, R45, R5, PT ;  /* 0x000000052d00720c */ /* 0x000fe20003f24070 */
[----:B------:R-:W-:Y:S01]  /*8930*/  IMAD.MOV.U32 R14, RZ, RZ, R8 ;  /* 0x000000ffff0e7224 */ /* 0x000fe200078e0008 */
[----:B------:R0:W-:Y:S01]  /*8940*/  STL [R1+0x3c4], R6 ;  /* 0x0003c40601007387 */ /* 0x0001e20000100800 */
[----:B------:R-:W-:-:S02]  /*8950*/  IMAD.MOV R7, RZ, RZ, -R7 ;  /* 0x000000ffff077224 */ /* 0x000fc400078e0a07 */
[----:B------:R-:W-:Y:S01]  /*8960*/  @!P6 IMAD.MOV R14, RZ, RZ, -R14 ;  /* 0x000000ffff0ee224 */ /* 0x000fe200078e0a0e */
[C---:B------:R-:W-:Y:S01]  /*8970*/  ISETP.GT.U32.AND P6, PT, R45.reuse, R9, PT ;  /* 0x000000092d00720c */ /* 0x040fe20003fc4070 */
[----:B------:R-:W-:Y:S02]  /*8980*/  IMAD R10, R45, R7, R10 ;  /* 0x000000072d0a7224 */ /* 0x000fe400078e020a */
[----:B------:R-:W-:Y:S01]  /*8990*/  IMAD.HI.U32 R13, R41, R11, RZ ;  /* 0x0000000b290d7227 */ /* 0x000fe200078e00ff */
[----:B------:R1:W-:Y:S03]  /*89a0*/  STL [R1+0x3c8], R14 ;  /* 0x0003c80e01007387 */ /* 0x0003e60000100800 */
[----:B------:R-:W-:Y:S02]  /*89b0*/  IMAD.MOV R13, RZ, RZ, -R13 ;  /* 0x000000ffff0d7224 */ /* 0x000fe400078e0a0d */
[----:B------:R-:W-:Y:S01]  /*89c0*/  @!P1 IMAD.IADD R5, R5, 0x1, -R45 ;  /* 0x0000000105059824 */ /* 0x000fe200078e0a2d */
[C---:B------:R-:W-:Y:S01]  /*89d0*/  ISETP.GT.U32.AND P1, PT, R45.reuse, R10, PT ;  /* 0x0000000a2d00720c */ /* 0x040fe20003f24070 */
[----:B------:R-:W-:-:S02]  /*89e0*/  IMAD R11, R45, R13, R11 ;  /* 0x0000000d2d0b7224 */ /* 0x000fc400078e020b */
[--C-:B------:R-:W-:Y:S02]  /*89f0*/  @!P6 IMAD.IADD R9, R9, 0x1, -R45.reuse ;  /* 0x000000010909e824 */ /* 0x100fe400078e0a2d */
[C---:B------:R-:W-:Y:S01]  /*8a00*/  VIADD R57, R0.reuse, 0x1cc ;  /* 0x000001cc00397836 */ /* 0x040fe20000000000 */
[----:B------:R-:W-:Y:S01]  /*8a10*/  ISETP.GT.U32.AND P6, PT, R45, R11, PT ;  /* 0x0000000b2d00720c */ /* 0x000fe20003fc4070 */
[C---:B------:R-:W-:Y:S02]  /*8a20*/  VIADD R28, R0.reuse, 0x1cb ;  /* 0x000001cb001c7836 */ /* 0x040fe40000000000 */
[----:B------:R-:W-:Y:S01]  /*8a30*/  VIADD R29, R0, 0x1ca ;  /* 0x000001ca001d7836 */ /* 0x000fe20000000000 */
[----:B------:R-:W-:Y:S01]  /*8a40*/  IABS R7, R57 ;  /* 0x0000003900077213 */ /* 0x000fe20000000000 */
[----:B------:R-:W-:Y:S01]  /*8a50*/  IMAD.HI.U32 R8, R41, R12, RZ ;  /* 0x0000000c29087227 */ /* 0x000fe200078e00ff */
[----:B0-----:R-:W-:Y:S02]  /*8a60*/  IABS R6, R28 ;  /* 0x0000001c00067213 */ /* 0x001fe40000000000 */
[----:B------:R-:W-:Y:S01]  /*8a70*/  IABS R4, R29 ;  /* 0x0000001d00047213 */ /* 0x000fe20000000000 */
[----:B------:R-:W-:Y:S01]  /*8a80*/  @!P1 IMAD.IADD R10, R10, 0x1, -R45 ;  /* 0x000000010a0a9824 */ /* 0x000fe200078e0a2d */
[----:B------:R-:W-:Y:S01]  /*8a90*/  ISETP.GT.U32.AND P1, PT, R45, R9, PT ;  /* 0x000000092d00720c */ /* 0x000fe20003f24070 */
[----:B------:R-:W-:-:S02]  /*8aa0*/  IMAD.MOV.U32 R15, RZ, RZ, R5 ;  /* 0x000000ffff0f7224 */ /* 0x000fc400078e0005 */
[----:B------:R-:W-:Y:S02]  /*8ab0*/  @!P6 IMAD.IADD R11, R11, 0x1, -R45 ;  /* 0x000000010b0be824 */ /* 0x000fe400078e0a2d */
[----:B------:R-:W-:Y:S02]  /*8ac0*/  IMAD.MOV R8, RZ, RZ, -R8 ;  /* 0x000000ffff087224 */ /* 0x000fe400078e0a08 */
[----:B-1----:R-:W-:Y:S01]  /*8ad0*/  IMAD.HI.U32 R14, R41, R7, RZ ;  /* 0x00000007290e7227 */ /* 0x002fe200078e00ff */
[----:B------:R-:W-:-:S03]  /*8ae0*/  ISETP.GT.U32.AND P6, PT, R45, R11, PT ;  /* 0x0000000b2d00720c */ /* 0x000fc60003fc4070 */
[----:B------:R-:W-:Y:S01]  /*8af0*/  @!P5 IMAD.MOV R15, RZ, RZ, -R15 ;  /* 0x000000ffff0fd224 */ /* 0x000fe200078e0a0f */
[C---:B------:R-:W-:Y:S01]  /*8b00*/  ISETP.GT.U32.AND P5, PT, R45.reuse, R10, PT ;  /* 0x0000000a2d00720c */ /* 0x040fe20003fa4070 */
[----:B------:R-:W-:Y:S02]  /*8b10*/  IMAD R8, R45, R8, R12 ;  /* 0x000000082d087224 */ /* 0x000fe400078e020c */
[C---:B------:R-:W-:Y:S01]  /*8b20*/  IMAD.HI.U32 R13, R41.reuse, R6, RZ ;  /* 0x00000006290d7227 */ /* 0x040fe200078e00ff */
[----:B------:R0:W-:Y:S03]  /*8b30*/  STL [R1+0x3cc], R15 ;  /* 0x0003cc0f01007387 */ /* 0x0001e60000100800 */
[----:B------:R-:W-:-:S04]  /*8b40*/  IMAD.HI.U32 R12, R41, R4, RZ ;  /* 0x00000004290c7227 */ /* 0x000fc800078e00ff */
[----:B------:R-:W-:Y:S02]  /*8b50*/  IMAD.MOV R14, RZ, RZ, -R14 ;  /* 0x000000ffff0e7224 */ /* 0x000fe400078e0a0e */
[----:B------:R-:W-:Y:S01]  /*8b60*/  @!P1 IMAD.IADD R9, R9, 0x1, -R45 ;  /* 0x0000000109099824 */ /* 0x000fe200078e0a2d */
[C---:B------:R-:W-:Y:S01]  /*8b70*/  ISETP.GT.U32.AND P1, PT, R45.reuse, R8, PT ;  /* 0x000000082d00720c */ /* 0x040fe20003f24070 */
[----:B------:R-:W-:Y:S02]  /*8b80*/  IMAD.MOV R13, RZ, RZ, -R13 ;  /* 0x000000ffff0d7224 */ /* 0x000fe400078e0a0d */
[----:B------:R-:W-:Y:S02]  /*8b90*/  VIADD R53, R0, 0x1c9 ;  /* 0x000001c900357836 */ /* 0x000fe40000000000 */
[----:B------:R-:W-:Y:S02]  /*8ba0*/  IMAD.MOV R12, RZ, RZ, -R12 ;  /* 0x000000ffff0c7224 */ /* 0x000fe400078e0a0c */
[----:B------:R-:W-:-:S02]  /*8bb0*/  IMAD R7, R45, R14, R7 ;  /* 0x0000000e2d077224 */ /* 0x000fc400078e0207 */
[----:B------:R-:W-:Y:S02]  /*8bc0*/  IMAD.MOV.U32 R16, RZ, RZ, R9 ;  /* 0x000000ffff107224 */ /* 0x000fe400078e0009 */
[C---:B------:R-:W-:Y:S01]  /*8bd0*/  IMAD R6, R45.reuse, R13, R6 ;  /* 0x0000000d2d067224 */ /* 0x040fe200078e0206 */
[----:B------:R-:W-:Y:S01]  /*8be0*/  IABS R13, R53 ;  /* 0x00000035000d7213 */ /* 0x000fe20000000000 */
[C---:B------:R-:W-:Y:S02]  /*8bf0*/  IMAD R4, R45.reuse, R12, R4 ;  /* 0x0000000c2d047224 */ /* 0x040fe400078e0204 */
[----:B------:R-:W-:Y:S01]  /*8c00*/  @!P4 IMAD.MOV R16, RZ, RZ, -R16 ;  /* 0x000000ffff10c224 */ /* 0x000fe200078e0a10 */
[C---:B------:R-:W-:Y:S01]  /*8c10*/  ISETP.GT.U32.AND P4, PT, R45.reuse, R7, PT ;  /* 0x000000072d00720c */ /* 0x040fe20003f84070 */
[--C-:B------:R-:W-:Y:S01]  /*8c20*/  @!P5 IMAD.IADD R10, R10, 0x1, -R45.reuse ;  /* 0x000000010a0ad824 */ /* 0x100fe200078e0a2d */
[----:B------:R-:W-:Y:S01]  /*8c30*/  ISETP.GT.U32.AND P5, PT, R45, R6, PT ;  /* 0x000000062d00720c */ /* 0x000fe20003fa4070 */
[----:B------:R-:W-:Y:S01]  /*8c40*/  @!P6 IMAD.IADD R11, R11, 0x1, -R45 ;  /* 0x000000010b0be824 */ /* 0x000fe200078e0a2d */
[----:B------:R-:W-:Y:S01]  /*8c50*/  ISETP.GT.U32.AND P6, PT, R45, R4, PT ;  /* 0x000000042d00720c */ /* 0x000fe20003fc4070 */
[----:B------:R-:W-:Y:S01]  /*8c60*/  IMAD.HI.U32 R9, R41, R13, RZ ;  /* 0x0000000d29097227 */ /* 0x000fe200078e00ff */
[----:B------:R-:W-:Y:S03]  /*8c70*/  STL [R1+0x3d0], R16 ;  /* 0x0003d01001007387 */ /* 0x000fe60000100800 */
[----:B------:R-:W-:-:S02]  /*8c80*/  VIADD R54, R0, 0x1c8 ;  /* 0x000001c800367836 */ /* 0x000fc40000000000 */
[----:B------:R-:W-:Y:S02]  /*8c90*/  IMAD.MOV R9, RZ, RZ, -R9 ;  /* 0x000000ffff097224 */ /* 0x000fe400078e0a09 */
[----:B------:R-:W-:Y:S01]  /*8ca0*/  @!P1 IMAD.IADD R8, R8, 0x1, -R45 ;  /* 0x0000000108089824 */ /* 0x000fe200078e0a2d */
[----:B------:R-:W-:Y:S01]  /*8cb0*/  IABS R12, R54 ;  /* 0x00000036000c7213 */ /* 0x000fe20000000000 */
[----:B------:R-:W-:Y:S01]  /*8cc0*/  IMAD R9, R45, R9, R13 ;  /* 0x000000092d097224 */ /* 0x000fe200078e020d */
[----:B------:R-:W-:Y:S01]  /*8cd0*/  ISETP.GE.AND P1, PT, R57, RZ, PT ;  /* 0x000000ff3900720c */ /* 0x000fe20003f26270 */
[----:B------:R-:W-:Y:S01]  /*8ce0*/  @!P4 IMAD.IADD R7, R7, 0x1, -R45 ;  /* 0x000000010707c824 */ /* 0x000fe200078e0a2d */
[----:B------:R-:W-:Y:S01]  /*8cf0*/  ISETP.GT.U32.AND P4, PT, R45, R8, PT ;  /* 0x000000082d00720c */ /* 0x000fe20003f84070 */
[----:B------:R-:W-:Y:S02]  /*8d00*/  IMAD.MOV.U32 R13, RZ, RZ, R11 ;  /* 0x000000ffff0d7224 */ /* 0x000fe400078e000b */
[----:B------:R-:W-:-:S02]  /*8d10*/  VIADD R55, R0, 0x1c7 ;  /* 0x000001c700377836 */ /* 0x000fc40000000000 */
[----:B0-----:R-:W-:-:S03]  /*8d20*/  IMAD.HI.U32 R15, R41, R12, RZ ;  /* 0x0000000c290f7227 */ /* 0x001fc600078e00ff */
[----:B------:R-:W-:Y:S01]  /*8d30*/  IABS R5, R55 ;  /* 0x0000003700057213 */ /* 0x000fe20000000000 */
[--C-:B------:R-:W-:Y:S01]  /*8d40*/  @!P5 IMAD.IADD R6, R6, 0x1, -R45.reuse ;  /* 0x000000010606d824 */ /* 0x100fe200078e0a2d */
[C---:B------:R-:W-:Y:S01]  /*8d50*/  ISETP.GT.U32.AND P5, PT, R45.reuse, R7, PT ;  /* 0x000000072d00720c */ /* 0x040fe20003fa4070 */
[----:B------:R-:W-:Y:S02]  /*8d60*/  @!P6 IMAD.IADD R4, R4, 0x1, -R45 ;  /* 0x000000010404e824 */ /* 0x000fe400078e0a2d */
[----:B------:R-:W-:Y:S01]  /*8d70*/  @!P0 IMAD.MOV R13, RZ, RZ, -R13 ;  /* 0x000000ffff0d8224 */ /* 0x000fe200078e0a0d */
[C---:B------:R-:W-:Y:S01]  /*8d80*/  ISETP.GT.U32.AND P0, PT, R45.reuse, R9, PT ;  /* 0x000000092d00720c */ /* 0x040fe20003f04070 */
[----:B------:R-:W-:Y:S01]  /*8d90*/  IMAD.MOV R15, RZ, RZ, -R15 ;  /* 0x000000ffff0f7224 */ /* 0x000fe200078e0a0f */
[C---:B------:R-:W-:Y:S01]  /*8da0*/  ISETP.GT.U32.AND P6, PT, R45.reuse, R6, PT ;  /* 0x000000062d00720c */ /* 0x040fe20003fc4070 */
[----:B------:R-:W-:Y:S01]  /*8db0*/  @!P2 IMAD.MOV R10, RZ, RZ, -R10 ;  /* 0x000000ffff0aa224 */ /* 0x000fe200078e0a0a */
[----:B------:R-:W-:Y:S01]  /*8dc0*/  ISETP.GT.U32.AND P2, PT, R45, R4, PT ;  /* 0x000000042d00720c */ /* 0x000fe20003f44070 */
[----:B------:R-:W-:-:S02]  /*8dd0*/  VIADD R58, R0, 0x1c6 ;  /* 0x000001c6003a7836 */ /* 0x000fc40000000000 */
[----:B------:R-:W-:Y:S01]  /*8de0*/  IMAD R12, R45, R15, R12 ;  /* 0x0000000f2d0c7224 */ /* 0x000fe200078e020c */
[----:B------:R0:W-:Y:S01]  /*8df0*/  STL [R1+0x3d4], R10 ;  /* 0x0003d40a01007387 */ /* 0x0001e20000100800 */
[----:B------:R-:W-:Y:S01]  /*8e00*/  IMAD.HI.U32 R14, R41, R5, RZ ;  /* 0x00000005290e7227 */ /* 0x000fe200078e00ff */
[----:B------:R-:W-:Y:S02]  /*8e10*/  IABS R11, R58 ;  /* 0x0000003a000b7213 */ /* 0x000fe40000000000 */
[----:B------:R1:W-:Y:S01]  /*8e20*/  STL [R1+0x3d8], R13 ;  /* 0x0003d80d01007387 */ /* 0x0003e20000100800 */
[----:B------:R-:W-:Y:S02]  /*8e30*/  VIADD R57, R0, 0x1c5 ;  /* 0x000001c500397836 */ /* 0x000fe40000000000 */
[--C-:B------:R-:W-:Y:S01]  /*8e40*/  @!P4 IMAD.IADD R8, R8, 0x1, -R45.reuse ;  /* 0x000000010808c824 */ /* 0x100fe200078e0a2d */
[----:B------:R-:W-:Y:S01]  /*8e50*/  ISETP.GT.U32.AND P4, PT, R45, R12, PT ;  /* 0x0000000c2d00720c */ /* 0x000fe20003f84070 */
[----:B------:R-:W-:Y:S01]  /*8e60*/  IMAD.MOV R14, RZ, RZ, -R14 ;  /* 0x000000ffff0e7224 */ /* 0x000fe200078e0a0e */
[----:B0-----:R-:W-:Y:S01]  /*8e70*/  IABS R10, R57 ;  /* 0x00000039000a7213 */ /* 0x001fe20000000000 */
[--C-:B------:R-:W-:Y:S01]  /*8e80*/  @!P5 IMAD.IADD R7, R7, 0x1, -R45.reuse ;  /* 0x000000010707d824 */ /* 0x100fe200078e0a2d */
[----:B------:R-:W-:Y:S01]  /*8e90*/  ISETP.GE.AND P5, PT, R28, RZ, PT ;  /* 0x000000ff1c00720c */ /* 0x000fe20003fa6270 */
[----:B------:R-:W-:Y:S01]  /*8ea0*/  @!P0 IMAD.IADD R9, R9, 0x1, -R45 ;  /* 0x0000000109098824 */ /* 0x000fe200078e0a2d */
[----:B------:R-:W-:Y:S01]  /*8eb0*/  ISETP.GE.AND P0, PT, R53, RZ, PT ;  /* 0x000000ff3500720c */ /* 0x000fe20003f06270 */
[----:B-1----:R-:W-:-:S04]  /*8ec0*/  IMAD.HI.U32 R13, R41, R11, RZ ;  /* 0x0000000b290d7227 */ /* 0x002fc800078e00ff */
[----:B------:R-:W-:Y:S01]  /*8ed0*/  @!P3 IMAD.MOV R8, RZ, RZ, -R8 ;  /* 0x000000ffff08b224 */ /* 0x000fe200078e0a08 */
[C---:B------:R-:W-:Y:S01]  /*8ee0*/  ISETP.GT.U32.AND P3, PT, R45.reuse, R9, PT ;  /* 0x000000092d00720c */ /* 0x040fe20003f64070 */
[----:B------:R-:W-:Y:S02]  /*8ef0*/  IMAD R5, R45, R14, R5 ;  /* 0x0000000e2d057224 */ /* 0x000fe400078e0205 */
[----:B------:R-:W-:Y:S01]  /*8f00*/  @!P2 IMAD.IADD R4, R4, 0x1, -R45 ;  /* 0x000000010404a824 */ /* 0x000fe200078e0a2d */
[----:B------:R-:W-:Y:S01]  /*8f10*/  ISETP.GE.AND P2, PT, R29, RZ, PT ;  /* 0x000000ff1d00720c */ /* 0x000fe20003f46270 */
[----:B------:R-:W-:Y:S01]  /*8f20*/  @!P1 IMAD.MOV R7, RZ, RZ, -R7 ;  /* 0x000000ffff079224 */ /* 0x000fe200078e0a07 */
[----:B------:R-:W-:Y:S01]  /*8f30*/  STL [R1+0x3dc], R8 ;  /* 0x0003dc0801007387 */ /* 0x000fe20000100800 */
[----:B------:R-:W-:Y:S01]  /*8f40*/  @!P6 IMAD.IADD R6, R6, 0x1, -R45 ;  /* 0x000000010606e824 */ /* 0x000fe200078e0a2d */
[----:B------:R-:W-:Y:S01]  /*8f50*/  ISETP.GT.U32.AND P6, PT, R45, R5, PT ;  /* 0x000000052d00720c */ /* 0x000fe20003fc4070 */
[----:B------:R-:W-:Y:S01]  /*8f60*/  IMAD.MOV R13, RZ, RZ, -R13 ;  /* 0x000000ffff0d7224 */ /* 0x000fe200078e0a0d */
[----:B------:R0:W-:Y:S01]  /*8f70*/  STL [R1+0x3e0], R7 ;  /* 0x0003e00701007387 */ /* 0x0001e20000100800 */
[----:B------:R-:W-:-:S04]  /*8f80*/  IMAD.HI.U32 R14, R41, R10, RZ ;  /* 0x0000000a290e7227 */ /* 0x000fc800078e00ff */
[C---:B------:R-:W-:Y:S02]  /*8f90*/  IMAD R11, R45.reuse, R13, R11 ;  /* 0x0000000d2d0b7224 */ /* 0x040fe400078e020b */
[----:B------:R-:W-:Y:S02]  /*8fa0*/  IMAD.MOV R14, RZ, RZ, -R14 ;  /* 0x000000ffff0e7224 */ /* 0x000fe400078e0a0e */
[----:B------:R-:W-:Y:S01]  /*8fb0*/  @!P4 IMAD.IADD R12, R12, 0x1, -R45 ;  /* 0x000000010c0cc824 */ /* 0x000fe200078e0a2d */
[----:B------:R-:W-:Y:S01]  /*8fc0*/  ISETP.GE.AND P4, PT, R54, RZ, PT ;  /* 0x000000ff3600720c */ /* 0x000fe20003f86270 */
[----:B0-----:R-:W-:Y:S02]  /*8fd0*/  IMAD.MOV.U32 R7, RZ, RZ, R6 ;  /* 0x000000ffff077224 */ /* 0x001fe400078e0006 */
[C---:B------:R-:W-:Y:S01]  /*8fe0*/  VIADD R54, R0.reuse, 0x1c4 ;  /* 0x000001c400367836 */ /* 0x040fe20000000000 */
[C---:B------:R-:W-:Y:S01]  /*8ff0*/  ISETP.GT.U32.AND P1, PT, R45.reuse, R12, PT ;  /* 0x0000000c2d00720c */ /* 0x040fe20003f24070 */
[----:B------:R-:W-:Y:S01]  /*9000*/  @!P5 IMAD.MOV R7, RZ, RZ, -R7 ;  /* 0x000000ffff07d224 */ /* 0x000fe200078e0a07 */
[C---:B------:R-:W-:Y:S01]  /*9010*/  ISETP.GT.U32.AND P5, PT, R45.reuse, R11, PT ;  /* 0x0000000b2d00720c */ /* 0x040fe20003fa4070 */
[----:B------:R-:W-:Y:S01]  /*9020*/  IMAD R10, R45, R14, R10 ;  /* 0x0000000e2d0a7224 */ /* 0x000fe200078e020a */
[----:B------:R-:W-:Y:S01]  /*9030*/  IABS R6, R54 ;  /* 0x0000003600067213 */ /* 0x000fe20000000000 */
[----:B------:R-:W-:Y:S01]  /*9040*/  @!P2 IMAD.MOV R4, RZ, RZ, -R4 ;  /* 0x000000ffff04a224 */ /* 0x000fe200078e0a04 */
[----:B------:R0:W-:Y:S01]  /*9050*/  STL [R1+0x3e8], R7 ;  /* 0x0003e80701007387 */ /* 0x0001e20000100800 */
[--C-:B------:R-:W-:Y:S01]  /*9060*/  @!P3 IMAD.IADD R9, R9, 0x1, -R45.reuse ;  /* 0x000000010909b824 */ /* 0x100fe200078e0a2d */
[----:B------:R-:W-:Y:S01]  /*9070*/  ISETP.GT.U32.AND P3, PT, R45, R10, PT ;  /* 0x0000000a2d00720c */ /* 0x000fe20003f64070 */
[----:B------:R-:W-:Y:S01]  /*9080*/  @!P6 IMAD.IADD R5, R5, 0x1, -R45 ;  /* 0x000000010505e824 */ /* 0x000fe200078e0a2d */
[----:B------:R1:W-:Y:S01]  /*9090*/  STL [R1+0x3ec], R4 ;  /* 0x0003ec0401007387 */ /* 0x0003e20000100800 */
[----:B------:R-:W-:Y:S01]  /*90a0*/  ISETP.GE.AND P2, PT, R55, RZ, PT ;  /* 0x000000ff3700720c */ /* 0x000fe20003f46270 */
[----:B------:R-:W-:-:S02]  /*90b0*/  VIADD R55, R0, 0x1c3 ;  /* 0x000001c300377836 */ /* 0x000fc40000000000 */
[----:B------:R-:W-:Y:S01]  /*90c0*/  ISETP.GT.U32.AND P6, PT, R45, R5, PT ;  /* 0x000000052d00720c */ /* 0x000fe20003fc4070 */
[--C-:B------:R-:W-:Y:S01]  /*90d0*/  @!P5 IMAD.IADD R11, R11, 0x1, -R45.reuse ;  /* 0x000000010b0bd824 */ /* 0x100fe200078e0a2d */
[----:B------:R-:W-:Y:S01]  /*90e0*/  ISETP.GE.AND P5, PT, R54, RZ, PT ;  /* 0x000000ff3600720c */ /* 0x000fe20003fa6270 */
[----:B------:R-:W-:Y:S01]  /*90f0*/  @!P1 IMAD.IADD R12, R12, 0x1, -R45 ;  /* 0x000000010c0c9824 */ /* 0x000fe200078e0a2d */
[----:B------:R-:W-:Y:S01]  /*9100*/  ISETP.GE.AND P1, PT, R58, RZ, PT ;  /* 0x000000ff3a00720c */ /* 0x000fe20003f26270 */
[----:B------:R-:W-:Y:S01]  /*9110*/  @!P0 IMAD.MOV R9, RZ, RZ, -R9 ;  /* 0x000000ffff098224 */ /* 0x000fe200078e0a09 */
[----:B0-----:R-:W-:Y:S01]  /*9120*/  IABS R7, R55 ;  /* 0x0000003700077213 */ /* 0x001fe20000000000 */
[----:B-1----:R-:W-:-:S03]  /*9130*/  IMAD.HI.U32 R4, R41, R6, RZ ;  /* 0x0000000629047227 */ /* 0x002fc600078e00ff */
[----:B------:R0:W-:Y:S01]  /*9140*/  STL [R1+0x3f0], R9 ;  /* 0x0003f00901007387 */ /* 0x0001e20000100800 */
[----:B------:R-:W-:Y:S02]  /*9150*/  IMAD.MOV R4, RZ, RZ, -R4 ;  /* 0x000000ffff047224 */ /* 0x000fe400078e0a04 */
[--C-:B------:R-:W-:Y:S01]  /*9160*/  @!P3 IMAD.IADD R10, R10, 0x1, -R45.reuse ;  /* 0x000000010a0ab824 */ /* 0x100fe200078e0a2d */
[C---:B------:R-:W-:Y:S01]  /*9170*/  ISETP.GT.U32.AND P3, PT, R45.reuse, R11, PT ;  /* 0x0000000b2d00720c */ /* 0x040fe20003f64070 */
[C---:B------:R-:W-:Y:S02]  /*9180*/  IMAD R6, R45.reuse, R4, R6 ;  /* 0x000000042d067224 */ /* 0x040fe400078e0206 */
[----:B------:R-:W-:Y:S01]  /*9190*/  @!P4 IMAD.MOV R12, RZ, RZ, -R12 ;  /* 0x000000ffff0cc224 */ /* 0x000fe200078e0a0c */
[----:B------:R-:W-:Y:S01]  /*91a0*/  ISETP.GT.U32.AND P0, PT, R45, R10, PT ;  /* 0x0000000a2d00720c */ /* 0x000fe20003f04070 */
[----:B------:R-:W-:Y:S01]  /*91b0*/  @!P6 IMAD.IADD R5, R5, 0x1, -R45 ;  /* 0x000000010505e824 */ /* 0x000fe200078e0a2d */
[----:B------:R-:W-:Y:S01]  /*91c0*/  ISETP.GT.U32.AND P4, PT, R45, R6, PT ;  /* 0x000000062d00720c */ /* 0x000fe20003f84070 */
[----:B------:R-:W-:Y:S01]  /*91d0*/  IMAD.HI.U32 R4, R41, R7, RZ ;  /* 0x0000000729047227 */ /* 0x000fe200078e00ff */
[----:B------:R-:W-:Y:S01]  /*91e0*/  ISETP.GE.AND P6, PT, R57, RZ, PT ;  /* 0x000000ff3900720c */ /* 0x000fe20003fc6270 */
[----:B------:R-:W-:Y:S02]  /*91f0*/  STL [R1+0x3f4], R12 ;  /* 0x0003f40c01007387 */ /* 0x000fe40000100800 */
[----:B------:R-:W-:Y:S01]  /*9200*/  @!P2 IMAD.MOV R5, RZ, RZ, -R5 ;  /* 0x000000ffff05a224 */ /* 0x000fe200078e0a05 */
[----:B------:R-:W-:Y:S01]  /*9210*/  ISETP.GE.AND P2, PT, R55, RZ, PT ;  /* 0x000000ff3700720c */ /* 0x000fe20003f46270 */
[----:B------:R-:W-:-:S02]  /*9220*/  VIADD R57, R0, 0x1c2 ;  /* 0x000001c200397836 */ /* 0x000fc40000000000 */
[--C-:B------:R-:W-:Y:S01]  /*9230*/  @!P3 IMAD.IADD R11, R11, 0x1, -R45.reuse ;  /* 0x000000010b0bb824 */ /* 0x100fe200078e0a2d */
[----:B------:R1:W-:Y:S01]  /*9240*/  STL [R1+0x3f8], R5 ;  /* 0x0003f80501007387 */ /* 0x0003e20000100800 */
[----:B------:R-:W-:Y:S01]  /*9250*/  IMAD.MOV R4, RZ, RZ, -R4 ;  /* 0x000000ffff047224 */ /* 0x000fe200078e0a04 */
[----:B------:R-:W-:Y:S01]  /*9260*/  IABS R8, R57 ;  /* 0x0000003900087213 */ /* 0x000fe20000000000 */
[--C-:B------:R-:W-:Y:S01]  /*9270*/  @!P4 IMAD.IADD R6, R6, 0x1, -R45.reuse ;  /* 0x000000010606c824 */ /* 0x100fe200078e0a2d */
[----:B------:R-:W-:Y:S01]  /*9280*/  ISETP.GE.AND P3, PT, R57, RZ, PT ;  /* 0x000000ff3900720c */ /* 0x000fe20003f66270 */
[----:B------:R-:W-:Y:S02]  /*9290*/  VIADD R57, R0, 0x1c1 ;  /* 0x000001c100397836 */ /* 0x000fe40000000000 */
[----:B------:R-:W-:Y:S02]  /*92a0*/  @!P0 IMAD.IADD R10, R10, 0x1, -R45 ;  /* 0x000000010a0a8824 */ /* 0x000fe400078e0a2d */
[----:B0-----:R-:W-:Y:S01]  /*92b0*/  IMAD.HI.U32 R9, R41, R8, RZ ;  /* 0x0000000829097227 */ /* 0x001fe200078e00ff */
[----:B------:R-:W-:-:S03]  /*92c0*/  ISETP.GE.AND P0, PT, R57, RZ, PT ;  /* 0x000000ff3900720c */ /* 0x000fc60003f06270 */
[----:B-1----:R-:W-:Y:S01]  /*92d0*/  IMAD.MOV.U32 R5, RZ, RZ, R11 ;  /* 0x000000ffff057224 */ /* 0x002fe200078e000b */
[----:B------:R-:W-:Y:S01]  /*92e0*/  IABS R11, R57 ;  /* 0x00000039000b7213 */ /* 0x000fe20000000000 */
[C---:B------:R-:W-:Y:S02]  /*92f0*/  IMAD R7, R45.reuse, R4, R7 ;  /* 0x000000042d077224 */ /* 0x040fe400078e0207 */
[----:B------:R-:W-:Y:S01]  /*9300*/  @!P1 IMAD.MOV R5, RZ, RZ, -R5 ;  /* 0x000000ffff059224 */ /* 0x000fe200078e0a05 */
[C---:B------:R-:W-:Y:S01]  /*9310*/  ISETP.GT.U32.AND P1, PT, R45.reuse, R6, PT ;  /* 0x000000062d00720c */ /* 0x040fe20003f24070 */
[----:B------:R-:W-:Y:S02]  /*9320*/  IMAD.MOV.U32 R14, RZ, RZ, R10 ;  /* 0x000000ffff0e7224 */ /* 0x000fe400078e000a */
[----:B------:R-:W-:Y:S01]  /*9330*/  IMAD.MOV R9, RZ, RZ, -R9 ;  /* 0x000000ffff097224 */ /* 0x000fe200078e0a09 */
[----:B------:R0:W-:Y:S01]  /*9340*/  STL [R1+0x3fc], R5 ;  /* 0x0003fc0501007387 */ /* 0x0001e20000100800 */
[----:B------:R-:W-:Y:S01]  /*9350*/  @!P6 IMAD.MOV R14, RZ, RZ, -R14 ;  /* 0x000000ffff0ee224 */ /* 0x000fe200078e0a0e */
[C---:B------:R-:W-:Y:S01]  /*9360*/  ISETP.GT.U32.AND P6, PT, R45.reuse, R7, PT ;  /* 0x000000072d00720c */ /* 0x040fe20003fc4070 */
[----:B------:R-:W-:-:S02]  /*9370*/  IMAD R8, R45, R9, R8 ;  /* 0x000000092d087224 */ /* 0x000fc400078e0208 */
[----:B------:R-:W-:Y:S01]  /*9380*/  IMAD.HI.U32 R13, R41, R11, RZ ;  /* 0x0000000b290d7227 */ /* 0x000fe200078e00ff */
[----:B------:R1:W-:Y:S03]  /*9390*/  STL [R1+0x400], R14 ;  /* 0x0004000e01007387 */ /* 0x0003e60000100800 */
[----:B------:R-:W-:Y:S02]  /*93a0*/  IMAD.MOV R13, RZ, RZ, -R13 ;  /* 0x000000ffff0d7224 */ /* 0x000fe400078e0a0d */
[----:B------:R-:W-:Y:S01]  /*93b0*/  @!P1 IMAD.IADD R6, R6, 0x1, -R45 ;  /* 0x0000000106069824 */ /* 0x000fe200078e0a2d */
[C---:B------:R-:W-:Y:S01]  /*93c0*/  ISETP.GT.U32.AND P1, PT, R45.reuse, R8, PT ;  /* 0x000000082d00720c */ /* 0x040fe20003f24070 */
[----:B------:R-:W-:Y:S02]  /*93d0*/  IMAD R11, R45, R13, R11 ;  /* 0x0000000d2d0b7224 */ /* 0x000fe400078e020b */
[----:B------:R-:W-:-:S02]  /*93e0*/  @!P6 IMAD.IADD R7, R7, 0x1, -R45 ;  /* 0x000000010707e824 */ /* 0x000fc400078e0a2d */
[C---:B------:R-:W-:Y:S01]  /*93f0*/  VIADD R55, R0.reuse, 0x1c0 ;  /* 0x000001c000377836 */ /* 0x040fe20000000000 */
[C---:B------:R-:W-:Y:S01]  /*9400*/  ISETP.GT.U32.AND P6, PT, R45.reuse, R11, PT ;  /* 0x0000000b2d00720c */ /* 0x040fe20003fc4070 */
[C---:B------:R-:W-:Y:S02]  /*9410*/  VIADD R57, R0.reuse, 0x1bf ;  /* 0x000001bf00397836 */ /* 0x040fe40000000000 */
[C---:B------:R-:W-:Y:S01]  /*9420*/  VIADD R28, R0.reuse, 0x1be ;  /* 0x000001be001c7836 */ /* 0x040fe20000000000 */
[----:B------:R-:W-:Y:S01]  /*9430*/  IABS R12, R55 ;  /* 0x00000037000c7213 */ /* 0x000fe20000000000 */
[----:B------:R-:W-:Y:S01]  /*9440*/  VIADD R29, R0, 0x1bd ;  /* 0x000001bd001d7836 */ /* 0x000fe20000000000 */
[----:B------:R-:W-:Y:S01]  /*9450*/  IABS R9, R57 ;  /* 0x0000003900097213 */ /* 0x000fe20000000000 */
[----:B------:R-:W-:Y:S01]  /*9460*/  @!P1 IMAD.IADD R8, R8, 0x1, -R45 ;  /* 0x0000000108089824 */ /* 0x000fe200078e0a2d */
[----:B------:R-:W-:Y:S01]  /*9470*/  ISETP.GT.U32.AND P1, PT, R45, R7, PT ;  /* 0x000000072d00720c */ /* 0x000fe20003f24070 */
[----:B------:R-:W-:Y:S01]  /*9480*/  IMAD.HI.U32 R10, R41, R12, RZ ;  /* 0x0000000c290a7227 */ /* 0x000fe200078e00ff */
[----:B0-----:R-:W-:-:S02]  /*9490*/  IABS R5, R28 ;  /* 0x0000001c00057213 */ /* 0x001fc40000000000 */
[----:B------:R-:W-:Y:S01]  /*94a0*/  IABS R4, R29 ;  /* 0x0000001d00047213 */ /* 0x000fe20000000000 */
[----:B------:R-:W-:Y:S01]  /*94b0*/  IMAD.MOV.U32 R15, RZ, RZ, R6 ;  /* 0x000000ffff0f7224 */ /* 0x000fe200078e0006 */
[----:B------:R-:W-:Y:S01]  /*94c0*/  ISETP.GE.AND P4, PT, R55, RZ, PT ;  /* 0x000000ff3700720c */ /* 0x000fe20003f86270 */
        /* <DEDUP_REMOVED lines=83> */
[----:B------:R-:W-:Y:S01]  /*9a00*/  VIADD R54, R0, 0x1b7 ;  /* 0x000001b700367836 */ /* 0x000fe20000000000 */
        /* <DEDUP_REMOVED lines=23> */
[----:B------:R-:W-:Y:S01]  /*9b80*/  @!P4 IMAD.IADD R8, R8, 0x1, -R45 ;  /* 0x000000010808c824 */ /* 0x000fe200078e0a2d */
[C---:B------:R-:W-:Y:S01]  /*9b90*/  ISETP.GT.U32.AND P4, PT, R45.reuse, R11, PT ;  /* 0x0000000b2d00720c */ /* 0x040fe20003f84070 */
[C---:B------:R-:W-:Y:S02]  /*9ba0*/  IMAD R5, R45.reuse, R4, R5 ;  /* 0x000000042d057224 */ /* 0x040fe400078e0205 */
[----:B------:R-:W-:Y:S01]  /*9bb0*/  @!P2 IMAD.MOV R12, RZ, RZ, -R12 ;  /* 0x000000ffff0ca224 */ /* 0x000fe200078e0a0c */
[C---:B------:R-:W-:Y:S01]  /*9bc0*/  ISETP.GT.U32.AND P0, PT, R45.reuse, R8, PT ;  /* 0x000000082d00720c */ /* 0x040fe20003f04070 */
        /* <DEDUP_REMOVED lines=180> */
[----:B-1----:R-:W-:Y:S02]  /*a710*/  IMAD.MOV.U32 R5, RZ, RZ, R11 ;  /* 0x000000ffff057224 */ /* 0x002fe400078e000b */
[C---:B------:R-:W-:Y:S01]  /*a720*/  IMAD R7, R45.reuse, R4, R7 ;  /* 0x000000042d077224 */ /* 0x040fe200078e0207 */
[----:B------:R-:W-:Y:S01]  /*a730*/  IABS R4, R57 ;  /* 0x0000003900047213 */ /* 0x000fe20000000000 */
        /* <DEDUP_REMOVED lines=11> */
[--C-:B------:R-:W-:Y:S01]  /*a7f0*/  @!P1 IMAD.IADD R6, R6, 0x1, -R45.reuse ;  /* 0x0000000106069824 */ /* 0x100fe200078e0a2d */
        /* <DEDUP_REMOVED lines=41> */
[C---:B------:R-:W-:Y:S01]  /*aa90*/  ISETP.GT.U32.AND P5, PT, R45.reuse, R5, PT ;  /* 0x000000052d00720c */ /* 0x040fe20003fa4070 */
        /* <DEDUP_REMOVED lines=17> */
[----:B------:R-:W-:Y:S01]  /*abb0*/  ISETP.GT.U32.AND P5, PT, R45, R9, PT ;  /* 0x000000092d00720c */ /* 0x000fe20003fa4070 */
        /* <DEDUP_REMOVED lines=10> */
[----:B------:R-:W-:-:S03]  /*ac60*/  IMAD.HI.U32 R14, R41, R6, RZ ;  /* 0x00000006290e7227 */ /* 0x000fc600078e00ff */
[----:B------:R1:W-:Y:S01]  /*ac70*/  STL [R1+0x47c], R13 ;  /* 0x00047c0d01007387 */ /* 0x0003e20000100800 */
[----:B------:R-:W-:Y:S02]  /*ac80*/  VIADD R57, R0, 0x19e ;  /* 0x0000019e00397836 */ /* 0x000fe40000000000 */
[--C-:B------:R-:W-:Y:S01]  /*ac90*/  @!P4 IMAD.IADD R10, R10, 0x1, -R45.reuse ;  /* 0x000000010a0ac824 */ /* 0x100fe200078e0a2d */
[----:B------:R-:W-:Y:S01]  /*aca0*/  ISETP.GT.U32.AND P4, PT, R45, R12, PT ;  /* 0x0000000c2d00720c */ /* 0x000fe20003f84070 */
[----:B------:R-:W-:Y:S01]  /*acb0*/  IMAD.MOV R14, RZ, RZ, -R14 ;  /* 0x000000ffff0e7224 */ /* 0x000fe200078e0a0e */
[----:B0-----:R-:W-:Y:S01]  /*acc0*/  IABS R8, R58 ;  /* 0x0000003a00087213 */ /* 0x001fe20000000000 */
[--C-:B------:R-:W-:Y:S01]  /*acd0*/  @!P5 IMAD.IADD R9, R9, 0x1, -R45.reuse ;  /* 0x000000010909d824 */ /* 0x100fe200078e0a2d */
[----:B------:R-:W-:Y:S01]  /*ace0*/  IABS R4, R57 ;  /* 0x0000003900047213 */ /* 0x000fe20000000000 */
[----:B------:R-:W-:Y:S01]  /*acf0*/  @!P0 IMAD.IADD R7, R7, 0x1, -R45 ;  /* 0x0000000107078824 */ /* 0x000fe200078e0a2d */
[----:B------:R-:W-:Y:S01]  /*ad00*/  ISETP.GE.AND P5, PT, R28, RZ, PT ;  /* 0x000000ff1c00720c */ /* 0x000fe20003fa6270 */
[----:B-1----:R-:W-:Y:S01]  /*ad10*/  IMAD.HI.U32 R13, R41, R8, RZ ;  /* 0x00000008290d7227 */ /* 0x002fe200078e00ff */
[----:B------:R-:W-:-:S03]  /*ad20*/  ISETP.GE.AND P0, PT, R53, RZ, PT ;  /* 0x000000ff3500720c */ /* 0x000fc60003f06270 */
[----:B------:R-:W-:Y:S02]  /*ad30*/  IMAD R6, R45, R14, R6 ;  /* 0x0000000e2d067224 */ /* 0x000fe400078e0206 */
[--C-:B------:R-:W-:Y:S01]  /*ad40*/  @!P2 IMAD.IADD R11, R11, 0x1, -R45.reuse ;  /* 0x000000010b0ba824 */ /* 0x100fe200078e0a2d */
[----:B------:R-:W-:Y:S01]  /*ad50*/  ISETP.GE.AND P2, PT, R29, RZ, PT ;  /* 0x000000ff1d00720c */ /* 0x000fe20003f46270 */
[----:B------:R-:W-:Y:S01]  /*ad60*/  @!P3 IMAD.MOV R10, RZ, RZ, -R10 ;  /* 0x000000ffff0ab224 */ /* 0x000fe200078e0a0a */
[----:B------:R-:W-:Y:S01]  /*ad70*/  ISETP.GT.U32.AND P3, PT, R45, R7, PT ;  /* 0x000000072d00720c */ /* 0x000fe20003f64070 */
[----:B------:R-:W-:Y:S01]  /*ad80*/  @!P6 IMAD.IADD R5, R5, 0x1, -R45 ;  /* 0x000000010505e824 */ /* 0x000fe200078e0a2d */
[----:B------:R-:W-:Y:S01]  /*ad90*/  ISETP.GT.U32.AND P6, PT, R45, R6, PT ;  /* 0x000000062d00720c */ /* 0x000fe20003fc4070 */
[----:B------:R-:W-:Y:S01]  /*ada0*/  IMAD.MOV R13, RZ, RZ, -R13 ;  /* 0x000000ffff0d7224 */ /* 0x000fe200078e0a0d */
[----:B------:R0:W-:Y:S01]  /*adb0*/  STL [R1+0x480], R10 ;  /* 0x0004800a01007387 */ /* 0x0001e20000100800 */
[----:B------:R-:W-:-:S04]  /*adc0*/  IMAD.HI.U32 R14, R41, R4, RZ ;  /* 0x00000004290e7227 */ /* 0x000fc800078e00ff */
[----:B------:R-:W-:Y:S02]  /*add0*/  @!P1 IMAD.MOV R9, RZ, RZ, -R9 ;  /* 0x000000ffff099224 */ /* 0x000fe400078e0a09 */
[----:B------:R-:W-:Y:S02]  /*ade0*/  IMAD R8, R45, R13, R8 ;  /* 0x0000000d2d087224 */ /* 0x000fe400078e0208 */
[----:B------:R-:W-:Y:S01]  /*adf0*/  IMAD.MOV R14, RZ, RZ, -R14 ;  /* 0x000000ffff0e7224 */ /* 0x000fe200078e0a0e */
[----:B------:R1:W-:Y:S01]  /*ae00*/  STL [R1+0x484], R9 ;  /* 0x0004840901007387 */ /* 0x0003e20000100800 */
[----:B0-----:R-:W-:Y:S02]  /*ae10*/  IMAD.MOV.U32 R10, RZ, RZ, R5 ;  /* 0x000000ffff0a7224 */ /* 0x001fe400078e0005 */
[----:B------:R-:W-:Y:S01]  /*ae20*/  @!P4 IMAD.IADD R12, R12, 0x1, -R45 ;  /* 0x000000010c0cc824 */ /* 0x000fe200078e0a2d */
[----:B------:R-:W-:Y:S01]  /*ae30*/  ISETP.GE.AND P4, PT, R54, RZ, PT ;  /* 0x000000ff3600720c */ /* 0x000fe20003f86270 */
[----:B------:R-:W-:-:S02]  /*ae40*/  VIADD R54, R0, 0x19d ;  /* 0x0000019d00367836 */ /* 0x000fc40000000000 */
[----:B------:R-:W-:Y:S01]  /*ae50*/  @!P5 IMAD.MOV R10, RZ, RZ, -R10 ;  /* 0x000000ffff0ad224 */ /* 0x000fe200078e0a0a */
[C---:B------:R-:W-:Y:S01]  /*ae60*/  ISETP.GT.U32.AND P5, PT, R45.reuse, R8, PT ;  /* 0x000000082d00720c */ /* 0x040fe20003fa4070 */
[C---:B------:R-:W-:Y:S01]  /*ae70*/  IMAD R4, R45.reuse, R14, R4 ;  /* 0x0000000e2d047224 */ /* 0x040fe200078e0204 */
[----:B------:R-:W-:Y:S01]  /*ae80*/  ISETP.GT.U32.AND P1, PT, R45, R12, PT ;  /* 0x0000000c2d00720c */ /* 0x000fe20003f24070 */
[----:B-1----:R-:W-:Y:S01]  /*ae90*/  IMAD.MOV.U32 R9, RZ, RZ, R11 ;  /* 0x000000ffff097224 */ /* 0x002fe200078e000b */
[----:B------:R-:W-:Y:S01]  /*aea0*/  IABS R5, R54 ;  /* 0x0000003600057213 */ /* 0x000fe20000000000 */
[----:B------:R-:W-:Y:S01]  /*aeb0*/  @!P3 IMAD.IADD R7, R7, 0x1, -R45 ;  /* 0x000000010707b824 */ /* 0x000fe200078e0a2d */
[----:B------:R-:W-:Y:S01]  /*aec0*/  ISETP.GT.U32.AND P3, PT, R45, R4, PT ;  /* 0x000000042d00720c */ /* 0x000fe20003f64070 */
[----:B------:R-:W-:Y:S01]  /*aed0*/  @!P2 IMAD.MOV R9, RZ, RZ, -R9 ;  /* 0x000000ffff09a224 */ /* 0x000fe200078e0a09 */
[----:B------:R0:W-:Y:S01]  /*aee0*/  STL [R1+0x488], R10 ;  /* 0x0004880a01007387 */ /* 0x0001e20000100800 */
[--C-:B------:R-:W-:Y:S01]  /*aef0*/  @!P6 IMAD.IADD R6, R6, 0x1, -R45.reuse ;  /* 0x000000010606e824 */ /* 0x100fe200078e0a2d */
[----:B------:R-:W-:Y:S01]  /*af00*/  ISETP.GE.AND P2, PT, R55, RZ, PT ;  /* 0x000000ff3700720c */ /* 0x000fe20003f46270 */
[----:B------:R-:W-:Y:S01]  /*af10*/  VIADD R55, R0, 0x19c ;  /* 0x0000019c00377836 */ /* 0x000fe20000000000 */
[----:B------:R1:W-:Y:S01]  /*af20*/  STL [R1+0x48c], R9 ;  /* 0x00048c0901007387 */ /* 0x0003e20000100800 */
[--C-:B------:R-:W-:Y:S01]  /*af30*/  @!P5 IMAD.IADD R8, R8, 0x1, -R45.reuse ;  /* 0x000000010808d824 */ /* 0x100fe200078e0a2d */
[C---:B------:R-:W-:Y:S01]  /*af40*/  ISETP.GT.U32.AND P6, PT, R45.reuse, R6, PT ;  /* 0x000000062d00720c */ /* 0x040fe20003fc4070 */
[----:B------:R-:W-:Y:S01]  /*af50*/  @!P1 IMAD.IADD R12, R12, 0x1, -R45 ;  /* 0x000000010c0c9824 */ /* 0x000fe200078e0a2d */
[----:B------:R-:W-:Y:S01]  /*af60*/  ISETP.GE.AND P1, PT, R58, RZ, PT ;  /* 0x000000ff3a00720c */ /* 0x000fe20003f26270 */
[----:B------:R-:W-:Y:S01]  /*af70*/  @!P0 IMAD.MOV R7, RZ, RZ, -R7 ;  /* 0x000000ffff078224 */ /* 0x000fe200078e0a07 */
[----:B0-----:R-:W-:Y:S01]  /*af80*/  IABS R10, R55 ;  /* 0x00000037000a7213 */ /* 0x001fe20000000000 */
[----:B------:R-:W-:Y:S01]  /*af90*/  @!P3 IMAD.IADD R4, R4, 0x1, -R45 ;  /* 0x000000010404b824 */ /* 0x000fe200078e0a2d */
[----:B------:R-:W-:Y:S01]  /*afa0*/  ISETP.GT.U32.AND P3, PT, R45, R8, PT ;  /* 0x000000082d00720c */ /* 0x000fe20003f64070 */
[----:B------:R-:W-:Y:S01]  /*afb0*/  @!P4 IMAD.MOV R12, RZ, RZ, -R12 ;  /* 0x000000ffff0cc224 */ /* 0x000fe200078e0a0c */
[----:B------:R-:W-:Y:S01]  /*afc0*/  STL [R1+0x490], R7 ;  /* 0x0004900701007387 */ /* 0x000fe20000100800 */
[----:B-1----:R-:W-:Y:S01]  /*afd0*/  IMAD.HI.U32 R9, R41, R5, RZ ;  /* 0x0000000529097227 */ /* 0x002fe200078e00ff */
[----:B------:R-:W-:-:S02]  /*afe0*/  ISETP.GT.U32.AND P0, PT, R45, R4, PT ;  /* 0x000000042d00720c */ /* 0x000fc40003f04070 */
[----:B------:R-:W-:Y:S01]  /*aff0*/  STL [R1+0x494], R12 ;  /* 0x0004940c01007387 */ /* 0x000fe20000100800 */
[----:B------:R-:W-:Y:S01]  /*b000*/  IMAD.MOV R9, RZ, RZ, -R9 ;  /* 0x000000ffff097224 */ /* 0x000fe200078e0a09 */
[----:B------:R-:W-:Y:S01]  /*b010*/  ISETP.GE.AND P5, PT, R54, RZ, PT ;  /* 0x000000ff3600720c */ /* 0x000fe20003fa6270 */
[----:B------:R-:W-:Y:S01]  /*b020*/  @!P6 IMAD.IADD R6, R6, 0x1, -R45 ;  /* 0x000000010606e824 */ /* 0x000fe200078e0a2d */
[----:B------:R-:W-:Y:S01]  /*b030*/  ISETP.GE.AND P6, PT, R57, RZ, PT ;  /* 0x000000ff3900720c */ /* 0x000fe20003fc6270 */
[----:B------:R-:W-:Y:S02]  /*b040*/  IMAD R9, R45, R9, R5 ;  /* 0x000000092d097224 */ /* 0x000fe400078e0205 */
[----:B------:R-:W-:Y:S01]  /*b050*/  @!P2 IMAD.MOV R6, RZ, RZ, -R6 ;  /* 0x000000ffff06a224 */ /* 0x000fe200078e0a06 */
[----:B------:R-:W-:Y:S01]  /*b060*/  ISETP.GE.AND P2, PT, R55, RZ, PT ;  /* 0x000000ff3700720c */ /* 0x000fe20003f46270 */
[----:B------:R-:W-:Y:S01]  /*b070*/  VIADD R57, R0, 0x19b ;  /* 0x0000019b00397836 */ /* 0x000fe20000000000 */
[----:B------:R-:W-:Y:S01]  /*b080*/  ISETP.GT.U32.AND P4, PT, R45, R9, PT ;  /* 0x000000092d00720c */ /* 0x000fe20003f84070 */
[----:B------:R-:W-:Y:S01]  /*b090*/  @!P3 IMAD.IADD R8, R8, 0x1, -R45 ;  /* 0x000000010808b824 */ /* 0x000fe200078e0a2d */
[----:B------:R0:W-:Y:S01]  /*b0a0*/  STL [R1+0x498], R6 ;  /* 0x0004980601007387 */ /* 0x0001e20000100800 */
[----:B------:R-:W-:Y:S01]  /*b0b0*/  IMAD.HI.U32 R5, R41, R10, RZ ;  /* 0x0000000a29057227 */ /* 0x000fe200078e00ff */
[----:B------:R-:W-:-:S02]  /*b0c0*/  IABS R11, R57 ;  /* 0x00000039000b7213 */ /* 0x000fc40000000000 */
[----:B------:R-:W-:Y:S01]  /*b0d0*/  ISETP.GE.AND P3, PT, R57, RZ, PT ;  /* 0x000000ff3900720c */ /* 0x000fe20003f66270 */
[----:B------:R-:W-:Y:S02]  /*b0e0*/  IMAD.MOV R5, RZ, RZ, -R5 ;  /* 0x000000ffff057224 */ /* 0x000fe400078e0a05 */
[----:B------:R-:W-:Y:S02]  /*b0f0*/  VIADD R57, R0, 0x19a ;  /* 0x0000019a00397836 */ /* 0x000fe40000000000 */
[--C-:B------:R-:W-:Y:S02]  /*b100*/  @!P0 IMAD.IADD R4, R4, 0x1, -R45.reuse ;  /* 0x0000000104048824 */ /* 0x100fe400078e0a2d */
[----:B0-----:R-:W-:Y:S01]  /*b110*/  IMAD.MOV.U32 R6, RZ, RZ, R8 ;  /* 0x000000ffff067224 */ /* 0x001fe200078e0008 */
[----:B------:R-:W-:Y:S01]  /*b120*/  IABS R12, R57 ;  /* 0x00000039000c7213 */ /* 0x000fe20000000000 */
[----:B------:R-:W-:Y:S01]  /*b130*/  @!P4 IMAD.IADD R9, R9, 0x1, -R45 ;  /* 0x000000010909c824 */ /* 0x000fe200078e0a2d */
[----:B------:R-:W-:Y:S01]  /*b140*/  ISETP.GE.AND P0, PT, R57, RZ, PT ;  /* 0x000000ff3900720c */ /* 0x000fe20003f06270 */
[----:B------:R-:W-:-:S02]  /*b150*/  @!P1 IMAD.MOV R6, RZ, RZ, -R6 ;  /* 0x000000ffff069224 */ /* 0x000fc400078e0a06 */
[----:B------:R-:W-:Y:S01]  /*b160*/  IMAD.HI.U32 R7, R41, R11, RZ ;  /* 0x0000000b29077227 */ /* 0x000fe200078e00ff */
[C---:B------:R-:W-:Y:S02]  /*b170*/  ISETP.GT.U32.AND P1, PT, R45.reuse, R9, PT ;  /* 0x000000092d00720c */ /* 0x040fe40003f24070 */
[----:B------:R0:W-:Y:S01]  /*b180*/  STL [R1+0x49c], R6 ;  /* 0x00049c0601007387 */ /* 0x0001e20000100800 */
[C---:B------:R-:W-:Y:S02]  /*b190*/  IMAD R10, R45.reuse, R5, R10 ;  /* 0x000000052d0a7224 */ /* 0x040fe400078e020a */
[----:B------:R-:W-:Y:S02]  /*b1a0*/  IMAD.MOV.U32 R14, RZ, RZ, R4 ;  /* 0x000000ffff0e7224 */ /* 0x000fe400078e0004 */
[----:B------:R-:W-:Y:S02]  /*b1b0*/  IMAD.MOV R7, RZ, RZ, -R7 ;  /* 0x000000ffff077224 */ /* 0x000fe400078e0a07 */
[----:B------:R-:W-:Y:S01]  /*b1c0*/  @!P6 IMAD.MOV R14, RZ, RZ, -R14 ;  /* 0x000000ffff0ee224 */ /* 0x000fe200078e0a0e */
[----:B------:R-:W-:Y:S01]  /*b1d0*/  ISETP.GT.U32.AND P6, PT, R45, R10, PT ;  /* 0x0000000a2d00720c */ /* 0x000fe20003fc4070 */
[----:B------:R-:W-:-:S03]  /*b1e0*/  IMAD.HI.U32 R4, R41, R12, RZ ;  /* 0x0000000c29047227 */ /* 0x000fc600078e00ff */
[----:B------:R1:W-:Y:S01]  /*b1f0*/  STL [R1+0x4a0], R14 ;  /* 0x0004a00e01007387 */ /* 0x0003e20000100800 */
[----:B------:R-:W-:Y:S02]  /*b200*/  IMAD R11, R45, R7, R11 ;  /* 0x000000072d0b7224 */ /* 0x000fe400078e020b */
[----:B------:R-:W-:Y:S02]  /*b210*/  IMAD.MOV R4, RZ, RZ, -R4 ;  /* 0x000000ffff047224 */ /* 0x000fe400078e0a04 */
[--C-:B------:R-:W-:Y:S01]  /*b220*/  @!P1 IMAD.IADD R9, R9, 0x1, -R45.reuse ;  /* 0x0000000109099824 */ /* 0x100fe200078e0a2d */
[C---:B------:R-:W-:Y:S01]  /*b230*/  ISETP.GT.U32.AND P1, PT, R45.reuse, R11, PT ;  /* 0x0000000b2d00720c */ /* 0x040fe20003f24070 */
[C---:B------:R-:W-:Y:S02]  /*b240*/  IMAD R4, R45.reuse, R4, R12 ;  /* 0x000000042d047224 */ /* 0x040fe400078e020c */
[----:B------:R-:W-:Y:S02]  /*b250*/  @!P6 IMAD.IADD R10, R10, 0x1, -R45 ;  /* 0x000000010a0ae824 */ /* 0x000fe400078e0a2d */
[C---:B------:R-:W-:Y:S01]  /*b260*/  VIADD R55, R0.reuse, 0x199 ;  /* 0x0000019900377836 */ /* 0x040fe20000000000 */
[----:B------:R-:W-:Y:S01]  /*b270*/  ISETP.GT.U32.AND P6, PT, R45, R4, PT ;  /* 0x000000042d00720c */ /* 0x000fe20003fc4070 */
[----:B------:R-:W-:-:S02]  /*b280*/  VIADD R57, R0, 0x198 ;  /* 0x0000019800397836 */ /* 0x000fc40000000000 */
[C---:B------:R-:W-:Y:S01]  /*b290*/  VIADD R29, R0.reuse, 0x196 ;  /* 0x00000196001d7836 */ /* 0x040fe20000000000 */
[----:B------:R-:W-:Y:S01]  /*b2a0*/  IABS R7, R55 ;  /* 0x0000003700077213 */ /* 0x000fe20000000000 */
[----:B------:R-:W-:Y:S01]  /*b2b0*/  VIADD R28, R0, 0x197 ;  /* 0x00000197001c7836 */ /* 0x000fe20000000000 */
[----:B0-----:R-:W-:Y:S01]  /*b2c0*/  IABS R6, R57 ;  /* 0x0000003900067213 */ /* 0x001fe20000000000 */
[--C-:B------:R-:W-:Y:S01]  /*b2d0*/  @!P1 IMAD.IADD R11, R11, 0x1, -R45.reuse ;  /* 0x000000010b0b9824 */ /* 0x100fe200078e0a2d */
[----:B------:R-:W-:Y:S01]  /*b2e0*/  ISETP.GT.U32.AND P1, PT, R45, R10, PT ;  /* 0x0000000a2d00720c */ /* 0x000fe20003f24070 */
[----:B------:R-:W-:Y:S01]  /*b2f0*/  IMAD.HI.U32 R13, R41, R7, RZ ;  /* 0x00000007290d7227 */ /* 0x000fe200078e00ff */
[----:B------:R-:W-:Y:S02]  /*b300*/  IABS R8, R29 ;  /* 0x0000001d00087213 */ /* 0x000fe40000000000 */
[----:B------:R-:W-:Y:S01]  /*b310*/  IABS R5, R28 ;  /* 0x0000001c00057213 */ /* 0x000fe20000000000 */
[----:B------:R-:W-:Y:S01]  /*b320*/  @!P6 IMAD.IADD R4, R4, 0x1, -R45 ;  /* 0x000000010404e824 */ /* 0x000fe200078e0a2d */
[----:B------:R-:W-:Y:S01]  /*b330*/  ISETP.GE.AND P4, PT, R55, RZ, PT ;  /* 0x000000ff3700720c */ /* 0x000fe20003f86270 */
[----:B------:R-:W-:-:S02]  /*b340*/  IMAD.MOV.U32 R15, RZ, RZ, R9 ;  /* 0x000000ffff0f7224 */ /* 0x000fc400078e0009 */
[----:B------:R-:W-:Y:S01]  /*b350*/  IMAD.MOV R13, RZ, RZ, -R13 ;  /* 0x000000ffff0d7224 */ /* 0x000fe200078e0a0d */
[----:B------:R-:W-:Y:S01]  /*b360*/  ISETP.GT.U32.AND P6, PT, R45, R4, PT ;  /* 0x000000042d00720c */ /* 0x000fe20003fc4070 */
[----:B-1----:R-:W-:-:S04]  /*b370*/  IMAD.HI.U32 R14, R41, R6, RZ ;  /* 0x00000006290e7227 */ /* 0x002fc800078e00ff */
[----:B------:R-:W-:-:S04]  /*b380*/  IMAD.HI.U32 R12, R41, R8, RZ ;  /* 0x00000008290c7227 */ /* 0x000fc800078e00ff */
[----:B------:R-:W-:Y:S01]  /*b390*/  @!P5 IMAD.MOV R15, RZ, RZ, -R15 ;  /* 0x000000ffff0fd224 */ /* 0x000fe200078e0a0f */
[C---:B------:R-:W-:Y:S01]  /*b3a0*/  ISETP.GT.U32.AND P5, PT, R45.reuse, R11, PT ;  /* 0x0000000b2d00720c */ /* 0x040fe20003fa4070 */
[C---:B------:R-:W-:Y:S02]  /*b3b0*/  IMAD R7, R45.reuse, R13, R7 ;  /* 0x0000000d2d077224 */ /* 0x040fe400078e0207 */
[----:B------:R-:W-:Y:S01]  /*b3c0*/  IMAD.MOV R14, RZ, RZ, -R14 ;  /* 0x000000ffff0e7224 */ /* 0x000fe200078e0a0e */
[----:B------:R0:W-:Y:S01]  /*b3d0*/  STL [R1+0x4a4], R15 ;  /* 0x0004a40f01007387 */ /* 0x0001e20000100800 */
[----:B------:R-:W-:Y:S01]  /*b3e0*/  @!P1 IMAD.IADD R10, R10, 0x1, -R45 ;  /* 0x000000010a0a9824 */ /* 0x000fe200078e0a2d */
[----:B------:R-:W-:Y:S01]  /*b3f0*/  ISETP.GT.U32.AND P1, PT, R45, R7, PT ;  /* 0x000000072d00720c */ /* 0x000fe20003f24070 */
[----:B------:R-:W-:-:S04]  /*b400*/  IMAD.HI.U32 R13, R41, R5, RZ ;  /* 0x00000005290d7227 */ /* 0x000fc800078e00ff */
[----:B------:R-:W-:Y:S02]  /*b410*/  IMAD.MOV R12, RZ, RZ, -R12 ;  /* 0x000000ffff0c7224 */ /* 0x000fe400078e0a0c */
[C---:B------:R-:W-:Y:S02]  /*b420*/  IMAD R6, R45.reuse, R14, R6 ;  /* 0x0000000e2d067224 */ /* 0x040fe400078e0206 */
[----:B------:R-:W-:Y:S02]  /*b430*/  IMAD.MOV.U32 R16, RZ, RZ, R10 ;  /* 0x000000ffff107224 */ /* 0x000fe400078e000a */
[----:B------:R-:W-:Y:S02]  /*b440*/  IMAD.MOV R13, RZ, RZ, -R13 ;  /* 0x000000ffff0d7224 */ /* 0x000fe400078e0a0d */
[----:B------:R-:W-:Y:S02]  /*b450*/  VIADD R53, R0, 0x195 ;  /* 0x0000019500357836 */ /* 0x000fe40000000000 */
[----:B------:R-:W-:-:S02]  /*b460*/  IMAD R8, R45, R12, R8 ;  /* 0x0000000c2d087224 */ /* 0x000fc400078e0208 */
[----:B------:R-:W-:Y:S01]  /*b470*/  @!P2 IMAD.MOV R16, RZ, RZ, -R16 ;  /* 0x000000ffff10a224 */ /* 0x000fe200078e0a10 */
[C---:B------:R-:W-:Y:S01]  /*b480*/  ISETP.GT.U32.AND P2, PT, R45.reuse, R6, PT ;  /* 0x000000062d00720c */ /* 0x040fe20003f44070 */
[C---:B------:R-:W-:Y:S01]  /*b490*/  IMAD R5, R45.reuse, R13, R5 ;  /* 0x0000000d2d057224 */ /* 0x040fe200078e0205 */
[----:B------:R-:W-:Y:S01]  /*b4a0*/  IABS R13, R53 ;  /* 0x00000035000d7213 */ /* 0x000fe20000000000 */
[--C-:B------:R-:W-:Y:S01]  /*b4b0*/  @!P6 IMAD.IADD R4, R4, 0x1, -R45.reuse ;  /* 0x000000010404e824 */ /* 0x100fe200078e0a2d */
[----:B------:R-:W-:Y:S01]  /*b4c0*/  ISETP.GT.U32.AND P6, PT, R45, R8, PT ;  /* 0x000000082d00720c */ /* 0x000fe20003fc4070 */
[----:B------:R-:W-:Y:S01]  /*b4d0*/  @!P5 IMAD.IADD R11, R11, 0x1, -R45 ;  /* 0x000000010b0bd824 */ /* 0x000fe200078e0a2d */
[----:B------:R-:W-:Y:S01]  /*b4e0*/  ISETP.GT.U32.AND P5, PT, R45, R5, PT ;  /* 0x000000052d00720c */ /* 0x000fe20003fa4070 */
[----:B------:R-:W-:Y:S01]  /*b4f0*/  VIADD R54, R0, 0x194 ;  /* 0x0000019400367836 */ /* 0x000fe20000000000 */
[----:B------:R-:W-:Y:S01]  /*b500*/  STL [R1+0x450], R16 ;  /* 0x0004501001007387 */ /* 0x000fe20000100800 */
[----:B------:R-:W-:-:S03]  /*b510*/  IMAD.HI.U32 R10, R41, R13, RZ ;  /* 0x0000000d290a7227 */ /* 0x000fc600078e00ff */
[----:B------:R-:W-:Y:S01]  /*b520*/  IABS R12, R54 ;  /* 0x00000036000c7213 */ /* 0x000fe20000000000 */
[--C-:B------:R-:W-:Y:S01]  /*b530*/  @!P1 IMAD.IADD R7, R7, 0x1, -R45.reuse ;  /* 0x0000000107079824 */ /* 0x100fe200078e0a2d */
[----:B------:R-:W-:Y:S01]  /*b540*/  ISETP.GE.AND P1, PT, R57, RZ, PT ;  /* 0x000000ff3900720c */ /* 0x000fe20003f26270 */
[----:B------:R-:W-:Y:S02]  /*b550*/  IMAD.MOV R10, RZ, RZ, -R10 ;  /* 0x000000ffff0a7224 */ /* 0x000fe400078e0a0a */
[----:B------:R-:W-:Y:S01]  /*b560*/  @!P2 IMAD.IADD R6, R6, 0x1, -R45 ;  /* 0x000000010606a824 */ /* 0x000fe200078e0a2d */
[C---:B------:R-:W-:Y:S01]  /*b570*/  ISETP.GT.U32.AND P2, PT, R45.reuse, R7, PT ;  /* 0x000000072d00720c */ /* 0x040fe20003f44070 */
[----:B------:R-:W-:Y:S02]  /*b580*/  VIADD R55, R0, 0x193 ;  /* 0x0000019300377836 */ /* 0x000fe40000000000 */
[----:B------:R-:W-:Y:S02]  /*b590*/  IMAD R10, R45, R10, R13 ;  /* 0x0000000a2d0a7224 */ /* 0x000fe400078e020d */
[----:B0-----:R-:W-:Y:S01]  /*b5a0*/  IMAD.HI.U32 R15, R41, R12, RZ ;  /* 0x0000000c290f7227 */ /* 0x001fe200078e00ff */
[----:B------:R-:W-:-:S03]  /*b5b0*/  IABS R9, R55 ;  /* 0x0000003700097213 */ /* 0x000fc60000000000 */
[--C-:B------:R-:W-:Y:S02]  /*b5c0*/  @!P6 IMAD.IADD R8, R8, 0x1, -R45.reuse ;  /* 0x000000010808e824 */ /* 0x100fe400078e0a2d */
[----:B------:R-:W-:Y:S02]  /*b5d0*/  IMAD.MOV.U32 R13, RZ, RZ, R4 ;  /* 0x000000ffff0d7224 */ /* 0x000fe400078e0004 */
[----:B------:R-:W-:Y:S01]  /*b5e0*/  @!P5 IMAD.IADD R5, R5, 0x1, -R45 ;  /* 0x000000010505d824 */ /* 0x000fe200078e0a2d */
[C---:B------:R-:W-:Y:S01]  /*b5f0*/  ISETP.GT.U32.AND P5, PT, R45.reuse, R6, PT ;  /* 0x000000062d00720c */ /* 0x040fe20003fa4070 */
[----:B------:R-:W-:Y:S02]  /*b600*/  IMAD.MOV R15, RZ, RZ, -R15 ;  /* 0x000000ffff0f7224 */ /* 0x000fe400078e0a0f */
[----:B------:R-:W-:Y:S01]  /*b610*/  @!P3 IMAD.MOV R11, RZ, RZ, -R11 ;  /* 0x000000ffff0bb224 */ /* 0x000fe200078e0a0b */
[C---:B------:R-:W-:Y:S01]  /*b620*/  ISETP.GT.U32.AND P3, PT, R45.reuse, R8, PT ;  /* 0x000000082d00720c */ /* 0x040fe20003f64070 */
[----:B------:R-:W-:Y:S01]  /*b630*/  @!P0 IMAD.MOV R13, RZ, RZ, -R13 ;  /* 0x000000ffff0d8224 */ /* 0x000fe200078e0a0d */
[C---:B------:R-:W-:Y:S01]  /*b640*/  ISETP.GT.U32.AND P0, PT, R45.reuse, R10, PT ;  /* 0x0000000a2d00720c */ /* 0x040fe20003f04070 */
[C---:B------:R-:W-:Y:S01]  /*b650*/  IMAD R12, R45.reuse, R15, R12 ;  /* 0x0000000f2d0c7224 */ /* 0x040fe200078e020c */
[----:B------:R-:W-:Y:S01]  /*b660*/  ISETP.GT.U32.AND P6, PT, R45, R5, PT ;  /* 0x000000052d00720c */ /* 0x000fe20003fc4070 */
[----:B------:R-:W-:Y:S01]  /*b670*/  IMAD.HI.U32 R14, R41, R9, RZ ;  /* 0x00000009290e7227 */ /* 0x000fe200078e00ff */
[----:B------:R0:W-:Y:S03]  /*b680*/  STL [R1+0x3e4], R11 ;  /* 0x0003e40b01007387 */ /* 0x0001e60000100800 */
[C---:B------:R-:W-:Y:S01]  /*b690*/  VIADD R58, R0.reuse, 0x192 ;  /* 0x00000192003a7836 */ /* 0x040fe20000000000 */
[----:B------:R1:W-:Y:S01]  /*b6a0*/  STL [R1+0x344], R13 ;  /* 0x0003440d01007387 */ /* 0x0003e20000100800 */
[----:B------:R-:W-:Y:S01]  /*b6b0*/  @!P2 IMAD.IADD R7, R7, 0x1, -R45 ;  /* 0x000000010707a824 */ /* 0x000fe200078e0a2d */
[----:B------:R-:W-:Y:S01]  /*b6c0*/  ISETP.GT.U32.AND P2, PT, R45, R12, PT ;  /* 0x0000000c2d00720c */ /* 0x000fe20003f44070 */
[----:B------:R-:W-:Y:S01]  /*b6d0*/  IMAD.MOV R14, RZ, RZ, -R14 ;  /* 0x000000ffff0e7224 */ /* 0x000fe200078e0a0e */
[----:B------:R-:W-:Y:S01]  /*b6e0*/  IABS R4, R58 ;  /* 0x0000003a00047213 */ /* 0x000fe20000000000 */
[----:B------:R-:W-:-:S02]  /*b6f0*/  VIADD R57, R0, 0x191 ;  /* 0x0000019100397836 */ /* 0x000fc40000000000 */
[----:B------:R-:W-:Y:S02]  /*b700*/  IMAD R9, R45, R14, R9 ;  /* 0x0000000e2d097224 */ /* 0x000fe400078e0209 */
[--C-:B------:R-:W-:Y:S01]  /*b710*/  @!P5 IMAD.IADD R6, R6, 0x1, -R45.reuse ;  /* 0x000000010606d824 */ /* 0x100fe200078e0a2d */
[----:B------:R-:W-:Y:S01]  /*b720*/  ISETP.GE.AND P5, PT, R28, RZ, PT ;  /* 0x000000ff1c00720c */ /* 0x000fe20003fa6270 */
[--C-:B------:R-:W-:Y:S01]  /*b730*/  @!P3 IMAD.IADD R8, R8, 0x1, -R45.reuse ;  /* 0x000000010808b824 */ /* 0x100fe200078e0a2d */
[----:B0-----:R-:W-:Y:S01]  /*b740*/  IABS R11, R57 ;  /* 0x00000039000b7213 */ /* 0x001fe20000000000 */
[----:B------:R-:W-:Y:S01]  /*b750*/  @!P0 IMAD.IADD R10, R10, 0x1, -R45 ;  /* 0x000000010a0a8824 */ /* 0x000fe200078e0a2d */
[----:B------:R-:W-:Y:S01]  /*b760*/  ISETP.GE.AND P3, PT, R29, RZ, PT ;  /* 0x000000ff1d00720c */ /* 0x000fe20003f66270 */
[----:B-1----:R-:W-:Y:S01]  /*b770*/  IMAD.HI.U32 R13, R41, R4, RZ ;  /* 0x00000004290d7227 */ /* 0x002fe200078e00ff */
[----:B------:R-:W-:-:S03]  /*b780*/  ISETP.GE.AND P0, PT, R53, RZ, PT ;  /* 0x000000ff3500720c */ /* 0x000fc60003f06270 */
[----:B------:R-:W-:Y:S01]  /*b790*/  @!P6 IMAD.IADD R5, R5, 0x1, -R45 ;  /* 0x000000010505e824 */ /* 0x000fe200078e0a2d */
[C---:B------:R-:W-:Y:S01]  /*b7a0*/  ISETP.GT.U32.AND P6, PT, R45.reuse, R9, PT ;  /* 0x000000092d00720c */ /* 0x040fe20003fc4070 */
[----:B------:R-:W-:Y:S01]  /*b7b0*/  @!P4 IMAD.MOV R7, RZ, RZ, -R7 ;  /* 0x000000ffff07c224 */ /* 0x000fe200078e0a07 */
[----:B------:R-:W-:Y:S01]  /*b7c0*/  ISETP.GT.U32.AND P4, PT, R45, R10, PT ;  /* 0x0000000a2d00720c */ /* 0x000fe20003f84070 */
[----:B------:R-:W-:Y:S02]  /*b7d0*/  @!P1 IMAD.MOV R6, RZ, RZ, -R6 ;  /* 0x000000ffff069224 */ /* 0x000fe400078e0a06 */
[----:B------:R-:W-:Y:S01]  /*b7e0*/  IMAD.MOV R14, RZ, RZ, -R13 ;  /* 0x000000ffff0e7224 */ /* 0x000fe200078e0a0d */
[----:B------:R0:W-:Y:S01]  /*b7f0*/  STL [R1+0x318], R7 ;  /* 0x0003180701007387 */ /* 0x0001e20000100800 */
[----:B------:R-:W-:-:S03]  /*b800*/  IMAD.HI.U32 R13, R41, R11, RZ ;  /* 0x0000000b290d7227 */ /* 0x000fc600078e00ff */
[----:B------:R1:W-:Y:S01]  /*b810*/  STL [R1+0x314], R6 ;  /* 0x0003140601007387 */ /* 0x0003e20000100800 */
[----:B------:R-:W-:Y:S01]  /*b820*/  @!P2 IMAD.IADD R12, R12, 0x1, -R45 ;  /* 0x000000010c0ca824 */ /* 0x000fe200078e0a2d */
[----:B------:R-:W-:Y:S01]  /*b830*/  ISETP.GE.AND P2, PT, R54, RZ, PT ;  /* 0x000000ff3600720c */ /* 0x000fe20003f46270 */
[C---:B------:R-:W-:Y:S02]  /*b840*/  IMAD R4, R45.reuse, R14, R4 ;  /* 0x0000000e2d047224 */ /* 0x040fe400078e0204 */
[----:B------:R-:W-:Y:S01]  /*b850*/  IMAD.MOV R13, RZ, RZ, -R13 ;  /* 0x000000ffff0d7224 */ /* 0x000fe200078e0a0d */
[----:B------:R-:W-:Y:S01]  /*b860*/  ISETP.GT.U32.AND P1, PT, R45, R12, PT ;  /* 0x0000000c2d00720c */ /* 0x000fe20003f24070 */
[----:B0-----:R-:W-:Y:S02]  /*b870*/  IMAD.MOV.U32 R7, RZ, RZ, R5 ;  /* 0x000000ffff077224 */ /* 0x001fe400078e0005 */
[----:B------:R-:W-:Y:S02]  /*b880*/  VIADD R54, R0, 0x190 ;  /* 0x0000019000367836 */ /* 0x000fe40000000000 */
[----:B-1----:R-:W-:-:S02]  /*b890*/  IMAD.MOV.U32 R6, RZ, RZ, R8 ;  /* 0x000000ffff067224 */ /* 0x002fc400078e0008 */
[----:B------:R-:W-:Y:S01]  /*b8a0*/  @!P5 IMAD.MOV R7, RZ, RZ, -R7 ;  /* 0x000000ffff07d224 */ /* 0x000fe200078e0a07 */
[----:B------:R-:W-:Y:S01]  /*b8b0*/  IABS R5, R54 ;  /* 0x0000003600057213 */ /* 0x000fe20000000000 */
[C---:B------:R-:W-:Y:S01]  /*b8c0*/  IMAD R11, R45.reuse, R13, R11 ;  /* 0x0000000d2d0b7224 */ /* 0x040fe200078e020b */
[----:B------:R-:W-:Y:S01]  /*b8d0*/  ISETP.GT.U32.AND P5, PT, R45, R4, PT ;  /* 0x000000042d00720c */ /* 0x000fe20003fa4070 */
[----:B------:R-:W-:Y:S01]  /*b8e0*/  @!P3 IMAD.MOV R6, RZ, RZ, -R6 ;  /* 0x000000ffff06b224 */ /* 0x000fe200078e0a06 */
[----:B------:R-:W-:Y:S01]  /*b8f0*/  STL [R1+0x310], R7 ;  /* 0x0003100701007387 */ /* 0x000fe20000100800 */
[--C-:B------:R-:W-:Y:S01]  /*b900*/  @!P6 IMAD.IADD R9, R9, 0x1, -R45.reuse ;  /* 0x000000010909e824 */ /* 0x100fe200078e0a2d */
[----:B------:R-:W-:Y:S01]  /*b910*/  ISETP.GE.AND P3, PT, R55, RZ, PT ;  /* 0x000000ff3700720c */ /* 0x000fe20003f66270 */
[--C-:B------:R-:W-:Y:S01]  /*b920*/  @!P4 IMAD.IADD R10, R10, 0x1, -R45.reuse ;  /* 0x000000010a0ac824 */ /* 0x100fe200078e0a2d */
[----:B------:R0:W-:Y:S01]  /*b930*/  STL [R1+0x30c], R6 ;  /* 0x00030c0601007387 */ /* 0x0001e20000100800 */
[C---:B------:R-:W-:Y:S01]  /*b940*/  ISETP.GT.U32.AND P4, PT, R45.reuse, R11, PT ;  /* 0x0000000b2d00720c */ /* 0x040fe20003f84070 */
[----:B------:R-:W-:Y:S01]  /*b950*/  @!P1 IMAD.IADD R12, R12, 0x1, -R45 ;  /* 0x000000010c0c9824 */ /* 0x000fe200078e0a2d */
[----:B------:R-:W-:Y:S01]  /*b960*/  ISETP.GT.U32.AND P6, PT, R45, R9, PT ;  /* 0x000000092d00720c */ /* 0x000fe20003fc4070 */
[----:B------:R-:W-:Y:S01]  /*b970*/  VIADD R55, R0, 0x18f ;  /* 0x0000018f00377836 */ /* 0x000fe20000000000 */
[----:B------:R-:W-:Y:S01]  /*b980*/  ISETP.GE.AND P1, PT, R58, RZ, PT ;  /* 0x000000ff3a00720c */ /* 0x000fe20003f26270 */
[----:B------:R-:W-:-:S02]  /*b990*/  @!P2 IMAD.MOV R12, RZ, RZ, -R12 ;  /* 0x000000ffff0ca224 */ /* 0x000fc400078e0a0c */
[----:B------:R-:W-:Y:S01]  /*b9a0*/  @!P5 IMAD.IADD R4, R4, 0x1, -R45 ;  /* 0x000000010404d824 */ /* 0x000fe200078e0a2d */
[----:B------:R-:W-:Y:S01]  /*b9b0*/  IABS R8, R55 ;  /* 0x0000003700087213 */ /* 0x000fe20000000000 */
[----:B0-----:R-:W-:Y:S01]  /*b9c0*/  IMAD.HI.U32 R6, R41, R5, RZ ;  /* 0x0000000529067227 */ /* 0x001fe200078e00ff */
[----:B------:R-:W-:-:S03]  /*b9d0*/  ISETP.GE.AND P5, PT, R54, RZ, PT ;  /* 0x000000ff3600720c */ /* 0x000fc60003fa6270 */
[----:B------:R-:W-:Y:S02]  /*b9e0*/  IMAD.MOV R6, RZ, RZ, -R6 ;  /* 0x000000ffff067224 */ /* 0x000fe400078e0a06 */
[----:B------:R-:W-:Y:S01]  /*b9f0*/  @!P4 IMAD.IADD R11, R11, 0x1, -R45 ;  /* 0x000000010b0bc824 */ /* 0x000fe200078e0a2d */
[C---:B------:R-:W-:Y:S01]  /*ba00*/  ISETP.GT.U32.AND P4, PT, R45.reuse, R4, PT ;  /* 0x000000042d00720c */ /* 0x040fe20003f84070 */
[----:B------:R-:W-:Y:S02]  /*ba10*/  IMAD R6, R45, R6, R5 ;  /* 0x000000062d067224 */ /* 0x000fe400078e0205 */
[----:B------:R-:W-:Y:S01]  /*ba20*/  @!P6 IMAD.IADD R9, R9, 0x1, -R45 ;  /* 0x000000010909e824 */ /* 0x000fe200078e0a2d */
[----:B------:R-:W-:Y:S01]  /*ba30*/  ISETP.GE.AND P6, PT, R57, RZ, PT ;  /* 0x000000ff3900720c */ /* 0x000fe20003fc6270 */
[----:B------:R-:W-:Y:S01]  /*ba40*/  VIADD R57, R0, 0x18e ;  /* 0x0000018e00397836 */ /* 0x000fe20000000000 */
[C---:B------:R-:W-:Y:S01]  /*ba50*/  ISETP.GT.U32.AND P2, PT, R45.reuse, R6, PT ;  /* 0x000000062d00720c */ /* 0x040fe20003f44070 */
[----:B------:R-:W-:Y:S01]  /*ba60*/  @!P0 IMAD.MOV R10, RZ, RZ, -R10 ;  /* 0x000000ffff0a8224 */ /* 0x000fe200078e0a0a */
[----:B------:R-:W-:Y:S01]  /*ba70*/  ISETP.GT.U32.AND P0, PT, R45, R11, PT ;  /* 0x0000000b2d00720c */ /* 0x000fe20003f04070 */
[----:B------:R-:W-:Y:S01]  /*ba80*/  IMAD.HI.U32 R5, R41, R8, RZ ;  /* 0x0000000829057227 */ /* 0x000fe200078e00ff */
[----:B------:R-:W-:-:S02]  /*ba90*/  IABS R7, R57 ;  /* 0x0000003900077213 */ /* 0x000fc40000000000 */
[----:B------:R0:W-:Y:S01]  /*baa0*/  STL [R1+0x30], R10 ;  /* 0x0000300a01007387 */ /* 0x0001e20000100800 */
[----:B------:R-:W-:Y:S01]  /*bab0*/  @!P4 IMAD.IADD R4, R4, 0x1, -R45 ;  /* 0x000000010404c824 */ /* 0x000fe200078e0a2d */
[----:B------:R-:W-:Y:S01]  /*bac0*/  ISETP.GE.AND P4, PT, R57, RZ, PT ;  /* 0x000000ff3900720c */ /* 0x000fe20003f86270 */
[----:B------:R-:W-:Y:S01]  /*bad0*/  IMAD.MOV R5, RZ, RZ, -R5 ;  /* 0x000000ffff057224 */ /* 0x000fe200078e0a05 */
[----:B------:R-:W-:Y:S01]  /*bae0*/  STL [R1+0x2c], R12 ;  /* 0x00002c0c01007387 */ /* 0x000fe20000100800 */
[----:B------:R-:W-:Y:S02]  /*baf0*/  @!P1 IMAD.MOV R4, RZ, RZ, -R4 ;  /* 0x000000ffff049224 */ /* 0x000fe400078e0a04 */
[--C-:B------:R-:W-:Y:S02]  /*bb00*/  @!P2 IMAD.IADD R6, R6, 0x1, -R45.reuse ;  /* 0x000000010606a824 */ /* 0x100fe400078e0a2d */
[----:B------:R-:W-:Y:S02]  /*bb10*/  @!P0 IMAD.IADD R11, R11, 0x1, -R45 ;  /* 0x000000010b0b8824 */ /* 0x000fe400078e0a2d */
[----:B0-----:R-:W-:Y:S01]  /*bb20*/  IMAD.HI.U32 R10, R41, R7, RZ ;  /* 0x00000007290a7227 */ /* 0x001fe200078e00ff */
[----:B------:R-:W-:-:S03]  /*bb30*/  ISETP.GT.U32.AND P1, PT, R45, R6, PT ;  /* 0x000000062d00720c */ /* 0x000fc60003f24070 */
[----:B------:R-:W-:Y:S02]  /*bb40*/  IMAD.MOV R10, RZ, RZ, -R10 ;  /* 0x000000ffff0a7224 */ /* 0x000fe400078e0a0a */
[C---:B------:R-:W-:Y:S02]  /*bb50*/  IMAD R8, R45.reuse, R5, R8 ;  /* 0x000000052d087224 */ /* 0x040fe400078e0208 */
[C---:B------:R-:W-:Y:S02]  /*bb60*/  IMAD R5, R45.reuse, R10, R7 ;  /* 0x0000000a2d057224 */ /* 0x040fe400078e0207 */
[----:B------:R-:W-:Y:S02]  /*bb70*/  IMAD.MOV.U32 R10, RZ, RZ, R11 ;  /* 0x000000ffff0a7224 */ /* 0x000fe400078e000b */
[----:B------:R-:W-:Y:S02]  /*bb80*/  VIADD R57, R0, 0x18d ;  /* 0x0000018d00397836 */ /* 0x000fe40000000000 */
[----:B------:R-:W-:Y:S01]  /*bb90*/  @!P6 IMAD.MOV R10, RZ, RZ, -R10 ;  /* 0x000000ffff0ae224 */ /* 0x000fe200078e0a0a */
[C---:B------:R-:W-:Y:S01]  /*bba0*/  ISETP.GT.U32.AND P6, PT, R45.reuse, R8, PT ;  /* 0x000000082d00720c */ /* 0x040fe20003fc4070 */
[----:B------:R-:W-:Y:S01]  /*bbb0*/  @!P3 IMAD.MOV R9, RZ, RZ, -R9 ;  /* 0x000000ffff09b224 */ /* 0x000fe200078e0a09 */
[----:B------:R-:W-:Y:S01]  /*bbc0*/  IABS R60, R57 ;  /* 0x00000039003c7213 */ /* 0x000fe20000000000 */
[--C-:B------:R-:W-:Y:S01]  /*bbd0*/  @!P1 IMAD.IADD R6, R6, 0x1, -R45.reuse ;  /* 0x0000000106069824 */ /* 0x100fe200078e0a2d */
[----:B------:R-:W-:Y:S01]  /*bbe0*/  ISETP.GT.U32.AND P1, PT, R45, R5, PT ;  /* 0x000000052d00720c */ /* 0x000fe20003f24070 */
[C---:B------:R-:W-:Y:S01]  /*bbf0*/  VIADD R56, R0.reuse, 0x189 ;  /* 0x0000018900387836 */ /* 0x040fe20000000000 */
[----:B------:R0:W-:Y:S01]  /*bc00*/  STL [R1+0x28], R9 ;  /* 0x0000280901007387 */ /* 0x0001e20000100800 */
[----:B------:R-:W-:Y:S01]  /*bc10*/  ISETP.GE.AND P0, PT, R57, RZ, PT ;  /* 0x000000ff3900720c */ /* 0x000fe20003f06270 */
[C---:B------:R-:W-:Y:S01]  /*bc20*/  VIADD R57, R0.reuse, 0x18c ;  /* 0x0000018c00397836 */ /* 0x040fe20000000000 */
[----:B------:R-:W-:Y:S01]  /*bc30*/  ISETP.GE.AND P3, PT, R55, RZ, PT ;  /* 0x000000ff3700720c */ /* 0x000fe20003f66270 */
[C---:B------:R-:W-:Y:S01]  /*bc40*/  VIADD R55, R0.reuse, 0x18b ;  /* 0x0000018b00377836 */ /* 0x040fe20000000000 */
[----:B------:R1:W-:Y:S01]  /*bc50*/  STL [R1+0x24], R4 ;  /* 0x0000240401007387 */ /* 0x0003e20000100800 */
[----:B------:R-:W-:Y:S01]  /*bc60*/  VIADD R16, R0, 0x18a ;  /* 0x0000018a00107836 */ /* 0x000fe20000000000 */
[----:B------:R-:W-:Y:S01]  /*bc70*/  IABS R59, R57 ;  /* 0x00000039003b7213 */ /* 0x000fe20000000000 */
[----:B------:R-:W-:Y:S01]  /*bc80*/  @!P6 IMAD.IADD R8, R8, 0x1, -R45 ;  /* 0x000000010808e824 */ /* 0x000fe200078e0a2d */
[----:B------:R-:W-:Y:S01]  /*bc90*/  IABS R58, R55 ;  /* 0x00000037003a7213 */ /* 0x000fe20000000000 */
[----:B0-----:R-:W-:Y:S01]  /*bca0*/  IMAD.HI.U32 R9, R41, R60, RZ ;  /* 0x0000003c29097227 */ /* 0x001fe200078e00ff */
[----:B------:R-:W-:Y:S01]  /*bcb0*/  IABS R7, R56 ;  /* 0x0000003800077213 */ /* 0x000fe20000000000 */
[----:B------:R0:W-:Y:S01]  /*bcc0*/  STL [R1+0x20], R10 ;  /* 0x0000200a01007387 */ /* 0x0001e20000100800 */
[----:B------:R-:W-:Y:S01]  /*bcd0*/  ISETP.GE.AND P2, PT, R57, RZ, PT ;  /* 0x000000ff3900720c */ /* 0x000fe20003f46270 */
[----:B------:R-:W-:Y:S01]  /*bce0*/  IMAD.MOV R9, RZ, RZ, -R9 ;  /* 0x000000ffff097224 */ /* 0x000fe200078e0a09 */
[----:B------:R-:W-:Y:S01]  /*bcf0*/  IABS R57, R16 ;  /* 0x0000001000397213 */ /* 0x000fe20000000000 */
[----:B------:R-:W-:Y:S01]  /*bd00*/  @!P1 IMAD.IADD R5, R5, 0x1, -R45 ;  /* 0x0000000105059824 */ /* 0x000fe200078e0a2d */
[C---:B------:R-:W-:Y:S01]  /*bd10*/  ISETP.GT.U32.AND P1, PT, R45.reuse, R8, PT ;  /* 0x000000082d00720c */ /* 0x040fe20003f24070 */
[----:B------:R-:W-:-:S02]  /*bd20*/  IMAD R60, R45, R9, R60 ;  /* 0x000000092d3c7224 */ /* 0x000fc400078e023c */
[----:B-1----:R-:W-:-:S03]  /*bd30*/  IMAD.HI.U32 R4, R41, R59, RZ ;  /* 0x0000003b29047227 */ /* 0x002fc600078e00ff */
[----:B------:R-:W-:Y:S01]  /*bd40*/  ISETP.GT.U32.AND P6, PT, R45, R60, PT ;  /* 0x0000003c2d00720c */ /* 0x000fe20003fc4070 */
[----:B------:R-:W-:Y:S02]  /*bd50*/  IMAD.MOV R4, RZ, RZ, -R4 ;  /* 0x000000ffff047224 */ /* 0x000fe400078e0a04 */
[----:B0-----:R-:W-:-:S04]  /*bd60*/  IMAD.HI.U32 R10, R41, R58, RZ ;  /* 0x0000003a290a7227 */ /* 0x001fc800078e00ff */
[----:B------:R-:W-:Y:S02]  /*bd70*/  IMAD.MOV.U32 R11, RZ, RZ, R6 ;  /* 0x000000ffff0b7224 */ /* 0x000fe400078e0006 */
[----:B------:R-:W-:Y:S02]  /*bd80*/  IMAD R59, R45, R4, R59 ;  /* 0x000000042d3b7224 */ /* 0x000fe400078e023b */
[----:B------:R-:W-:-:S04]  /*bd90*/  IMAD.HI.U32 R4, R41, R7, RZ ;  /* 0x0000000729047227 */ /* 0x000fc800078e00ff */
[----:B------:R-:W-:Y:S02]  /*bda0*/  IMAD.MOV R10, RZ, RZ, -R10 ;  /* 0x000000ffff0a7224 */ /* 0x000fe400078e0a0a */
[----:B------:R-:W-:Y:S01]  /*bdb0*/  @!P5 IMAD.MOV R11, RZ, RZ, -R11 ;  /* 0x000000ffff0bd224 */ /* 0x000fe200078e0a0b */
[C---:B------:R-:W-:Y:S01]  /*bdc0*/  ISETP.GT.U32.AND P5, PT, R45.reuse, R5, PT ;  /* 0x000000052d00720c */ /* 0x040fe20003fa4070 */
[----:B------:R-:W-:Y:S01]  /*bdd0*/  @!P1 IMAD.IADD R8, R8, 0x1, -R45 ;  /* 0x0000000108089824 */ /* 0x000fe200078e0a2d */
[----:B------:R-:W-:Y:S01]  /*bde0*/  ISETP.GT.U32.AND P1, PT, R45, R59, PT ;  /* 0x0000003b2d00720c */ /* 0x000fe20003f24070 */
[----:B------:R-:W-:Y:S01]  /*bdf0*/  IMAD.HI.U32 R9, R41, R57, RZ ;  /* 0x0000003929097227 */ /* 0x000fe200078e00ff */
[----:B------:R0:W-:Y:S03]  /*be00*/  STL [R1+0x1c], R11 ;  /* 0x00001c0b01007387 */ /* 0x0001e60000100800 */
[----:B------:R-:W-:-:S02]  /*be10*/  IMAD.MOV R4, RZ, RZ, -R4 ;  /* 0x000000ffff047224 */ /* 0x000fc400078e0a04 */
[----:B------:R-:W-:Y:S02]  /*be20*/  VIADD R28, R0, 0x188 ;  /* 0x00000188001c7836 */ /* 0x000fe40000000000 */
[C---:B------:R-:W-:Y:S02]  /*be30*/  IMAD R58, R45.reuse, R10, R58 ;  /* 0x0000000a2d3a7224 */ /* 0x040fe400078e023a */
[----:B------:R-:W-:Y:S02]  /*be40*/  @!P6 IMAD.IADD R60, R60, 0x1, -R45 ;  /* 0x000000013c3ce824 */ /* 0x000fe400078e0a2d */
[----:B------:R-:W-:Y:S02]  /*be50*/  IMAD.MOV.U32 R12, RZ, RZ, R8 ;  /* 0x000000ffff0c7224 */ /* 0x000fe400078e0008 */
[----:B------:R-:W-:Y:S01]  /*be60*/  IMAD.MOV R9, RZ, RZ, -R9 ;  /* 0x000000ffff097224 */ /* 0x000fe200078e0a09 */
[C---:B------:R-:W-:Y:S01]  /*be70*/  ISETP.GT.U32.AND P6, PT, R45.reuse, R60, PT ;  /* 0x0000003c2d00720c */ /* 0x040fe20003fc4070 */
[C---:B------:R-:W-:Y:S01]  /*be80*/  IMAD R7, R45.reuse, R4, R7 ;  /* 0x000000042d077224 */ /* 0x040fe200078e0207 */
[----:B------:R-:W-:Y:S01]  /*be90*/  IABS R4, R28 ;  /* 0x0000001c00047213 */ /* 0x000fe20000000000 */
[----:B------:R-:W-:Y:S01]  /*bea0*/  @!P3 IMAD.MOV R12, RZ, RZ, -R12 ;  /* 0x000000ffff0cb224 */ /* 0x000fe200078e0a0c */
[C---:B------:R-:W-:Y:S01]  /*beb0*/  ISETP.GT.U32.AND P3, PT, R45.reuse, R58, PT ;  /* 0x0000003a2d00720c */ /* 0x040fe20003f64070 */
[----:B------:R-:W-:-:S02]  /*bec0*/  IMAD R57, R45, R9, R57 ;  /* 0x000000092d397224 */ /* 0x000fc400078e0239 */
[----:B------:R-:W-:Y:S01]  /*bed0*/  IMAD.MOV.U32 R6, RZ, RZ, R4 ;  /* 0x000000ffff067224 */ /* 0x000fe200078e0004 */
[----:B------:R-:W-:Y:S01]  /*bee0*/  STL [R1+0x18], R12 ;  /* 0x0000180c01007387 */ /* 0x000fe20000100800 */
[----:B------:R-:W-:Y:S02]  /*bef0*/  VIADD R53, R0, 0x187 ;  /* 0x0000018700357836 */ /* 0x000fe40000000000 */
[----:B------:R-:W-:Y:S01]  /*bf00*/  @!P5 IMAD.IADD R5, R5, 0x1, -R45 ;  /* 0x000000010505d824 */ /* 0x000fe200078e0a2d */
[----:B------:R-:W-:Y:S01]  /*bf10*/  ISETP.GT.U32.AND P5, PT, R45, R57, PT ;  /* 0x000000392d00720c */ /* 0x000fe20003fa4070 */
[----:B------:R-:W-:Y:S01]  /*bf20*/  IMAD.HI.U32 R8, R41, R6, RZ ;  /* 0x0000000629087227 */ /* 0x000fe200078e00ff */
[----:B------:R-:W-:-:S03]  /*bf30*/  IABS R9, R53 ;  /* 0x0000003500097213 */ /* 0x000fc60000000000 */
[--C-:B------:R-:W-:Y:S01]  /*bf40*/  @!P1 IMAD.IADD R59, R59, 0x1, -R45.reuse ;  /* 0x000000013b3b9824 */ /* 0x100fe200078e0a2d */
[----:B------:R-:W-:Y:S01]  /*bf50*/  ISETP.GE.AND P1, PT, R55, RZ, PT ;  /* 0x000000ff3700720c */ /* 0x000fe20003f26270 */
[----:B------:R-:W-:Y:S02]  /*bf60*/  IMAD.MOV R8, RZ, RZ, -R8 ;  /* 0x000000ffff087224 */ /* 0x000fe400078e0a08 */
[--C-:B------:R-:W-:Y:S01]  /*bf70*/  @!P6 IMAD.IADD R60, R60, 0x1, -R45.reuse ;  /* 0x000000013c3ce824 */ /* 0x100fe200078e0a2d */
[C---:B------:R-:W-:Y:S01]  /*bf80*/  ISETP.GT.U32.AND P6, PT, R45.reuse, R7, PT ;  /* 0x000000072d00720c */ /* 0x040fe20003fc4070 */
[----:B------:R-:W-:Y:S01]  /*bf90*/  @!P3 IMAD.IADD R58, R58, 0x1, -R45 ;  /* 0x000000013a3ab824 */ /* 0x000fe200078e0a2d */
[----:B------:R-:W-:Y:S01]  /*bfa0*/  ISETP.GT.U32.AND P3, PT, R45, R59, PT ;  /* 0x0000003b2d00720c */ /* 0x000fe20003f64070 */
[----:B------:R-:W-:Y:S02]  /*bfb0*/  VIADD R54, R0, 0x186 ;  /* 0x0000018600367836 */ /* 0x000fe40000000000 */
[----:B0-----:R-:W-:-:S03]  /*bfc0*/  IMAD.HI.U32 R11, R41, R9, RZ ;  /* 0x00000009290b7227 */ /* 0x001fc600078e00ff */
[----:B------:R-:W-:Y:S01]  /*bfd0*/  IABS R10, R54 ;  /* 0x00000036000a7213 */ /* 0x000fe20000000000 */
[----:B------:R-:W-:Y:S02]  /*bfe0*/  IMAD R8, R45, R8, R6 ;  /* 0x000000082d087224 */ /* 0x000fe400078e0206 */
[----:B------:R-:W-:Y:S02]  /*bff0*/  IMAD.MOV R11, RZ, RZ, -R11 ;  /* 0x000000ffff0b7224 */ /* 0x000fe400078e0a0b */
[----:B------:R-:W-:Y:S01]  /*c000*/  @!P5 IMAD.IADD R57, R57, 0x1, -R45 ;  /* 0x000000013939d824 */ /* 0x000fe200078e0a2d */
[C---:B------:R-:W-:Y:S01]  /*c010*/  ISETP.GT.U32.AND P5, PT, R45.reuse, R58, PT ;  /* 0x0000003a2d00720c */ /* 0x040fe20003fa4070 */
[----:B------:R-:W-:Y:S01]  /*c020*/  @!P0 IMAD.MOV R60, RZ, RZ, -R60 ;  /* 0x000000ffff3c8224 */ /* 0x000fe200078e0a3c */
[C---:B------:R-:W-:Y:S01]  /*c030*/  ISETP.GT.U32.AND P0, PT, R45.reuse, R8, PT ;  /* 0x000000082d00720c */ /* 0x040fe20003f04070 */
[----:B------:R-:W-:Y:S02]  /*c040*/  IMAD R9, R45, R11, R9 ;  /* 0x0000000b2d097224 */ /* 0x000fe400078e0209 */
[----:B------:R-:W-:-:S02]  /*c050*/  VIADD R29, R0, 0x185 ;  /* 0x00000185001d7836 */ /* 0x000fc40000000000 */
[----:B------:R-:W-:-:S03]  /*c060*/  IMAD.HI.U32 R4, R41, R10, RZ ;  /* 0x0000000a29047227 */ /* 0x000fc600078e00ff */
[----:B------:R-:W-:Y:S01]  /*c070*/  IABS R11, R29 ;  /* 0x0000001d000b7213 */ /* 0x000fe20000000000 */
[--C-:B------:R-:W-:Y:S01]  /*c080*/  @!P6 IMAD.IADD R7, R7, 0x1, -R45.reuse ;  /* 0x000000010707e824 */ /* 0x100fe200078e0a2d */
[----:B------:R-:W-:Y:S01]  /*c090*/  ISETP.GT.U32.AND P6, PT, R45, R57, PT ;  /* 0x000000392d00720c */ /* 0x000fe20003fc4070 */
[----:B------:R-:W-:Y:S01]  /*c0a0*/  @!P3 IMAD.IADD R59, R59, 0x1, -R45 ;  /* 0x000000013b3bb824 */ /* 0x000fe200078e0a2d */
[C---:B------:R-:W-:Y:S01]  /*c0b0*/  ISETP.GT.U32.AND P3, PT, R45.reuse, R9, PT ;  /* 0x000000092d00720c */ /* 0x040fe20003f64070 */
[----:B------:R-:W-:Y:S01]  /*c0c0*/  @!P4 IMAD.MOV R5, RZ, RZ, -R5 ;  /* 0x000000ffff05c224 */ /* 0x000fe200078e0a05 */
[C---:B------:R-:W-:Y:S01]  /*c0d0*/  ISETP.GT.U32.AND P4, PT, R45.reuse, R7, PT ;  /* 0x000000072d00720c */ /* 0x040fe20003f84070 */
[----:B------:R-:W-:Y:S02]  /*c0e0*/  IMAD.MOV R4, RZ, RZ, -R4 ;  /* 0x000000ffff047224 */ /* 0x000fe400078e0a04 */
[----:B------:R-:W-:Y:S01]  /*c0f0*/  VIADD R55, R0, 0x184 ;  /* 0x0000018400377836 */ /* 0x000fe20000000000 */
[----:B------:R0:W-:Y:S01]  /*c100*/  STL [R1], R5 ;  /* 0x0000000501007387 */ /* 0x0001e20000100800 */
[----:B------:R-:W-:-:S02]  /*c110*/  IMAD R10, R45, R4, R10 ;  /* 0x000000042d0a7224 */ /* 0x000fc400078e020a */
[--C-:B------:R-:W-:Y:S01]  /*c120*/  @!P5 IMAD.IADD R58, R58, 0x1, -R45.reuse ;  /* 0x000000013a3ad824 */ /* 0x100fe200078e0a2d */
[----:B------:R-:W-:Y:S01]  /*c130*/  IABS R4, R55 ;  /* 0x0000003700047213 */ /* 0x000fe20000000000 */
[----:B------:R-:W-:Y:S01]  /*c140*/  @!P0 IMAD.IADD R8, R8, 0x1, -R45 ;  /* 0x0000000108088824 */ /* 0x000fe200078e0a2d */
[----:B------:R-:W-:Y:S01]  /*c150*/  ISETP.GE.AND P5, PT, R16, RZ, PT ;  /* 0x000000ff1000720c */ /* 0x000fe20003fa6270 */
[----:B------:R-:W-:Y:S01]  /*c160*/  @!P2 IMAD.MOV R59, RZ, RZ, -R59 ;  /* 0x000000ffff3ba224 */ /* 0x000fe200078e0a3b */
[----:B------:R-:W-:Y:S01]  /*c170*/  ISETP.GE.AND P0, PT, R28, RZ, PT ;  /* 0x000000ff1c00720c */ /* 0x000fe20003f06270 */
[----:B------:R-:W-:Y:S01]  /*c180*/  @!P6 IMAD.IADD R57, R57, 0x1, -R45 ;  /* 0x000000013939e824 */ /* 0x000fe200078e0a2d */
[----:B------:R-:W-:Y:S01]  /*c190*/  ISETP.GT.U32.AND P2, PT, R45, R8, PT ;  /* 0x000000082d00720c */ /* 0x000fe20003f44070 */
[----:B0-----:R-:W-:Y:S01]  /*c1a0*/  IMAD.HI.U32 R5, R41, R11, RZ ;  /* 0x0000000b29057227 */ /* 0x001fe200078e00ff */
[----:B------:R-:W-:Y:S01]  /*c1b0*/  ISETP.GT.U32.AND P6, PT, R45, R10, PT ;  /* 0x0000000a2d00720c */ /* 0x000fe20003fc4070 */
[----:B------:R-:W-:Y:S02]  /*c1c0*/  STL [R1+0x30a0], R60 ;  /* 0x0030a03c01007387 */ /* 0x000fe40000100800 */
[----:B------:R-:W-:-:S02]  /*c1d0*/  IMAD.MOV R6, RZ, RZ, -R5 ;  /* 0x000000ffff067224 */ /* 0x000fc400078e0a05 */
[----:B------:R-:W-:Y:S01]  /*c1e0*/  IMAD.HI.U32 R5, R41, R4, RZ ;  /* 0x0000000429057227 */ /* 0x000fe200078e00ff */
[----:B------:R-:W-:Y:S03]  /*c1f0*/  STL [R1+0x30a4], R59 ;  /* 0x0030a43b01007387 */ /* 0x000fe60000100800 */
[----:B------:R-:W-:Y:S01]  /*c200*/  @!P3 IMAD.IADD R9, R9, 0x1, -R45 ;  /* 0x000000010909b824 */ /* 0x000fe200078e0a2d */
[----:B------:R-:W-:Y:S01]  /*c210*/  ISETP.GE.AND P3, PT, R53, RZ, PT ;  /* 0x000000ff3500720c */ /* 0x000fe20003f66270 */
[----:B------:R-:W-:Y:S02]  /*c220*/  IMAD R11, R45, R6, R11 ;  /* 0x000000062d0b7224 */ /* 0x000fe400078e020b */
[----:B------:R-:W-:Y:S02]  /*c230*/  IMAD.MOV R5, RZ, RZ, -R5 ;  /* 0x000000ffff057224 */ /* 0x000fe400078e0a05 */
[----:B------:R-:W-:-:S02]  /*c240*/  VIADD R53, R0, 0x183 ;  /* 0x0000018300357836 */ /* 0x000fc40000000000 */
[----:B------:R-:W-:Y:S01]  /*c250*/  @!P1 IMAD.MOV R58, RZ, RZ, -R58 ;  /* 0x000000ffff3a9224 */ /* 0x000fe200078e0a3a */
[C---:B------:R-:W-:Y:S01]  /*c260*/  ISETP.GT.U32.AND P1, PT, R45.reuse, R9, PT ;  /* 0x000000092d00720c */ /* 0x040fe20003f24070 */
[----:B------:R-:W-:Y:S01]  /*c270*/  @!P5 IMAD.MOV R57, RZ, RZ, -R57 ;  /* 0x000000ffff39d224 */ /* 0x000fe200078e0a39 */
[----:B------:R-:W-:Y:S01]  /*c280*/  IABS R6, R53 ;  /* 0x0000003500067213 */ /* 0x000fe20000000000 */
[C---:B------:R-:W-:Y:S01]  /*c290*/  IMAD R4, R45.reuse, R5, R4 ;  /* 0x000000052d047224 */ /* 0x040fe200078e0204 */
[----:B------:R-:W-:Y:S01]  /*c2a0*/  ISETP.GT.U32.AND P5, PT, R45, R11, PT ;  /* 0x0000000b2d00720c */ /* 0x000fe20003fa4070 */
[--C-:B------:R-:W-:Y:S01]  /*c2b0*/  @!P2 IMAD.IADD R8, R8, 0x1, -R45.reuse ;  /* 0x000000010808a824 */ /* 0x100fe200078e0a2d */
[----:B------:R-:W-:Y:S01]  /*c2c0*/  STL [R1+0x30a8], R58 ;  /* 0x0030a83a01007387 */ /* 0x000fe20000100800 */
[----:B------:R-:W-:Y:S01]  /*c2d0*/  IMAD.HI.U32 R5, R41, R6, RZ ;  /* 0x0000000629057227 */ /* 0x000fe200078e00ff */
[----:B------:R-:W-:Y:S02]  /*c2e0*/  ISETP.GT.U32.AND P2, PT, R45, R4, PT ;  /* 0x000000042d00720c */ /* 0x000fe40003f44070 */
[----:B------:R-:W-:Y:S01]  /*c2f0*/  STL [R1+0x30ac], R57 ;  /* 0x0030ac3901007387 */ /* 0x000fe20000100800 */
[--C-:B------:R-:W-:Y:S01]  /*c300*/  @!P4 IMAD.IADD R7, R7, 0x1, -R45.reuse ;  /* 0x000000010707c824 */ /* 0x100fe200078e0a2d */
[----:B------:R-:W-:Y:S01]  /*c310*/  ISETP.GE.AND P4, PT, R56, RZ, PT ;  /* 0x000000ff3800720c */ /* 0x000fe20003f86270 */
[----:B------:R-:W-:-:S02]  /*c320*/  @!P6 IMAD.IADD R10, R10, 0x1, -R45 ;  /* 0x000000010a0ae824 */ /* 0x000fc400078e0a2d */
[----:B------:R-:W-:Y:S02]  /*c330*/  IMAD.MOV R5, RZ, RZ, -R5 ;  /* 0x000000ffff057224 */ /* 0x000fe400078e0a05 */
[--C-:B------:R-:W-:Y:S01]  /*c340*/  @!P1 IMAD.IADD R9, R9, 0x1, -R45.reuse ;  /* 0x0000000109099824 */ /* 0x100fe200078e0a2d */
[----:B------:R-:W-:Y:S01]  /*c350*/  ISETP.GT.U32.AND P6, PT, R45, R10, PT ;  /* 0x0000000a2d00720c */ /* 0x000fe20003fc4070 */
[--C-:B------:R-:W-:Y:S01]  /*c360*/  @!P5 IMAD.IADD R11, R11, 0x1, -R45.reuse ;  /* 0x000000010b0bd824 */ /* 0x100fe200078e0a2d */
[----:B------:R-:W-:Y:S01]  /*c370*/  ISETP.GE.AND P1, PT, R29, RZ, PT ;  /* 0x000000ff1d00720c */ /* 0x000fe20003f26270 */
[----:B------:R-:W-:Y:S01]  /*c380*/  IMAD R13, R45, R5, R6 ;  /* 0x000000052d0d7224 */ /* 0x000fe200078e0206 */
[----:B------:R-:W-:Y:S01]  /*c390*/  ISETP.GE.AND P5, PT, R53, RZ, PT ;  /* 0x000000ff3500720c */ /* 0x000fe20003fa6270 */
[----:B------:R-:W-:Y:S01]  /*c3a0*/  @!P2 IMAD.IADD R4, R4, 0x1, -R45 ;  /* 0x000000010404a824 */ /* 0x000fe200078e0a2d */
[C---:B------:R-:W-:Y:S01]  /*c3b0*/  ISETP.GT.U32.AND P2, PT, R45.reuse, R11, PT ;  /* 0x0000000b2d00720c */ /* 0x040fe20003f44070 */
[----:B------:R-:W-:Y:S01]  /*c3c0*/  @!P3 IMAD.MOV R9, RZ, RZ, -R9 ;  /* 0x000000ffff09b224 */ /* 0x000fe200078e0a09 */
[----:B------:R-:W-:Y:S01]  /*c3d0*/  ISETP.GT.U32.AND P3, PT, R45, R13, PT ;  /* 0x0000000d2d00720c */ /* 0x000fe20003f64070 */
[----:B------:R-:W-:Y:S01]  /*c3e0*/  @!P4 IMAD.MOV R7, RZ, RZ, -R7 ;  /* 0x000000ffff07c224 */ /* 0x000fe200078e0a07 */
[----:B------:R-:W-:Y:S01]  /*c3f0*/  ISETP.GE.AND P4, PT, R54, RZ, PT ;  /* 0x000000ff3600720c */ /* 0x000fe20003f86270 */
[----:B------:R-:W-:-:S02]  /*c400*/  VIADD R54, R0, 0x182 ;  /* 0x0000018200367836 */ /* 0x000fc40000000000 */
[----:B------:R-:W-:Y:S01]  /*c410*/  @!P0 IMAD.MOV R8, RZ, RZ, -R8 ;  /* 0x000000ffff088224 */ /* 0x000fe200078e0a08 */
[----:B------:R-:W-:Y:S01]  /*c420*/  ISETP.GT.U32.AND P0, PT, R45, R4, PT ;  /* 0x000000042d00720c */ /* 0x000fe20003f04070 */
[--C-:B------:R-:W-:Y:S01]  /*c430*/  @!P6 IMAD.IADD R10, R10, 0x1, -R45.reuse ;  /* 0x000000010a0ae824 */ /* 0x100fe200078e0a2d */
[----:B------:R-:W-:Y:S01]  /*c440*/  ISETP.GE.AND P6, PT, R55, RZ, PT ;  /* 0x000000ff3700720c */ /* 0x000fe20003fc6270 */
[----:B------:R-:W-:Y:S01]  /*c450*/  VIADD R55, R0, 0x181 ;  /* 0x0000018100377836 */ /* 0x000fe20000000000 */
[----:B------:R-:W-:Y:S01]  /*c460*/  IABS R14, R54 ;  /* 0x00000036000e7213 */ /* 0x000fe20000000000 */
[--C-:B------:R-:W-:Y:S01]  /*c470*/  @!P2 IMAD.IADD R11, R11, 0x1, -R45.reuse ;  /* 0x000000010b0ba824 */ /* 0x100fe200078e0a2d */
[----:B------:R0:W-:Y:S01]  /*c480*/  STL [R1+0x30b0], R7 ;  /* 0x0030b00701007387 */ /* 0x0001e20000100800 */
[----:B------:R-:W-:Y:S01]  /*c490*/  @!P3 IMAD.IADD R13, R13, 0x1, -R45 ;  /* 0x000000010d0db824 */ /* 0x000fe200078e0a2d */
[----:B------:R-:W-:Y:S01]  /*c4a0*/  IABS R15, R55 ;  /* 0x00000037000f7213 */ /* 0x000fe20000000000 */
[----:B------:R-:W-:Y:S01]  /*c4b0*/  IMAD.HI.U32 R5, R41, R14, RZ ;  /* 0x0000000e29057227 */ /* 0x000fe200078e00ff */
[----:B------:R-:W-:Y:S01]  /*c4c0*/  ISETP.GE.AND P2, PT, R55, RZ, PT ;  /* 0x000000ff3700720c */ /* 0x000fe20003f46270 */
[----:B------:R-:W-:Y:S02]  /*c4d0*/  STL [R1+0x30b4], R8 ;  /* 0x0030b40801007387 */ /* 0x000fe40000100800 */
[----:B------:R-:W-:Y:S01]  /*c4e0*/  @!P1 IMAD.MOV R11, RZ, RZ, -R11 ;  /* 0x000000ffff0b9224 */ /* 0x000fe200078e0a0b */
[----:B------:R-:W-:Y:S01]  /*c4f0*/  ISETP.GT.U32.AND P1, PT, R45, R13, PT ;  /* 0x0000000d2d00720c */ /* 0x000fe20003f24070 */
[----:B------:R-:W-:Y:S01]  /*c500*/  IMAD.HI.U32 R6, R41, R15, RZ ;  /* 0x0000000f29067227 */ /* 0x000fe200078e00ff */
[----:B------:R-:W-:Y:S03]  /*c510*/  STL [R1+0x30b8], R9 ;  /* 0x0030b80901007387 */ /* 0x000fe60000100800 */
[----:B------:R-:W-:-:S02]  /*c520*/  IMAD.MOV R5, RZ, RZ, -R5 ;  /* 0x000000ffff057224 */ /* 0x000fc400078e0a05 */
[----:B------:R-:W-:Y:S02]  /*c530*/  @!P0 IMAD.IADD R4, R4, 0x1, -R45 ;  /* 0x0000000104048824 */ /* 0x000fe400078e0a2d */
[----:B------:R-:W-:Y:S02]  /*c540*/  IMAD.MOV R6, RZ, RZ, -R6 ;  /* 0x000000ffff067224 */ /* 0x000fe400078e0a06 */
[C---:B------:R-:W-:Y:S02]  /*c550*/  IMAD R14, R45.reuse, R5, R14 ;  /* 0x000000052d0e7224 */ /* 0x040fe400078e020e */
[----:B------:R-:W-:Y:S02]  /*c560*/  VIADD R55, R0, 0x180 ;  /* 0x0000018000377836 */ /* 0x000fe40000000000 */
[----:B------:R-:W-:Y:S02]  /*c570*/  IMAD.MOV.U32 R12, RZ, RZ, R4 ;  /* 0x000000ffff0c7224 */ /* 0x000fe400078e0004 */
[C---:B------:R-:W-:Y:S01]  /*c580*/  IMAD R15, R45.reuse, R6, R15 ;  /* 0x000000062d0f7224 */ /* 0x040fe200078e020f */
[----:B------:R-:W-:Y:S01]  /*c590*/  IABS R16, R55 ;  /* 0x0000003700107213 */ /* 0x000fe20000000000 */
[----:B------:R-:W-:Y:S01]  /*c5a0*/  @!P6 IMAD.MOV R12, RZ, RZ, -R12 ;  /* 0x000000ffff0ce224 */ /* 0x000fe200078e0a0c */
[----:B------:R-:W-:Y:S01]  /*c5b0*/  ISETP.GT.U32.AND P6, PT, R45, R14, PT ;  /* 0x0000000e2d00720c */ /* 0x000fe20003fc4070 */
[----:B------:R-:W-:Y:S01]  /*c5c0*/  @!P1 IMAD.IADD R13, R13, 0x1, -R45 ;  /* 0x000000010d0d9824 */ /* 0x000fe200078e0a2d */
[----:B------:R-:W-:Y:S01]  /*c5d0*/  ISETP.GT.U32.AND P1, PT, R45, R15, PT ;  /* 0x0000000f2d00720c */ /* 0x000fe20003f24070 */
[----:B------:R-:W-:Y:S01]  /*c5e0*/  IMAD.HI.U32 R5, R41, R16, RZ ;  /* 0x0000001029057227 */ /* 0x000fe200078e00ff */
[----:B------:R-:W-:-:S03]  /*c5f0*/  ISETP.GE.AND P0, PT, R55, RZ, PT ;  /* 0x000000ff3700720c */ /* 0x000fc60003f06270 */
[----:B------:R-:W-:Y:S01]  /*c600*/  @!P4 IMAD.MOV R10, RZ, RZ, -R10 ;  /* 0x000000ffff0ac224 */ /* 0x000fe200078e0a0a */
[----:B------:R-:W-:Y:S01]  /*c610*/  ISETP.GE.AND P4, PT, R54, RZ, PT ;  /* 0x000000ff3600720c */ /* 0x000fe20003f86270 */
[C---:B------:R-:W-:Y:S02]  /*c620*/  VIADD R54, R0.reuse, 0x17f ;  /* 0x0000017f00367836 */ /* 0x040fe40000000000 */
[----:B------:R-:W-:Y:S01]  /*c630*/  IMAD.MOV R5, RZ, RZ, -R5 ;  /* 0x000000ffff057224 */ /* 0x000fe200078e0a05 */
[----:B------:R-:W-:Y:S01]  /*c640*/  STL [R1+0x30bc], R10 ;  /* 0x0030bc0a01007387 */ /* 0x000fe20000100800 */
[----:B------:R-:W-:Y:S01]  /*c650*/  VIADD R55, R0, 0x17e ;  /* 0x0000017e00377836 */ /* 0x000fe20000000000 */
[----:B------:R-:W-:Y:S01]  /*c660*/  IABS R17, R54 ;  /* 0x0000003600117213 */ /* 0x000fe20000000000 */
[----:B------:R-:W-:Y:S01]  /*c670*/  IMAD R16, R45, R5, R16 ;  /* 0x000000052d107224 */ /* 0x000fe200078e0210 */
[----:B------:R-:W-:Y:S01]  /*c680*/  ISETP.GE.AND P3, PT, R54, RZ, PT ;  /* 0x000000ff3600720c */ /* 0x000fe20003f66270 */
[--C-:B------:R-:W-:Y:S01]  /*c690*/  @!P6 IMAD.IADD R14, R14, 0x1, -R45.reuse ;  /* 0x000000010e0ee824 */ /* 0x100fe200078e0a2d */
[----:B------:R-:W-:Y:S01]  /*c6a0*/  IABS R18, R55 ;  /* 0x0000003700127213 */ /* 0x000fe20000000000 */
[----:B------:R-:W-:Y:S01]  /*c6b0*/  @!P1 IMAD.IADD R15, R15, 0x1, -R45 ;  /* 0x000000010f0f9824 */ /* 0x000fe200078e0a2d */
[C---:B------:R-:W-:Y:S01]  /*c6c0*/  ISETP.GT.U32.AND P6, PT, R45.reuse, R16, PT ;  /* 0x000000102d00720c */ /* 0x040fe20003fc4070 */
[----:B------:R-:W-:Y:S01]  /*c6d0*/  VIADD R25, R0, 0x17d ;  /* 0x0000017d00197836 */ /* 0x000fe20000000000 */
[----:B------:R-:W-:Y:S01]  /*c6e0*/  ISETP.GT.U32.AND P1, PT, R45, R14, PT ;  /* 0x0000000e2d00720c */ /* 0x000fe20003f24070 */
[C---:B------:R-:W-:Y:S01]  /*c6f0*/  IMAD.HI.U32 R4, R41.reuse, R17, RZ ;  /* 0x0000001129047227 */ /* 0x040fe200078e00ff */
[----:B------:R-:W-:Y:S02]  /*c700*/  STL [R1+0x30c0], R11 ;  /* 0x0030c00b01007387 */ /* 0x000fe40000100800 */
[----:B------:R-:W-:Y:S01]  /*c710*/  IABS R19, R25 ;  /* 0x0000001900137213 */ /* 0x000fe20000000000 */
[----:B------:R-:W-:Y:S01]  /*c720*/  IMAD.MOV R4, RZ, RZ, -R4 ;  /* 0x000000ffff047224 */ /* 0x000fe200078e0a04 */
[----:B------:R-:W-:Y:S01]  /*c730*/  STL [R1+0x30c4], R12 ;  /* 0x0030c40c01007387 */ /* 0x000fe20000100800 */
[----:B------:R-:W-:-:S04]  /*c740*/  IMAD.HI.U32 R6, R41, R18, RZ ;  /* 0x0000001229067227 */ /* 0x000fc800078e00ff */
[----:B------:R-:W-:Y:S02]  /*c750*/  VIADD R56, R0, 0x17c ;  /* 0x0000017c00387836 */ /* 0x000fe40000000000 */
[C---:B------:R-:W-:Y:S02]  /*c760*/  IMAD R17, R45.reuse, R4, R17 ;  /* 0x000000042d117224 */ /* 0x040fe400078e0211 */
[----:B------:R-:W-:Y:S01]  /*c770*/  IMAD.MOV R6, RZ, RZ, -R6 ;  /* 0x000000ffff067224 */ /* 0x000fe200078e0a06 */
[----:B------:R-:W-:Y:S01]  /*c780*/  IABS R20, R56 ;  /* 0x0000003800147213 */ /* 0x000fe20000000000 */
[----:B------:R-:W-:Y:S01]  /*c790*/  @!P5 IMAD.MOV R13, RZ, RZ, -R13 ;  /* 0x000000ffff0dd224 */ /* 0x000fe200078e0a0d */
[----:B------:R-:W-:Y:S01]  /*c7a0*/  ISETP.GT.U32.AND P5, PT, R45, R15, PT ;  /* 0x0000000f2d00720c */ /* 0x000fe20003fa4070 */
[----:B------:R-:W-:-:S03]  /*c7b0*/  IMAD.HI.U32 R5, R41, R19, RZ ;  /* 0x0000001329057227 */ /* 0x000fc600078e00ff */
[----:B------:R-:W-:Y:S01]  /*c7c0*/  STL [R1+0x30c8], R13 ;  /* 0x0030c80d01007387 */ /* 0x000fe20000100800 */
[C---:B------:R-:W-:Y:S02]  /*c7d0*/  IMAD R18, R45.reuse, R6, R18 ;  /* 0x000000062d127224 */ /* 0x040fe400078e0212 */
[--C-:B------:R-:W-:Y:S02]  /*c7e0*/  @!P6 IMAD.IADD R16, R16, 0x1, -R45.reuse ;  /* 0x000000011010e824 */ /* 0x100fe400078e0a2d */
[----:B------:R-:W-:Y:S01]  /*c7f0*/  @!P1 IMAD.IADD R14, R14, 0x1, -R45 ;  /* 0x000000010e0e9824 */ /* 0x000fe200078e0a2d */
[C---:B------:R-:W-:Y:S01]  /*c800*/  ISETP.GT.U32.AND P1, PT, R45.reuse, R17, PT ;  /* 0x000000112d00720c */ /* 0x040fe20003f24070 */
[----:B------:R-:W-:Y:S01]  /*c810*/  IMAD.MOV R5, RZ, RZ, -R5 ;  /* 0x000000ffff057224 */ /* 0x000fe200078e0a05 */
[C---:B------:R-:W-:Y:S01]  /*c820*/  ISETP.GT.U32.AND P6, PT, R45.reuse, R16, PT ;  /* 0x000000102d00720c */ /* 0x040fe20003fc4070 */
[----:B------:R-:W-:Y:S02]  /*c830*/  VIADD R28, R0, 0x17b ;  /* 0x0000017b001c7836 */ /* 0x000fe40000000000 */
[----:B------:R-:W-:Y:S01]  /*c840*/  @!P4 IMAD.MOV R14, RZ, RZ, -R14 ;  /* 0x000000ffff0ec224 */ /* 0x000fe200078e0a0e */
[----:B------:R-:W-:Y:S01]  /*c850*/  ISETP.GT.U32.AND P4, PT, R45, R18, PT ;  /* 0x000000122d00720c */ /* 0x000fe20003f84070 */
[----:B------:R-:W-:Y:S01]  /*c860*/  IMAD.HI.U32 R4, R41, R20, RZ ;  /* 0x0000001429047227 */ /* 0x000fe200078e00ff */
[----:B------:R-:W-:-:S02]  /*c870*/  IABS R21, R28 ;  /* 0x0000001c00157213 */ /* 0x000fc40000000000 */
[----:B------:R-:W-:Y:S01]  /*c880*/  STL [R1+0x30cc], R14 ;  /* 0x0030cc0e01007387 */ /* 0x000fe20000100800 */
[----:B------:R-:W-:Y:S02]  /*c890*/  IMAD R19, R45, R5, R19 ;  /* 0x000000052d137224 */ /* 0x000fe400078e0213 */
[----:B------:R-:W-:Y:S02]  /*c8a0*/  IMAD.MOV R4, RZ, RZ, -R4 ;  /* 0x000000ffff047224 */ /* 0x000fe400078e0a04 */
[----:B------:R-:W-:Y:S02]  /*c8b0*/  VIADD R53, R0, 0x17a ;  /* 0x0000017a00357836 */ /* 0x000fe40000000000 */
[----:B------:R-:W-:Y:S01]  /*c8c0*/  @!P5 IMAD.IADD R15, R15, 0x1, -R45 ;  /* 0x000000010f0fd824 */ /* 0x000fe200078e0a2d */
[----:B------:R-:W-:Y:S01]  /*c8d0*/  ISETP.GT.U32.AND P5, PT, R45, R19, PT ;  /* 0x000000132d00720c */ /* 0x000fe20003fa4070 */
[----:B------:R-:W-:Y:S01]  /*c8e0*/  IMAD.HI.U32 R6, R41, R21, RZ ;  /* 0x0000001529067227 */ /* 0x000fe200078e00ff */
[----:B------:R-:W-:-:S03]  /*c8f0*/  IABS R22, R53 ;  /* 0x0000003500167213 */ /* 0x000fc60000000000 */
[----:B------:R-:W-:Y:S02]  /*c900*/  IMAD R20, R45, R4, R20 ;  /* 0x000000042d147224 */ /* 0x000fe400078e0214 */
[--C-:B------:R-:W-:Y:S01]  /*c910*/  @!P1 IMAD.IADD R17, R17, 0x1, -R45.reuse ;  /* 0x0000000111119824 */ /* 0x100fe200078e0a2d */
[----:B------:R-:W-:Y:S01]  /*c920*/  ISETP.GE.AND P1, PT, R55, RZ, PT ;  /* 0x000000ff3700720c */ /* 0x000fe20003f26270 */
[----:B------:R-:W-:Y:S02]  /*c930*/  IMAD.MOV R6, RZ, RZ, -R6 ;  /* 0x000000ffff067224 */ /* 0x000fe400078e0a06 */
[--C-:B------:R-:W-:Y:S01]  /*c940*/  @!P6 IMAD.IADD R16, R16, 0x1, -R45.reuse ;  /* 0x000000011010e824 */ /* 0x100fe200078e0a2d */
[C---:B------:R-:W-:Y:S01]  /*c950*/  ISETP.GT.U32.AND P6, PT, R45.reuse, R20, PT ;  /* 0x000000142d00720c */ /* 0x040fe20003fc4070 */
[----:B------:R-:W-:Y:S01]  /*c960*/  @!P4 IMAD.IADD R18, R18, 0x1, -R45 ;  /* 0x000000011212c824 */ /* 0x000fe200078e0a2d */
[----:B------:R-:W-:Y:S01]  /*c970*/  ISETP.GT.U32.AND P4, PT, R45, R17, PT ;  /* 0x000000112d00720c */ /* 0x000fe20003f84070 */
[----:B------:R-:W-:-:S02]  /*c980*/  VIADD R54, R0, 0x179 ;  /* 0x0000017900367836 */ /* 0x000fc40000000000 */
[----:B------:R-:W-:-:S03]  /*c990*/  IMAD.HI.U32 R5, R41, R22, RZ ;  /* 0x0000001629057227 */ /* 0x000fc600078e00ff */
        /* <DEDUP_REMOVED lines=15> */
[----:B------:R-:W-:Y:S02]  /*ca90*/  IMAD.MOV R4, RZ, RZ, -R4 ;  /* 0x000000ffff047224 */ /* 0x000fe400078e0a04 */
[----:B------:R-:W-:Y:S02]  /*caa0*/  VIADD R55, R0, 0x177 ;  /* 0x0000017700377836 */ /* 0x000fe40000000000 */
[----:B------:R-:W-:Y:S02]  /*cab0*/  IMAD R23, R45, R4, R23 ;  /* 0x000000042d177224 */ /* 0x000fe400078e0217 */
[--C-:B------:R-:W-:Y:S01]  /*cac0*/  @!P5 IMAD.IADD R18, R18, 0x1, -R45.reuse ;  /* 0x000000011212d824 */ /* 0x100fe200078e0a2d */
[----:B------:R-:W-:Y:S01]  /*cad0*/  IABS R4, R55 ;  /* 0x0000003700047213 */ /* 0x000fe20000000000 */
[----:B------:R-:W-:Y:S01]  /*cae0*/  @!P0 IMAD.IADD R21, R21, 0x1, -R45 ;  /* 0x0000000115158824 */ /* 0x000fe200078e0a2d */
[----:B------:R-:W-:Y:S01]  /*caf0*/  ISETP.GE.AND P5, PT, R25, RZ, PT ;  /* 0x000000ff1900720c */ /* 0x000fe20003fa6270 */
[----:B------:R-:W-:Y:S01]  /*cb00*/  IMAD.HI.U32 R5, R41, R24, RZ ;  /* 0x0000001829057227 */ /* 0x000fe200078e00ff */
[----:B------:R-:W-:-:S03]  /*cb10*/  ISETP.GE.AND P0, PT, R28, RZ, PT ;  /* 0x000000ff1c00720c */ /* 0x000fc60003f06270 */
[----:B------:R-:W-:Y:S01]  /*cb20*/  @!P3 IMAD.MOV R17, RZ, RZ, -R17 ;  /* 0x000000ffff11b224 */ /* 0x000fe200078e0a11 */
[----:B------:R-:W-:Y:S01]  /*cb30*/  ISETP.GT.U32.AND P3, PT, R45, R21, PT ;  /* 0x000000152d00720c */ /* 0x000fe20003f64070 */
[----:B------:R-:W-:Y:S02]  /*cb40*/  IMAD.MOV R6, RZ, RZ, -R5 ;  /* 0x000000ffff067224 */ /* 0x000fe400078e0a05 */
[----:B------:R-:W-:-:S04]  /*cb50*/  IMAD.HI.U32 R5, R41, R4, RZ ;  /* 0x0000000429057227 */ /* 0x000fc800078e00ff */
[----:B------:R-:W-:Y:S01]  /*cb60*/  @!P2 IMAD.MOV R15, RZ, RZ, -R15 ;  /* 0x000000ffff0fa224 */ /* 0x000fe200078e0a0f */
[----:B------:R-:W-:Y:S01]  /*cb70*/  ISETP.GT.U32.AND P2, PT, R45, R20, PT ;  /* 0x000000142d00720c */ /* 0x000fe20003f44070 */
[--C-:B------:R-:W-:Y:S01]  /*cb80*/  @!P6 IMAD.IADD R19, R19, 0x1, -R45.reuse ;  /* 0x000000011313e824 */ /* 0x100fe200078e0a2d */
[----:B------:R-:W-:Y:S01]  /*cb90*/  ISETP.GT.U32.AND P6, PT, R45, R23, PT ;  /* 0x000000172d00720c */ /* 0x000fe20003fc4070 */
[----:B------:R-:W-:Y:S01]  /*cba0*/  @!P4 IMAD.IADD R22, R22, 0x1, -R45 ;  /* 0x000000011616c824 */ /* 0x000fe200078e0a2d */
[----:B------:R-:W-:Y:S01]  /*cbb0*/  ISETP.GE.AND P4, PT, R53, RZ, PT ;  /* 0x000000ff3500720c */ /* 0x000fe20003f86270 */
[C---:B------:R-:W-:Y:S01]  /*cbc0*/  IMAD R24, R45.reuse, R6, R24 ;  /* 0x000000062d187224 */ /* 0x040fe200078e0218 */
[----:B------:R-:W-:Y:S01]  /*cbd0*/  STL [R1+0x30d0], R15 ;  /* 0x0030d00f01007387 */ /* 0x000fe20000100800 */
[----:B------:R-:W-:Y:S02]  /*cbe0*/  IMAD.MOV R5, RZ, RZ, -R5 ;  /* 0x000000ffff057224 */ /* 0x000fe400078e0a05 */
[----:B------:R-:W-:Y:S01]  /*cbf0*/  VIADD R53, R0, 0x176 ;  /* 0x0000017600357836 */ /* 0x000fe20000000000 */
[----:B------:R-:W-:Y:S01]  /*cc00*/  STL [R1+0x30d4], R16 ;  /* 0x0030d41001007387 */ /* 0x000fe20000100800 */
[----:B------:R-:W-:Y:S01]  /*cc10*/  @!P1 IMAD.MOV R18, RZ, RZ, -R18 ;  /* 0x000000ffff129224 */ /* 0x000fe200078e0a12 */
[C---:B------:R-:W-:Y:S01]  /*cc20*/  ISETP.GT.U32.AND P1, PT, R45.reuse, R22, PT ;  /* 0x000000162d00720c */ /* 0x040fe20003f24070 */
[----:B------:R-:W-:Y:S01]  /*cc30*/  @!P5 IMAD.MOV R19, RZ, RZ, -R19 ;  /* 0x000000ffff13d224 */ /* 0x000fe200078e0a13 */
[----:B------:R-:W-:Y:S01]  /*cc40*/  IABS R6, R53 ;  /* 0x0000003500067213 */ /* 0x000fe20000000000 */
[C---:B------:R-:W-:Y:S01]  /*cc50*/  IMAD R4, R45.reuse, R5, R4 ;  /* 0x000000052d047224 */ /* 0x040fe200078e0204 */
[----:B------:R-:W-:Y:S01]  /*cc60*/  ISETP.GT.U32.AND P5, PT, R45, R24, PT ;  /* 0x000000182d00720c */ /* 0x000fe20003fa4070 */
[----:B------:R-:W-:Y:S01]  /*cc70*/  @!P3 IMAD.IADD R21, R21, 0x1, -R45 ;  /* 0x000000011515b824 */ /* 0x000fe200078e0a2d */
[----:B------:R-:W-:Y:S01]  /*cc80*/  STL [R1+0x30d8], R17 ;  /* 0x0030d81101007387 */ /* 0x000fe20000100800 */
[----:B------:R-:W-:Y:S01]  /*cc90*/  IMAD.HI.U32 R5, R41, R6, RZ ;  /* 0x0000000629057227 */ /* 0x000fe200078e00ff */
[----:B------:R-:W-:-:S02]  /*cca0*/  ISETP.GT.U32.AND P3, PT, R45, R4, PT ;  /* 0x000000042d00720c */ /* 0x000fc40003f64070 */
[----:B------:R-:W-:Y:S01]  /*ccb0*/  STL [R1+0x30dc], R18 ;  /* 0x0030dc1201007387 */ /* 0x000fe20000100800 */
[--C-:B------:R-:W-:Y:S01]  /*ccc0*/  @!P2 IMAD.IADD R20, R20, 0x1, -R45.reuse ;  /* 0x000000011414a824 */ /* 0x100fe200078e0a2d */
[----:B------:R-:W-:Y:S01]  /*ccd0*/  ISETP.GE.AND P2, PT, R56, RZ, PT ;  /* 0x000000ff3800720c */ /* 0x000fe20003f46270 */
[----:B------:R-:W-:Y:S01]  /*cce0*/  @!P6 IMAD.IADD R23, R23, 0x1, -R45 ;  /* 0x000000011717e824 */ /* 0x000fe200078e0a2d */
[----:B------:R-:W-:Y:S01]  /*ccf0*/  STL [R1+0x30e0], R19 ;  /* 0x0030e01301007387 */ /* 0x000fe20000100800 */
        /* <DEDUP_REMOVED lines=21> */
[----:B------:R-:W-:Y:S01]  /*ce50*/  STL [R1+0x30e4], R20 ;  /* 0x0030e41401007387 */ /* 0x000fe20000100800 */
        /* <DEDUP_REMOVED lines=18> */
[C---:B------:R-:W-:Y:S01]  /*cf80*/  ISETP.GT.U32.AND P6, PT, R45.reuse, R27, PT ;  /* 0x0000001b2d00720c */ /* 0x040fe20003fc4070 */
[----:B------:R-:W-:Y:S01]  /*cf90*/  @!P1 IMAD.IADD R26, R26, 0x1, -R45 ;  /* 0x000000011a1a9824 */ /* 0x000fe200078e0a2d */
[----:B------:R-:W-:Y:S01]  /*cfa0*/  ISETP.GT.U32.AND P1, PT, R45, R30, PT ;  /* 0x0000001e2d00720c */ /* 0x000fe20003f24070 */
[----:B------:R-:W-:Y:S01]  /*cfb0*/  IMAD.HI.U32 R5, R41, R31, RZ ;  /* 0x0000001f29057227 */ /* 0x000fe200078e00ff */
[----:B------:R-:W-:-:S03]  /*cfc0*/  ISETP.GE.AND P0, PT, R55, RZ, PT ;  /* 0x000000ff3700720c */ /* 0x000fc60003f06270 */
[----:B------:R-:W-:Y:S01]  /*cfd0*/  @!P2 IMAD.MOV R23, RZ, RZ, -R23 ;  /* 0x000000ffff17a224 */ /* 0x000fe200078e0a17 */
[----:B------:R-:W-:Y:S01]  /*cfe0*/  ISETP.GE.AND P2, PT, R54, RZ, PT ;  /* 0x000000ff3600720c */ /* 0x000fe20003f46270 */
[----:B------:R-:W-:Y:S02]  /*cff0*/  IMAD.MOV R5, RZ, RZ, -R5 ;  /* 0x000000ffff057224 */ /* 0x000fe400078e0a05 */
[C---:B------:R-:W-:Y:S01]  /*d000*/  VIADD R54, R0.reuse, 0x172 ;  /* 0x0000017200367836 */ /* 0x040fe20000000000 */
[----:B------:R-:W-:Y:S01]  /*d010*/  STL [R1+0x30f0], R23 ;  /* 0x0030f01701007387 */ /* 0x000fe20000100800 */
[C---:B------:R-:W-:Y:S02]  /*d020*/  VIADD R55, R0.reuse, 0x171 ;  /* 0x0000017100377836 */ /* 0x040fe40000000000 */
[----:B------:R-:W-:Y:S01]  /*d030*/  IMAD R31, R45, R5, R31 ;  /* 0x000000052d1f7224 */ /* 0x000fe200078e021f */
[----:B------:R-:W-:Y:S01]  /*d040*/  IABS R32, R54 ;  /* 0x0000003600207213 */ /* 0x000fe20000000000 */
[--C-:B------:R-:W-:Y:S01]  /*d050*/  @!P6 IMAD.IADD R27, R27, 0x1, -R45.reuse ;  /* 0x000000011b1be824 */ /* 0x100fe200078e0a2d */
[----:B------:R-:W-:Y:S01]  /*d060*/  IABS R33, R55 ;  /* 0x0000003700217213 */ /* 0x000fe20000000000 */
[----:B------:R-:W-:Y:S01]  /*d070*/  VIADD R40, R0, 0x170 ;  /* 0x0000017000287836 */ /* 0x000fe20000000000 */
[C---:B------:R-:W-:Y:S01]  /*d080*/  ISETP.GT.U32.AND P6, PT, R45.reuse, R31, PT ;  /* 0x0000001f2d00720c */ /* 0x040fe20003fc4070 */
[----:B------:R-:W-:Y:S01]  /*d090*/  @!P1 IMAD.IADD R30, R30, 0x1, -R45 ;  /* 0x000000011e1e9824 */ /* 0x000fe200078e0a2d */
[----:B------:R-:W-:Y:S01]  /*d0a0*/  ISETP.GT.U32.AND P1, PT, R45, R27, PT ;  /* 0x0000001b2d00720c */ /* 0x000fe20003f24070 */
[C---:B------:R-:W-:Y:S01]  /*d0b0*/  IMAD.HI.U32 R4, R41.reuse, R32, RZ ;  /* 0x0000002029047227 */ /* 0x040fe200078e00ff */
[----:B------:R-:W-:Y:S01]  /*d0c0*/  IABS R34, R40 ;  /* 0x0000002800227213 */ /* 0x000fe20000000000 */
[----:B------:R-:W-:Y:S01]  /*d0d0*/  STL [R1+0x30f4], R24 ;  /* 0x0030f41801007387 */ /* 0x000fe20000100800 */
[----:B------:R-:W-:Y:S01]  /*d0e0*/  ISETP.GE.AND P4, PT, R54, RZ, PT ;  /* 0x000000ff3600720c */ /* 0x000fe20003f86270 */
[----:B------:R-:W-:-:S02]  /*d0f0*/  IMAD.HI.U32 R6, R41, R33, RZ ;  /* 0x0000002129067227 */ /* 0x000fc400078e00ff */
[----:B------:R-:W-:Y:S02]  /*d100*/  STL [R1+0x30f8], R25 ;  /* 0x0030f81901007387 */ /* 0x000fe40000100800 */
[----:B------:R-:W-:Y:S02]  /*d110*/  IMAD.MOV R4, RZ, RZ, -R4 ;  /* 0x000000ffff047224 */ /* 0x000fe400078e0a04 */
[----:B------:R-:W-:Y:S01]  /*d120*/  @!P5 IMAD.MOV R26, RZ, RZ, -R26 ;  /* 0x000000ffff1ad224 */ /* 0x000fe200078e0a1a */
[----:B------:R-:W-:Y:S01]  /*d130*/  ISETP.GT.U32.AND P5, PT, R45, R30, PT ;  /* 0x0000001e2d00720c */ /* 0x000fe20003fa4070 */
[----:B------:R-:W-:Y:S02]  /*d140*/  VIADD R39, R0, 0x16f ;  /* 0x0000016f00277836 */ /* 0x000fe40000000000 */
[----:B------:R-:W-:Y:S01]  /*d150*/  IMAD.HI.U32 R5, R41, R34, RZ ;  /* 0x0000002229057227 */ /* 0x000fe200078e00ff */
[----:B------:R-:W-:Y:S02]  /*d160*/  STL [R1+0x30fc], R26 ;  /* 0x0030fc1a01007387 */ /* 0x000fe40000100800 */
[----:B------:R-:W-:Y:S01]  /*d170*/  IABS R35, R39 ;  /* 0x0000002700237213 */ /* 0x000fe20000000000 */
[----:B------:R-:W-:-:S02]  /*d180*/  IMAD.MOV R6, RZ, RZ, -R6 ;  /* 0x000000ffff067224 */ /* 0x000fc400078e0a06 */
[C---:B------:R-:W-:Y:S02]  /*d190*/  IMAD R32, R45.reuse, R4, R32 ;  /* 0x000000042d207224 */ /* 0x040fe400078e0220 */
[----:B------:R-:W-:Y:S02]  /*d1a0*/  IMAD.MOV R5, RZ, RZ, -R5 ;  /* 0x000000ffff057224 */ /* 0x000fe400078e0a05 */
[----:B------:R-:W-:Y:S02]  /*d1b0*/  IMAD R33, R45, R6, R33 ;  /* 0x000000062d217224 */ /* 0x000fe400078e0221 */
[----:B------:R-:W-:Y:S02]  /*d1c0*/  VIADD R38, R0, 0x16e ;  /* 0x0000016e00267836 */ /* 0x000fe40000000000 */
[--C-:B------:R-:W-:Y:S02]  /*d1d0*/  @!P6 IMAD.IADD R31, R31, 0x1, -R45.reuse ;  /* 0x000000011f1fe824 */ /* 0x100fe400078e0a2d */
[----:B------:R-:W-:Y:S01]  /*d1e0*/  @!P1 IMAD.IADD R27, R27, 0x1, -R45 ;  /* 0x000000011b1b9824 */ /* 0x000fe200078e0a2d */
[C---:B------:R-:W-:Y:S01]  /*d1f0*/  ISETP.GT.U32.AND P1, PT, R45.reuse, R32, PT ;  /* 0x000000202d00720c */ /* 0x040fe20003f24070 */
[C---:B------:R-:W-:Y:S01]  /*d200*/  IMAD R34, R45.reuse, R5, R34 ;  /* 0x000000052d227224 */ /* 0x040fe200078e0222 */
[----:B------:R-:W-:Y:S01]  /*d210*/  IABS R36, R38 ;  /* 0x0000002600247213 */ /* 0x000fe20000000000 */
[----:B------:R-:W-:Y:S01]  /*d220*/  @!P2 IMAD.MOV R27, RZ, RZ, -R27 ;  /* 0x000000ffff1ba224 */ /* 0x000fe200078e0a1b */
[----:B------:R-:W-:Y:S01]  /*d230*/  ISETP.GT.U32.AND P6, PT, R45, R31, PT ;  /* 0x0000001f2d00720c */ /* 0x000fe20003fc4070 */
[----:B------:R-:W-:Y:S01]  /*d240*/  IMAD.HI.U32 R4, R41, R35, RZ ;  /* 0x0000002329047227 */ /* 0x000fe200078e00ff */
[----:B------:R-:W-:-:S02]  /*d250*/  ISETP.GT.U32.AND P2, PT, R45, R33, PT ;  /* 0x000000212d00720c */ /* 0x000fc40003f44070 */
[----:B------:R-:W-:Y:S01]  /*d260*/  STL [R1+0x3100], R27 ;  /* 0x0031001b01007387 */ /* 0x000fe20000100800 */
[----:B------:R-:W-:Y:S01]  /*d270*/  @!P5 IMAD.IADD R30, R30, 0x1, -R45 ;  /* 0x000000011e1ed824 */ /* 0x000fe200078e0a2d */
[----:B------:R-:W-:Y:S01]  /*d280*/  ISETP.GT.U32.AND P5, PT, R45, R34, PT ;  /* 0x000000222d00720c */ /* 0x000fe20003fa4070 */
[----:B------:R-:W-:Y:S02]  /*d290*/  IMAD.MOV R4, RZ, RZ, -R4 ;  /* 0x000000ffff047224 */ /* 0x000fe400078e0a04 */
[----:B------:R-:W-:-:S04]  /*d2a0*/  IMAD.HI.U32 R28, R41, R36, RZ ;  /* 0x00000024291c7227 */ /* 0x000fc800078e00ff */
[----:B------:R-:W-:Y:S02]  /*d2b0*/  VIADD R53, R0, 0x16d ;  /* 0x0000016d00357836 */ /* 0x000fe40000000000 */
[----:B------:R-:W-:Y:S02]  /*d2c0*/  IMAD R35, R45, R4, R35 ;  /* 0x000000042d237224 */ /* 0x000fe400078e0223 */
[----:B------:R-:W-:Y:S01]  /*d2d0*/  IMAD.MOV R28, RZ, RZ, -R28 ;  /* 0x000000ffff1c7224 */ /* 0x000fe200078e0a1c */
[----:B------:R-:W-:Y:S01]  /*d2e0*/  IABS R37, R53 ;  /* 0x0000003500257213 */ /* 0x000fe20000000000 */
[--C-:B------:R-:W-:Y:S01]  /*d2f0*/  @!P1 IMAD.IADD R32, R32, 0x1, -R45.reuse ;  /* 0x0000000120209824 */ /* 0x100fe200078e0a2d */
[----:B------:R-:W-:Y:S01]  /*d300*/  ISETP.GE.AND P1, PT, R55, RZ, PT ;  /* 0x000000ff3700720c */ /* 0x000fe20003f26270 */
[----:B------:R-:W-:Y:S02]  /*d310*/  VIADD R54, R0, 0x16c ;  /* 0x0000016c00367836 */ /* 0x000fe40000000000 */
[--C-:B------:R-:W-:Y:S01]  /*d320*/  @!P6 IMAD.IADD R31, R31, 0x1, -R45.reuse ;  /* 0x000000011f1fe824 */ /* 0x100fe200078e0a2d */
[C---:B------:R-:W-:Y:S01]  /*d330*/  ISETP.GT.U32.AND P6, PT, R45.reuse, R35, PT ;  /* 0x000000232d00720c */ /* 0x040fe20003fc4070 */
[----:B------:R-:W-:Y:S01]  /*d340*/  IMAD R36, R45, R28, R36 ;  /* 0x0000001c2d247224 */ /* 0x000fe200078e0224 */
[----:B------:R-:W-:Y:S01]  /*d350*/  IABS R4, R54 ;  /* 0x0000003600047213 */ /* 0x000fe20000000000 */
[----:B------:R-:W-:Y:S01]  /*d360*/  @!P2 IMAD.IADD R33, R33, 0x1, -R45 ;  /* 0x000000012121a824 */ /* 0x000fe200078e0a2d */
[----:B------:R-:W-:Y:S01]  /*d370*/  ISETP.GT.U32.AND P2, PT, R45, R32, PT ;  /* 0x000000202d00720c */ /* 0x000fe20003f44070 */
[----:B------:R-:W-:-:S04]  /*d380*/  IMAD.HI.U32 R6, R41, R37, RZ ;  /* 0x0000002529067227 */ /* 0x000fc800078e00ff */
[----:B------:R-:W-:Y:S01]  /*d390*/  @!P5 IMAD.IADD R34, R34, 0x1, -R45 ;  /* 0x000000012222d824 */ /* 0x000fe200078e0a2d */
[C---:B------:R-:W-:Y:S01]  /*d3a0*/  ISETP.GT.U32.AND P5, PT, R45.reuse, R33, PT ;  /* 0x000000212d00720c */ /* 0x040fe20003fa4070 */
[----:B------:R-:W-:Y:S01]  /*d3b0*/  @!P0 IMAD.MOV R31, RZ, RZ, -R31 ;  /* 0x000000ffff1f8224 */ /* 0x000fe200078e0a1f */
[----:B------:R-:W-:Y:S01]  /*d3c0*/  ISETP.GT.U32.AND P0, PT, R45, R36, PT ;  /* 0x000000242d00720c */ /* 0x000fe20003f04070 */
[----:B------:R-:W-:Y:S02]  /*d3d0*/  IMAD.MOV R6, RZ, RZ, -R6 ;  /* 0x000000ffff067224 */ /* 0x000fe400078e0a06 */
[----:B------:R-:W-:Y:S02]  /*d3e0*/  VIADD R56, R0, 0x16b ;  /* 0x0000016b00387836 */ /* 0x000fe40000000000 */
[----:B------:R-:W-:-:S03]  /*d3f0*/  IMAD.HI.U32 R5, R41, R4, RZ ;  /* 0x0000000429057227 */ /* 0x000fc600078e00ff */
[----:B------:R-:W-:Y:S01]  /*d400*/  IABS R29, R56 ;  /* 0x00000038001d7213 */ /* 0x000fe20000000000 */
[----:B------:R-:W-:Y:S02]  /*d410*/  IMAD R37, R45, R6, R37 ;  /* 0x000000062d257224 */ /* 0x000fe400078e0225 */
[----:B------:R-:W-:Y:S02]  /*d420*/  IMAD.MOV R5, RZ, RZ, -R5 ;  /* 0x000000ffff057224 */ /* 0x000fe400078e0a05 */
[--C-:B------:R-:W-:Y:S01]  /*d430*/  @!P6 IMAD.IADD R35, R35, 0x1, -R45.reuse ;  /* 0x000000012323e824 */ /* 0x100fe200078e0a2d */
[C---:B------:R-:W-:Y:S01]  /*d440*/  ISETP.GT.U32.AND P6, PT, R45.reuse, R34, PT ;  /* 0x000000222d00720c */ /* 0x040fe20003fc4070 */
[----:B------:R-:W-:Y:S02]  /*d450*/  VIADD R55, R0, 0x16a ;  /* 0x0000016a00377836 */ /* 0x000fe40000000000 */
[--C-:B------:R-:W-:Y:S01]  /*d460*/  @!P2 IMAD.IADD R32, R32, 0x1, -R45.reuse ;  /* 0x000000012020a824 */ /* 0x100fe200078e0a2d */
[C---:B------:R-:W-:Y:S01]  /*d470*/  ISETP.GT.U32.AND P2, PT, R45.reuse, R37, PT ;  /* 0x000000252d00720c */ /* 0x040fe20003f44070 */
[----:B------:R-:W-:Y:S01]  /*d480*/  IMAD R4, R45, R5, R4 ;  /* 0x000000052d047224 */ /* 0x000fe200078e0204 */
[----:B------:R-:W-:Y:S01]  /*d490*/  IABS R5, R55 ;  /* 0x0000003700057213 */ /* 0x000fe20000000000 */
[--C-:B------:R-:W-:Y:S01]  /*d4a0*/  @!P5 IMAD.IADD R33, R33, 0x1, -R45.reuse ;  /* 0x000000012121d824 */ /* 0x100fe200078e0a2d */
[----:B------:R-:W-:Y:S01]  /*d4b0*/  ISETP.GE.AND P5, PT, R40, RZ, PT ;  /* 0x000000ff2800720c */ /* 0x000fe20003fa6270 */
[----:B------:R-:W-:Y:S01]  /*d4c0*/  @!P0 IMAD.IADD R36, R36, 0x1, -R45 ;  /* 0x0000000124248824 */ /* 0x000fe200078e0a2d */
[----:B------:R-:W-:Y:S01]  /*d4d0*/  ISETP.GE.AND P0, PT, R38, RZ, PT ;  /* 0x000000ff2600720c */ /* 0x000fe20003f06270 */
[----:B------:R-:W-:-:S04]  /*d4e0*/  IMAD.HI.U32 R6, R41, R29, RZ ;  /* 0x0000001d29067227 */ /* 0x000fc800078e00ff */
[----:B------:R-:W-:Y:S01]  /*d4f0*/  @!P4 IMAD.MOV R32, RZ, RZ, -R32 ;  /* 0x000000ffff20c224 */ /* 0x000fe200078e0a20 */
[----:B------:R-:W-:Y:S01]  /*d500*/  ISETP.GT.U32.AND P4, PT, R45, R36, PT ;  /* 0x000000242d00720c */ /* 0x000fe20003f84070 */
[----:B------:R-:W-:Y:S02]  /*d510*/  IMAD.MOV R28, RZ, RZ, -R6 ;  /* 0x000000ffff1c7224 */ /* 0x000fe400078e0a06 */
[----:B------:R-:W-:-:S04]  /*d520*/  IMAD.HI.U32 R6, R41, R5, RZ ;  /* 0x0000000529067227 */ /* 0x000fc800078e00ff */
[----:B------:R-:W-:Y:S01]  /*d530*/  @!P3 IMAD.MOV R30, RZ, RZ, -R30 ;  /* 0x000000ffff1eb224 */ /* 0x000fe200078e0a1e */
[C---:B------:R-:W-:Y:S01]  /*d540*/  ISETP.GT.U32.AND P3, PT, R45.reuse, R35, PT ;  /* 0x000000232d00720c */ /* 0x040fe20003f64070 */
[----:B------:R-:W-:Y:S01]  /*d550*/  @!P6 IMAD.IADD R34, R34, 0x1, -R45 ;  /* 0x000000012222e824 */ /* 0x000fe200078e0a2d */
[C---:B------:R-:W-:Y:S01]  /*d560*/  ISETP.GT.U32.AND P6, PT, R45.reuse, R4, PT ;  /* 0x000000042d00720c */ /* 0x040fe20003fc4070 */
[----:B------:R-:W-:Y:S01]  /*d570*/  IMAD R29, R45, R28, R29 ;  /* 0x0000001c2d1d7224 */ /* 0x000fe200078e021d */
[----:B------:R-:W-:Y:S01]  /*d580*/  STL [R1+0x3104], R30 ;  /* 0x0031041e01007387 */ /* 0x000fe20000100800 */
[----:B------:R-:W-:Y:S02]  /*d590*/  IMAD.MOV R6, RZ, RZ, -R6 ;  /* 0x000000ffff067224 */ /* 0x000fe400078e0a06 */
[----:B------:R-:W-:Y:S01]  /*d5a0*/  @!P2 IMAD.IADD R37, R37, 0x1, -R45 ;  /* 0x000000012525a824 */ /* 0x000fe200078e0a2d */
[----:B------:R-:W-:Y:S01]  /*d5b0*/  ISETP.GE.AND P2, PT, R53, RZ, PT ;  /* 0x000000ff3500720c */ /* 0x000fe20003f46270 */
[----:B------:R-:W-:Y:S01]  /*d5c0*/  VIADD R53, R0, 0x169 ;  /* 0x0000016900357836 */ /* 0x000fe20000000000 */
[----:B------:R-:W-:Y:S01]  /*d5d0*/  STL [R1+0x3108], R31 ;  /* 0x0031081f01007387 */ /* 0x000fe20000100800 */
[----:B------:R-:W-:Y:S01]  /*d5e0*/  @!P5 IMAD.MOV R34, RZ, RZ, -R34 ;  /* 0x000000ffff22d224 */ /* 0x000fe200078e0a22 */
[C---:B------:R-:W-:Y:S01]  /*d5f0*/  ISETP.GT.U32.AND P5, PT, R45.reuse, R29, PT ;  /* 0x0000001d2d00720c */ /* 0x040fe20003fa4070 */
[C---:B------:R-:W-:Y:S01]  /*d600*/  IMAD R5, R45.reuse, R6, R5 ;  /* 0x000000062d057224 */ /* 0x040fe200078e0205 */
[----:B------:R-:W-:Y:S01]  /*d610*/  IABS R28, R53 ;  /* 0x00000035001c7213 */ /* 0x000fe20000000000 */
[----:B------:R-:W-:Y:S01]  /*d620*/  @!P1 IMAD.MOV R33, RZ, RZ, -R33 ;  /* 0x000000ffff219224 */ /* 0x000fe200078e0a21 */
[C---:B------:R-:W-:Y:S01]  /*d630*/  ISETP.GT.U32.AND P1, PT, R45.reuse, R37, PT ;  /* 0x000000252d00720c */ /* 0x040fe20003f24070 */
[--C-:B------:R-:W-:Y:S01]  /*d640*/  @!P4 IMAD.IADD R36, R36, 0x1, -R45.reuse ;  /* 0x000000012424c824 */ /* 0x100fe200078e0a2d */
[----:B------:R-:W-:Y:S01]  /*d650*/  ISETP.GT.U32.AND P4, PT, R45, R5, PT ;  /* 0x000000052d00720c */ /* 0x000fe20003f84070 */
[--C-:B------:R-:W-:Y:S01]  /*d660*/  @!P3 IMAD.IADD R35, R35, 0x1, -R45.reuse ;  /* 0x000000012323b824 */ /* 0x100fe200078e0a2d */
[----:B------:R-:W-:Y:S01]  /*d670*/  ISETP.GE.AND P3, PT, R39, RZ, PT ;  /* 0x000000ff2700720c */ /* 0x000fe20003f66270 */
[----:B------:R-:W-:Y:S01]  /*d680*/  IMAD.HI.U32 R39, R41, R28, RZ ;  /* 0x0000001c29277227 */ /* 0x000fe200078e00ff */
[----:B------:R-:W-:Y:S03]  /*d690*/  STL [R1+0x310c], R32 ;  /* 0x00310c2001007387 */ /* 0x000fe60000100800 */
[----:B------:R-:W-:-:S02]  /*d6a0*/  @!P6 IMAD.IADD R4, R4, 0x1, -R45 ;  /* 0x000000010404e824 */ /* 0x000fc400078e0a2d */
[----:B------:R-:W-:Y:S01]  /*d6b0*/  @!P5 IMAD.IADD R29, R29, 0x1, -R45 ;  /* 0x000000011d1dd824 */ /* 0x000fe200078e0a2d */
[----:B------:R-:W-:Y:S01]  /*d6c0*/  ISETP.GE.AND P5, PT, R53, RZ, PT ;  /* 0x000000ff3500720c */ /* 0x000fe20003fa6270 */
[----:B------:R-:W-:Y:S01]  /*d6d0*/  IMAD.MOV R39, RZ, RZ, -R39 ;  /* 0x000000ffff277224 */ /* 0x000fe200078e0a27 */
[----:B------:R-:W-:Y:S01]  /*d6e0*/  ISETP.GT.U32.AND P6, PT, R45, R4, PT ;  /* 0x000000042d00720c */ /* 0x000fe20003fc4070 */
[--C-:B------:R-:W-:Y:S01]  /*d6f0*/  @!P1 IMAD.IADD R37, R37, 0x1, -R45.reuse ;  /* 0x0000000125259824 */ /* 0x100fe200078e0a2d */
[----:B------:R-:W-:Y:S01]  /*d700*/  ISETP.GE.AND P1, PT, R56, RZ, PT ;  /* 0x000000ff3800720c */ /* 0x000fe20003f26270 */
[----:B------:R-:W-:Y:S01]  /*d710*/  @!P4 IMAD.IADD R5, R5, 0x1, -R45 ;  /* 0x000000010505c824 */ /* 0x000fe200078e0a2d */
[C---:B------:R-:W-:Y:S01]  /*d720*/  ISETP.GT.U32.AND P4, PT, R45.reuse, R29, PT ;  /* 0x0000001d2d00720c */ /* 0x040fe20003f84070 */
[----:B------:R-:W-:Y:S02]  /*d730*/  IMAD R28, R45, R39, R28 ;  /* 0x000000272d1c7224 */ /* 0x000fe400078e021c */
[----:B------:R-:W-:-:S02]  /*d740*/  @!P2 IMAD.MOV R37, RZ, RZ, -R37 ;  /* 0x000000ffff25a224 */ /* 0x000fc400078e0a25 */
[----:B------:R-:W-:Y:S01]  /*d750*/  @!P3 IMAD.MOV R35, RZ, RZ, -R35 ;  /* 0x000000ffff23b224 */ /* 0x000fe200078e0a23 */
[C---:B------:R-:W-:Y:S01]  /*d760*/  ISETP.GT.U32.AND P2, PT, R45.reuse, R28, PT ;  /* 0x0000001c2d00720c */ /* 0x040fe20003f44070 */
[----:B------:R-:W-:Y:S01]  /*d770*/  @!P0 IMAD.MOV R36, RZ, RZ, -R36 ;  /* 0x000000ffff248224 */ /* 0x000fe200078e0a24 */
[----:B------:R-:W-:Y:S01]  /*d780*/  ISETP.GE.AND P3, PT, R54, RZ, PT ;  /* 0x000000ff3600720c */ /* 0x000fe20003f66270 */
[----:B------:R-:W-:Y:S01]  /*d790*/  VIADD R54, R0, 0x168 ;  /* 0x0000016800367836 */ /* 0x000fe20000000000 */
[----:B------:R-:W-:Y:S01]  /*d7a0*/  ISETP.GT.U32.AND P0, PT, R45, R5, PT ;  /* 0x000000052d00720c */ /* 0x000fe20003f04070 */
[--C-:B------:R-:W-:Y:S01]  /*d7b0*/  @!P6 IMAD.IADD R4, R4, 0x1, -R45.reuse ;  /* 0x000000010404e824 */ /* 0x100fe200078e0a2d */
[----:B------:R-:W-:Y:S01]  /*d7c0*/  ISETP.GE.AND P6, PT, R55, RZ, PT ;  /* 0x000000ff3700720c */ /* 0x000fe20003fc6270 */
[----:B------:R-:W-:Y:S01]  /*d7d0*/  VIADD R55, R0, 0x167 ;  /* 0x0000016700377836 */ /* 0x000fe20000000000 */
[----:B------:R-:W-:Y:S01]  /*d7e0*/  IABS R38, R54 ;  /* 0x0000003600267213 */ /* 0x000fe20000000000 */
[----:B------:R-:W-:-:S02]  /*d7f0*/  @!P4 IMAD.IADD R29, R29, 0x1, -R45 ;  /* 0x000000011d1dc824 */ /* 0x000fc400078e0a2d */
[----:B------:R-:W-:Y:S01]  /*d800*/  VIADD R49, R0, 0x163 ;  /* 0x0000016300317836 */ /* 0x000fe20000000000 */
[----:B------:R-:W-:Y:S01]  /*d810*/  IABS R6, R55 ;  /* 0x0000003700067213 */ /* 0x000fe20000000000 */
[----:B0-----:R-:W-:Y:S01]  /*d820*/  IMAD.MOV.U32 R7, RZ, RZ, R29 ;  /* 0x000000ffff077224 */ /* 0x001fe200078e001d */
[----:B------:R-:W-:Y:S01]  /*d830*/  ISETP.GE.AND P4, PT, R55, RZ, PT ;  /* 0x000000ff3700720c */ /* 0x000fe20003f86270 */
[----:B------:R-:W-:Y:S01]  /*d840*/  @!P2 IMAD.IADD R28, R28, 0x1, -R45 ;  /* 0x000000011c1ca824 */ /* 0x000fe200078e0a2d */
[----:B------:R-:W-:Y:S01]  /*d850*/  IABS R29, R49 ;  /* 0x00000031001d7213 */ /* 0x000fe20000000000 */
[----:B------:R-:W-:-:S04]  /*d860*/  IMAD.HI.U32 R39, R41, R38, RZ ;  /* 0x0000002629277227 */ /* 0x000fc800078e00ff */
[----:B------:R-:W-:Y:S01]  /*d870*/  @!P3 IMAD.MOV R4, RZ, RZ, -R4 ;  /* 0x000000ffff04b224 */ /* 0x000fe200078e0a04 */
[----:B------:R-:W-:Y:S01]  /*d880*/  ISETP.GE.AND P3, PT, R54, RZ, PT ;  /* 0x000000ff3600720c */ /* 0x000fe20003f66270 */
[----:B------:R-:W-:Y:S01]  /*d890*/  @!P1 IMAD.MOV R7, RZ, RZ, -R7 ;  /* 0x000000ffff079224 */ /* 0x000fe200078e0a07 */
[----:B------:R-:W-:Y:S01]  /*d8a0*/  ISETP.GT.U32.AND P1, PT, R45, R28, PT ;  /* 0x0000001c2d00720c */ /* 0x000fe20003f24070 */
[----:B------:R-:W-:Y:S01]  /*d8b0*/  IMAD.HI.U32 R40, R41, R6, RZ ;  /* 0x0000000629287227 */ /* 0x000fe200078e00ff */
[----:B------:R-:W-:Y:S03]  /*d8c0*/  STL [R1+0x560], R4 ;  /* 0x0005600401007387 */ /* 0x000fe60000100800 */
[----:B------:R-:W-:Y:S01]  /*d8d0*/  IMAD.MOV R39, RZ, RZ, -R39 ;  /* 0x000000ffff277224 */ /* 0x000fe200078e0a27 */
[----:B------:R0:W-:Y:S01]  /*d8e0*/  STL [R1+0x568], R7 ;  /* 0x0005680701007387 */ /* 0x0001e20000100800 */
[----:B------:R-:W-:-:S02]  /*d8f0*/  @!P0 IMAD.IADD R5, R5, 0x1, -R45 ;  /* 0x0000000105058824 */ /* 0x000fc400078e0a2d */
[----:B------:R-:W-:Y:S02]  /*d900*/  IMAD.MOV R40, RZ, RZ, -R40 ;  /* 0x000000ffff287224 */ /* 0x000fe400078e0a28 */
[C---:B------:R-:W-:Y:S02]  /*d910*/  IMAD R38, R45.reuse, R39, R38 ;  /* 0x000000272d267224 */ /* 0x040fe400078e0226 */
[----:B------:R-:W-:Y:S02]  /*d920*/  VIADD R55, R0, 0x166 ;  /* 0x0000016600377836 */ /* 0x000fe40000000000 */
[C---:B------:R-:W-:Y:S02]  /*d930*/  IMAD R6, R45.reuse, R40, R6 ;  /* 0x000000282d067224 */ /* 0x040fe400078e0206 */
[----:B0-----:R-:W-:Y:S01]  /*d940*/  IMAD.MOV.U32 R7, RZ, RZ, R5 ;  /* 0x000000ffff077224 */ /* 0x001fe200078e0005 */
[----:B------:R-:W-:Y:S01]  /*d950*/  IABS R4, R55 ;  /* 0x0000003700047213 */ /* 0x000fe20000000000 */
[----:B------:R-:W-:Y:S01]  /*d960*/  @!P1 IMAD.IADD R28, R28, 0x1, -R45 ;  /* 0x000000011c1c9824 */ /* 0x000fe200078e0a2d */
[C---:B------:R-:W-:Y:S01]  /*d970*/  ISETP.GT.U32.AND P1, PT, R45.reuse, R6, PT ;  /* 0x000000062d00720c */ /* 0x040fe20003f24070 */
[----:B------:R-:W-:Y:S01]  /*d980*/  @!P6 IMAD.MOV R7, RZ, RZ, -R7 ;  /* 0x000000ffff07e224 */ /* 0x000fe200078e0a07 */
[----:B------:R-:W-:Y:S01]  /*d990*/  ISETP.GT.U32.AND P6, PT, R45, R38, PT ;  /* 0x000000262d00720c */ /* 0x000fe20003fc4070 */
[----:B------:R-:W-:Y:S01]  /*d9a0*/  IMAD.HI.U32 R40, R41, R4, RZ ;  /* 0x0000000429287227 */ /* 0x000fe200078e00ff */
[----:B------:R-:W-:-:S02]  /*d9b0*/  ISETP.GE.AND P0, PT, R55, RZ, PT ;  /* 0x000000ff3700720c */ /* 0x000fc40003f06270 */
[----:B------:R0:W-:Y:S01]  /*d9c0*/  STL [R1+0x56c], R7 ;  /* 0x00056c0701007387 */ /* 0x0001e20000100800 */
[C---:B------:R-:W-:Y:S02]  /*d9d0*/  VIADD R54, R0.reuse, 0x165 ;  /* 0x0000016500367836 */ /* 0x040fe40000000000 */
[----:B------:R-:W-:Y:S02]  /*d9e0*/  IMAD.MOV R40, RZ, RZ, -R40 ;  /* 0x000000ffff287224 */ /* 0x000fe400078e0a28 */
[----:B------:R-:W-:Y:S01]  /*d9f0*/  VIADD R55, R0, 0x164 ;  /* 0x0000016400377836 */ /* 0x000fe20000000000 */
[----:B------:R-:W-:Y:S01]  /*da00*/  IABS R43, R54 ;  /* 0x00000036002b7213 */ /* 0x000fe20000000000 */
[C---:B------:R-:W-:Y:S01]  /*da10*/  IMAD R4, R45.reuse, R40, R4 ;  /* 0x000000282d047224 */ /* 0x040fe200078e0204 */
[----:B------:R-:W-:Y:S01]  /*da20*/  ISETP.GE.AND P2, PT, R54, RZ, PT ;  /* 0x000000ff3600720c */ /* 0x000fe20003f46270 */
[--C-:B------:R-:W-:Y:S01]  /*da30*/  @!P6 IMAD.IADD R38, R38, 0x1, -R45.reuse ;  /* 0x000000012626e824 */ /* 0x100fe200078e0a2d */
[----:B------:R-:W-:Y:S01]  /*da40*/  IABS R42, R55 ;  /* 0x00000037002a7213 */ /* 0x000fe20000000000 */
[----:B------:R-:W-:Y:S01]  /*da50*/  @!P1 IMAD.IADD R6, R6, 0x1, -R45 ;  /* 0x0000000106069824 */ /* 0x000fe200078e0a2d */
[----:B------:R-:W-:Y:S01]  /*da60*/  ISETP.GT.U32.AND P6, PT, R45, R4, PT ;  /* 0x000000042d00720c */ /* 0x000fe20003fc4070 */
[----:B------:R-:W-:Y:S01]  /*da70*/  IMAD.HI.U32 R5, R41, R43, RZ ;  /* 0x0000002b29057227 */ /* 0x000fe200078e00ff */
[----:B------:R-:W-:-:S03]  /*da80*/  ISETP.GT.U32.AND P1, PT, R45, R38, PT ;  /* 0x000000262d00720c */ /* 0x000fc60003f24070 */
[----:B0-----:R-:W-:Y:S02]  /*da90*/  IMAD.MOV.U32 R7, RZ, RZ, R28 ;  /* 0x000000ffff077224 */ /* 0x001fe400078e001c */
[----:B------:R-:W-:Y:S02]  /*daa0*/  IMAD.MOV R5, RZ, RZ, -R5 ;  /* 0x000000ffff057224 */ /* 0x000fe400078e0a05 */
[----:B------:R-:W-:-:S04]  /*dab0*/  IMAD.HI.U32 R44, R41, R42, RZ ;  /* 0x0000002a292c7227 */ /* 0x000fc800078e00ff */
[----:B------:R-:W-:Y:S01]  /*dac0*/  @!P5 IMAD.MOV R7, RZ, RZ, -R7 ;  /* 0x000000ffff07d224 */ /* 0x000fe200078e0a07 */
[C---:B------:R-:W-:Y:S01]  /*dad0*/  ISETP.GT.U32.AND P5, PT, R45.reuse, R6, PT ;  /* 0x000000062d00720c */ /* 0x040fe20003fa4070 */
[----:B------:R-:W-:Y:S02]  /*dae0*/  VIADD R48, R0, 0x162 ;  /* 0x0000016200307836 */ /* 0x000fe40000000000 */
[C---:B------:R-:W-:Y:S01]  /*daf0*/  IMAD R43, R45.reuse, R5, R43 ;  /* 0x000000052d2b7224 */ /* 0x040fe200078e022b */
[----:B------:R0:W-:Y:S01]  /*db00*/  STL [R1+0x57c], R7 ;  /* 0x00057c0701007387 */ /* 0x0001e20000100800 */
[----:B------:R-:W-:Y:S01]  /*db10*/  IMAD.MOV R44, RZ, RZ, -R44 ;  /* 0x000000ffff2c7224 */ /* 0x000fe200078e0a2c */
[----:B------:R-:W-:Y:S01]  /*db20*/  IABS R39, R48 ;  /* 0x0000003000277213 */ /* 0x000fe20000000000 */
[----:B------:R-:W-:Y:S01]  /*db30*/  @!P1 IMAD.IADD R38, R38, 0x1, -R45 ;  /* 0x0000000126269824 */ /* 0x000fe200078e0a2d */
[----:B------:R-:W-:Y:S01]  /*db40*/  ISETP.GT.U32.AND P1, PT, R45, R43, PT ;  /* 0x0000002b2d00720c */ /* 0x000fe20003f24070 */
[----:B------:R-:W-:-:S04]  /*db50*/  IMAD.HI.U32 R40, R41, R29, RZ ;  /* 0x0000001d29287227 */ /* 0x000fc800078e00ff */
[C---:B------:R-:W-:Y:S02]  /*db60*/  IMAD R42, R45.reuse, R44, R42 ;  /* 0x0000002c2d2a7224 */ /* 0x040fe400078e022a */
[----:B------:R-:W-:Y:S02]  /*db70*/  @!P6 IMAD.IADD R4, R4, 0x1, -R45 ;  /* 0x000000010404e824 */ /* 0x000fe400078e0a2d */
[----:B0-----:R-:W-:Y:S02]  /*db80*/  IMAD.MOV.U32 R7, RZ, RZ, R38 ;  /* 0x000000ffff077224 */ /* 0x001fe400078e0026 */
[----:B------:R-:W-:Y:S01]  /*db90*/  IMAD.MOV R40, RZ, RZ, -R40 ;  /* 0x000000ffff287224 */ /* 0x000fe200078e0a28 */
[C---:B------:R-:W-:Y:S01]  /*dba0*/  ISETP.GT.U32.AND P6, PT, R45.reuse, R4, PT ;  /* 0x000000042d00720c */ /* 0x040fe20003fc4070 */
[----:B------:R-:W-:Y:S02]  /*dbb0*/  VIADD R47, R0, 0x161 ;  /* 0x00000161002f7836 */ /* 0x000fe40000000000 */
[----:B------:R-:W-:Y:S01]  /*dbc0*/  @!P3 IMAD.MOV R7, RZ, RZ, -R7 ;  /* 0x000000ffff07b224 */ /* 0x000fe200078e0a07 */
[----:B------:R-:W-:Y:S01]  /*dbd0*/  ISETP.GT.U32.AND P3, PT, R45, R42, PT ;  /* 0x0000002a2d00720c */ /* 0x000fe20003f64070 */
[----:B------:R-:W-:-:S03]  /*dbe0*/  IMAD.HI.U32 R5, R41, R39, RZ ;  /* 0x0000002729057227 */ /* 0x000fc600078e00ff */
[----:B------:R-:W-:Y:S01]  /*dbf0*/  STL [R1+0x580], R7 ;  /* 0x0005800701007387 */ /* 0x000fe20000100800 */
[C---:B------:R-:W-:Y:S01]  /*dc00*/  IMAD R29, R45.reuse, R40, R29 ;  /* 0x000000282d1d7224 */ /* 0x040fe200078e021d */
[----:B------:R-:W-:Y:S01]  /*dc10*/  IABS R40, R47 ;  /* 0x0000002f00287213 */ /* 0x000fe20000000000 */
[----:B------:R-:W-:Y:S02]  /*dc20*/  IMAD.MOV R5, RZ, RZ, -R5 ;  /* 0x000000ffff057224 */ /* 0x000fe400078e0a05 */
[----:B------:R-:W-:Y:S02]  /*dc30*/  VIADD R53, R0, 0x160 ;  /* 0x0000016000357836 */ /* 0x000fe40000000000 */
[----:B------:R-:W-:Y:S01]  /*dc40*/  @!P5 IMAD.IADD R6, R6, 0x1, -R45 ;  /* 0x000000010606d824 */ /* 0x000fe200078e0a2d */
[C---:B------:R-:W-:Y:S01]  /*dc50*/  ISETP.GT.U32.AND P5, PT, R45.reuse, R29, PT ;  /* 0x0000001d2d00720c */ /* 0x040fe20003fa4070 */
[----:B------:R-:W-:Y:S01]  /*dc60*/  IMAD R39, R45, R5, R39 ;  /* 0x000000052d277224 */ /* 0x000fe200078e0227 */
[----:B------:R-:W-:Y:S01]  /*dc70*/  IABS R5, R53 ;  /* 0x0000003500057213 */ /* 0x000fe20000000000 */
[----:B------:R-:W-:-:S04]  /*dc80*/  IMAD.HI.U32 R46, R41, R40, RZ ;  /* 0x00000028292e7227 */ /* 0x000fc800078e00ff */
[--C-:B------:R-:W-:Y:S01]  /*dc90*/  @!P1 IMAD.IADD R43, R43, 0x1, -R45.reuse ;  /* 0x000000012b2b9824 */ /* 0x100fe200078e0a2d */
[----:B------:R-:W-:Y:S01]  /*dca0*/  ISETP.GE.AND P1, PT, R55, RZ, PT ;  /* 0x000000ff3700720c */ /* 0x000fe20003f26270 */
[----:B------:R-:W-:Y:S02]  /*dcb0*/  @!P4 IMAD.MOV R6, RZ, RZ, -R6 ;  /* 0x000000ffff06c224 */ /* 0x000fe400078e0a06 */
[----:B------:R-:W-:Y:S02]  /*dcc0*/  IMAD.MOV R46, RZ, RZ, -R46 ;  /* 0x000000ffff2e7224 */ /* 0x000fe400078e0a2e */
[--C-:B------:R-:W-:Y:S01]  /*dcd0*/  @!P6 IMAD.IADD R4, R4, 0x1, -R45.reuse ;  /* 0x000000010404e824 */ /* 0x100fe200078e0a2d */
[C---:B------:R-:W-:Y:S01]  /*dce0*/  ISETP.GT.U32.AND P6, PT, R45.reuse, R39, PT ;  /* 0x000000272d00720c */ /* 0x040fe20003fc4070 */
[----:B------:R-:W-:Y:S01]  /*dcf0*/  @!P3 IMAD.IADD R42, R42, 0x1, -R45 ;  /* 0x000000012a2ab824 */ /* 0x000fe200078e0a2d */
[----:B------:R-:W-:Y:S01]  /*dd00*/  ISETP.GT.U32.AND P3, PT, R45, R43, PT ;  /* 0x0000002b2d00720c */ /* 0x000fe20003f64070 */
[----:B------:R-:W-:Y:S01]  /*dd10*/  IMAD.HI.U32 R44, R41, R5, RZ ;  /* 0x00000005292c7227 */ /* 0x000fe200078e00ff */
[----:B------:R0:W-:Y:S03]  /*dd20*/  STL [R1+0x584], R6 ;  /* 0x0005840601007387 */ /* 0x0001e60000100800 */
[----:B------:R-:W-:-:S02]  /*dd30*/  VIADD R54, R0, 0x15f ;  /* 0x0000015f00367836 */ /* 0x000fc40000000000 */
[----:B------:R-:W-:Y:S02]  /*dd40*/  IMAD R40, R45, R46, R40 ;  /* 0x0000002e2d287224 */ /* 0x000fe400078e0228 */
[----:B------:R-:W-:Y:S01]  /*dd50*/  IMAD.MOV R44, RZ, RZ, -R44 ;  /* 0x000000ffff2c7224 */ /* 0x000fe200078e0a2c */
[----:B------:R-:W-:Y:S01]  /*dd60*/  IABS R28, R54 ;  /* 0x00000036001c7213 */ /* 0x000fe20000000000 */
[----:B------:R-:W-:Y:S01]  /*dd70*/  @!P5 IMAD.IADD R29, R29, 0x1, -R45 ;  /* 0x000000011d1dd824 */ /* 0x000fe200078e0a2d */
[C---:B------:R-:W-:Y:S01]  /*dd80*/  ISETP.GT.U32.AND P5, PT, R45.reuse, R42, PT ;  /* 0x0000002a2d00720c */ /* 0x040fe20003fa4070 */
[----:B0-----:R-:W-:Y:S02]  /*dd90*/  IMAD.MOV.U32 R6, RZ, RZ, R4 ;  /* 0x000000ffff067224 */ /* 0x001fe400078e0004 */
[C---:B------:R-:W-:Y:S02]  /*dda0*/  IMAD R5, R45.reuse, R44, R5 ;  /* 0x0000002c2d057224 */ /* 0x040fe400078e0205 */
[----:B------:R-:W-:Y:S01]  /*ddb0*/  @!P0 IMAD.MOV R6, RZ, RZ, -R6 ;  /* 0x000000ffff068224 */ /* 0x000fe200078e0a06 */
[----:B------:R-:W-:Y:S01]  /*ddc0*/  ISETP.GT.U32.AND P0, PT, R45, R40, PT ;  /* 0x000000282d00720c */ /* 0x000fe20003f04070 */
[----:B------:R-:W-:-:S03]  /*ddd0*/  IMAD.HI.U32 R38, R41, R28, RZ ;  /* 0x0000001c29267227 */ /* 0x000fc600078e00ff */
[----:B------:R0:W-:Y:S01]  /*dde0*/  STL [R1+0x5a0], R6 ;  /* 0x0005a00601007387 */ /* 0x0001e20000100800 */
[--C-:B------:R-:W-:Y:S01]  /*ddf0*/  @!P6 IMAD.IADD R39, R39, 0x1, -R45.reuse ;  /* 0x000000012727e824 */ /* 0x100fe200078e0a2d */
[----:B------:R-:W-:Y:S01]  /*de00*/  ISETP.GT.U32.AND P6, PT, R45, R29, PT ;  /* 0x0000001d2d00720c */ /* 0x000fe20003fc4070 */
[C---:B------:R-:W-:Y:S02]  /*de10*/  VIADD R56, R0.reuse, 0x15e ;  /* 0x0000015e00387836 */ /* 0x040fe40000000000 */
[----:B------:R-:W-:Y:S01]  /*de20*/  @!P3 IMAD.IADD R43, R43, 0x1, -R45 ;  /* 0x000000012b2bb824 */ /* 0x000fe200078e0a2d */
[C---:B------:R-:W-:Y:S01]  /*de30*/  ISETP.GT.U32.AND P3, PT, R45.reuse, R5, PT ;  /* 0x000000052d00720c */ /* 0x040fe20003f64070 */
[----:B------:R-:W-:Y:S01]  /*de40*/  IMAD.MOV R38, RZ, RZ, -R38 ;  /* 0x000000ffff267224 */ /* 0x000fe200078e0a26 */
[----:B------:R-:W-:Y:S01]  /*de50*/  IABS R4, R56 ;  /* 0x0000003800047213 */ /* 0x000fe20000000000 */
[----:B------:R-:W-:Y:S01]  /*de60*/  VIADD R55, R0, 0x15d ;  /* 0x0000015d00377836 */ /* 0x000fe20000000000 */
[C---:B------:R-:W-:Y:S01]  /*de70*/  ISETP.GT.U32.AND P4, PT, R45.reuse, R39, PT ;  /* 0x000000272d00720c */ /* 0x040fe20003f84070 */
[----:B------:R-:W-:-:S02]  /*de80*/  IMAD R28, R45, R38, R28 ;  /* 0x000000262d1c7224 */ /* 0x000fc400078e021c */
[--C-:B------:R-:W-:Y:S01]  /*de90*/  @!P5 IMAD.IADD R42, R42, 0x1, -R45.reuse ;  /* 0x000000012a2ad824 */ /* 0x100fe200078e0a2d */
[----:B------:R-:W-:Y:S01]  /*dea0*/  IABS R38, R55 ;  /* 0x0000003700267213 */ /* 0x000fe20000000000 */
[----:B------:R-:W-:Y:S01]  /*deb0*/  @!P0 IMAD.IADD R40, R40, 0x1, -R45 ;  /* 0x0000000128288824 */ /* 0x000fe200078e0a2d */
[----:B------:R-:W-:Y:S01]  /*dec0*/  ISETP.GE.AND P5, PT, R49, RZ, PT ;  /* 0x000000ff3100720c */ /* 0x000fe20003fa6270 */
[----:B------:R-:W-:Y:S01]  /*ded0*/  IMAD.MOV.U32 R8, RZ, RZ, R43 ;  /* 0x000000ffff087224 */ /* 0x000fe200078e002b */
[----:B------:R-:W-:Y:S01]  /*dee0*/  ISETP.GE.AND P0, PT, R47, RZ, PT ;  /* 0x000000ff2f00720c */ /* 0x000fe20003f06270 */
[----:B------:R-:W-:-:S04]  /*def0*/  IMAD.HI.U32 R44, R41, R4, RZ ;  /* 0x00000004292c7227 */ /* 0x000fc800078e00ff */
[----:B------:R-:W-:Y:S01]  /*df00*/  @!P2 IMAD.MOV R8, RZ, RZ, -R8 ;  /* 0x000000ffff08a224 */ /* 0x000fe200078e0a08 */
[----:B------:R-:W-:Y:S01]  /*df10*/  ISETP.GT.U32.AND P2, PT, R45, R40, PT ;  /* 0x000000282d00720c */ /* 0x000fe20003f44070 */
[----:B------:R-:W-:Y:S01]  /*df20*/  @!P6 IMAD.IADD R29, R29, 0x1, -R45 ;  /* 0x000000011d1de824 */ /* 0x000fe200078e0a2d */
[----:B------:R-:W-:Y:S01]  /*df30*/  ISETP.GT.U32.AND P6, PT, R45, R28, PT ;  /* 0x0000001c2d00720c */ /* 0x000fe20003fc4070 */
[----:B------:R-:W-:Y:S01]  /*df40*/  IMAD.MOV R44, RZ, RZ, -R44 ;  /* 0x000000ffff2c7224 */ /* 0x000fe200078e0a2c */
[----:B------:R1:W-:Y:S01]  /*df50*/  STL [R1+0x5a8], R8 ;  /* 0x0005a80801007387 */ /* 0x0003e20000100800 */
[----:B0-----:R-:W-:-:S04]  /*df60*/  IMAD.HI.U32 R6, R41, R38, RZ ;  /* 0x0000002629067227 */ /* 0x001fc800078e00ff */
[----:B------:R-:W-:Y:S01]  /*df70*/  @!P3 IMAD.IADD R5, R5, 0x1, -R45 ;  /* 0x000000010505b824 */ /* 0x000fe200078e0a2d */
[----:B------:R-:W-:Y:S01]  /*df80*/  ISETP.GE.AND P3, PT, R53, RZ, PT ;  /* 0x000000ff3500720c */ /* 0x000fe20003f66270 */
[----:B------:R-:W-:Y:S02]  /*df90*/  IMAD.MOV.U32 R7, RZ, RZ, R42 ;  /* 0x000000ffff077224 */ /* 0x000fe400078e002a */
[C---:B------:R-:W-:Y:S02]  /*dfa0*/  IMAD R4, R45.reuse, R44, R4 ;  /* 0x0000002c2d047224 */ /* 0x040fe400078e0204 */
[----:B------:R-:W-:Y:S02]  /*dfb0*/  IMAD.MOV R6, RZ, RZ, -R6 ;  /* 0x000000ffff067224 */ /* 0x000fe400078e0a06 */
[----:B------:R-:W-:Y:S01]  /*dfc0*/  @!P1 IMAD.MOV R7, RZ, RZ, -R7 ;  /* 0x000000ffff079224 */ /* 0x000fe200078e0a07 */
[----:B------:R-:W-:Y:S01]  /*dfd0*/  ISETP.GT.U32.AND P1, PT, R45, R5, PT ;  /* 0x000000052d00720c */ /* 0x000fe20003f24070 */
[----:B------:R-:W-:-:S02]  /*dfe0*/  VIADD R53, R0, 0x15c ;  /* 0x0000015c00357836 */ /* 0x000fc40000000000 */
[----:B-1----:R-:W-:Y:S01]  /*dff0*/  IMAD.MOV.U32 R8, RZ, RZ, R29 ;  /* 0x000000ffff087224 */ /* 0x002fe200078e001d */
[----:B------:R0:W-:Y:S01]  /*e000*/  STL [R1+0x5b4], R7 ;  /* 0x0005b40701007387 */ /* 0x0001e20000100800 */
[--C-:B------:R-:W-:Y:S01]  /*e010*/  @!P4 IMAD.IADD R39, R39, 0x1, -R45.reuse ;  /* 0x000000012727c824 */ /* 0x100fe200078e0a2d */
[----:B------:R-:W-:Y:S01]  /*e020*/  ISETP.GE.AND P4, PT, R48, RZ, PT ;  /* 0x000000ff3000720c */ /* 0x000fe20003f86270 */
[----:B------:R-:W-:Y:S01]  /*e030*/  @!P5 IMAD.MOV R8, RZ, RZ, -R8 ;  /* 0x000000ffff08d224 */ /* 0x000fe200078e0a08 */
[----:B------:R-:W-:Y:S01]  /*e040*/  IABS R29, R53 ;  /* 0x00000035001d7213 */ /* 0x000fe20000000000 */
[C---:B------:R-:W-:Y:S01]  /*e050*/  IMAD R38, R45.reuse, R6, R38 ;  /* 0x000000062d267224 */ /* 0x040fe200078e0226 */
[----:B------:R-:W-:Y:S01]  /*e060*/  ISETP.GT.U32.AND P5, PT, R45, R4, PT ;  /* 0x000000042d00720c */ /* 0x000fe20003fa4070 */
[----:B------:R-:W-:Y:S01]  /*e070*/  @!P2 IMAD.IADD R40, R40, 0x1, -R45 ;  /* 0x000000012828a824 */ /* 0x000fe200078e0a2d */
[----:B------:R1:W-:Y:S01]  /*e080*/  STL [R1+0x5b8], R8 ;  /* 0x0005b80801007387 */ /* 0x0003e20000100800 */
[----:B------:R-:W-:Y:S01]  /*e090*/  IMAD.HI.U32 R6, R41, R29, RZ ;  /* 0x0000001d29067227 */ /* 0x000fe200078e00ff */
[----:B------:R-:W-:-:S03]  /*e0a0*/  ISETP.GT.U32.AND P2, PT, R45, R38, PT ;  /* 0x000000262d00720c */ /* 0x000fc60003f44070 */
[----:B------:R-:W-:Y:S02]  /*e0b0*/  @!P6 IMAD.IADD R28, R28, 0x1, -R45 ;  /* 0x000000011c1ce824 */ /* 0x000fe400078e0a2d */
[----:B0-----:R-:W-:Y:S02]  /*e0c0*/  IMAD.MOV.U32 R7, RZ, RZ, R39 ;  /* 0x000000ffff077224 */ /* 0x001fe400078e0027 */
[----:B------:R-:W-:Y:S01]  /*e0d0*/  @!P1 IMAD.IADD R5, R5, 0x1, -R45 ;  /* 0x0000000105059824 */ /* 0x000fe200078e0a2d */
[----:B------:R-:W-:Y:S01]  /*e0e0*/  ISETP.GT.U32.AND P6, PT, R45, R28, PT ;  /* 0x0000001c2d00720c */ /* 0x000fe20003fc4070 */
[----:B------:R-:W-:Y:S01]  /*e0f0*/  IMAD.MOV R6, RZ, RZ, -R6 ;  /* 0x000000ffff067224 */ /* 0x000fe200078e0a06 */
[----:B------:R-:W-:Y:S01]  /*e100*/  ISETP.GE.AND P1, PT, R56, RZ, PT ;  /* 0x000000ff3800720c */ /* 0x000fe20003f26270 */
[----:B------:R-:W-:Y:S01]  /*e110*/  @!P4 IMAD.MOV R7, RZ, RZ, -R7 ;  /* 0x000000ffff07c224 */ /* 0x000fe200078e0a07 */
[----:B------:R-:W-:Y:S01]  /*e120*/  ISETP.GE.AND P4, PT, R54, RZ, PT ;  /* 0x000000ff3600720c */ /* 0x000fe20003f86270 */
[----:B------:R-:W-:Y:S01]  /*e130*/  @!P5 IMAD.IADD R4, R4, 0x1, -R45 ;  /* 0x000000010404d824 */ /* 0x000fe200078e0a2d */
[----:B------:R-:W-:Y:S01]  /*e140*/  ISETP.GE.AND P5, PT, R53, RZ, PT ;  /* 0x000000ff3500720c */ /* 0x000fe20003fa6270 */
[----:B------:R-:W-:Y:S01]  /*e150*/  IMAD R29, R45, R6, R29 ;  /* 0x000000062d1d7224 */ /* 0x000fe200078e021d */
[----:B------:R0:W-:Y:S01]  /*e160*/  STL [R1+0x5c0], R7 ;  /* 0x0005c00701007387 */ /* 0x0001e20000100800 */
[----:B-1----:R-:W-:-:S02]  /*e170*/  IMAD.MOV.U32 R8, RZ, RZ, R5 ;  /* 0x000000ffff087224 */ /* 0x002fc400078e0005 */
[--C-:B------:R-:W-:Y:S01]  /*e180*/  @!P2 IMAD.IADD R38, R38, 0x1, -R45.reuse ;  /* 0x000000012626a824 */ /* 0x100fe200078e0a2d */
[C---:B------:R-:W-:Y:S01]  /*e190*/  ISETP.GT.U32.AND P2, PT, R45.reuse, R4, PT ;  /* 0x000000042d00720c */ /* 0x040fe20003f44070 */
[----:B------:R-:W-:Y:S01]  /*e1a0*/  @!P3 IMAD.MOV R8, RZ, RZ, -R8 ;  /* 0x000000ffff08b224 */ /* 0x000fe200078e0a08 */
[----:B------:R-:W-:Y:S01]  /*e1b0*/  ISETP.GT.U32.AND P3, PT, R45, R29, PT ;  /* 0x0000001d2d00720c */ /* 0x000fe20003f64070 */
[----:B------:R-:W-:Y:S02]  /*e1c0*/  VIADD R54, R0, 0x15b ;  /* 0x0000015b00367836 */ /* 0x000fe40000000000 */
[----:B------:R-:W-:Y:S01]  /*e1d0*/  @!P6 IMAD.IADD R28, R28, 0x1, -R45 ;  /* 0x000000011c1ce824 */ /* 0x000fe200078e0a2d */
[----:B------:R-:W-:Y:S01]  /*e1e0*/  ISETP.GE.AND P6, PT, R55, RZ, PT ;  /* 0x000000ff3700720c */ /* 0x000fe20003fc6270 */
[----:B0-----:R-:W-:Y:S01]  /*e1f0*/  IMAD.MOV.U32 R7, RZ, RZ, R40 ;  /* 0x000000ffff077224 */ /* 0x001fe200078e0028 */
[----:B------:R-:W-:Y:S01]  /*e200*/  IABS R42, R54 ;  /* 0x00000036002a7213 */ /* 0x000fe20000000000 */
[----:B------:R-:W-:-:S02]  /*e210*/  VIADD R55, R0, 0x15a ;  /* 0x0000015a00377836 */ /* 0x000fc40000000000 */
[----:B------:R-:W-:Y:S01]  /*e220*/  @!P0 IMAD.MOV R7, RZ, RZ, -R7 ;  /* 0x000000ffff078224 */ /* 0x000fe200078e0a07 */
[----:B------:R-:W-:Y:S01]  /*e230*/  ISETP.GT.U32.AND P0, PT, R45, R38, PT ;  /* 0x000000262d00720c */ /* 0x000fe20003f04070 */
[--C-:B------:R-:W-:Y:S01]  /*e240*/  @!P2 IMAD.IADD R4, R4, 0x1, -R45.reuse ;  /* 0x000000010404a824 */ /* 0x100fe200078e0a2d */
[----:B------:R-:W-:Y:S01]  /*e250*/  IABS R39, R55 ;  /* 0x0000003700277213 */ /* 0x000fe20000000000 */
[----:B------:R-:W-:Y:S01]  /*e260*/  @!P3 IMAD.IADD R29, R29, 0x1, -R45 ;  /* 0x000000011d1db824 */ /* 0x000fe200078e0a2d */
[----:B------:R0:W-:Y:S01]  /*e270*/  STL [R1+0x5c4], R7 ;  /* 0x0005c40701007387 */ /* 0x0001e20000100800 */
[----:B------:R-:W-:Y:S01]  /*e280*/  IMAD.HI.U32 R6, R41, R42, RZ ;  /* 0x0000002a29067227 */ /* 0x000fe200078e00ff */
[----:B------:R-:W-:Y:S02]  /*e290*/  ISETP.GE.AND P2, PT, R55, RZ, PT ;  /* 0x000000ff3700720c */ /* 0x000fe40003f46270 */
[----:B------:R-:W-:Y:S01]  /*e2a0*/  STL [R1+0x5d4], R8 ;  /* 0x0005d40801007387 */ /* 0x000fe20000100800 */
[----:B------:R-:W-:Y:S01]  /*e2b0*/  @!P1 IMAD.MOV R4, RZ, RZ, -R4 ;  /* 0x000000ffff049224 */ /* 0x000fe200078e0a04 */
[----:B------:R-:W-:Y:S01]  /*e2c0*/  ISETP.GT.U32.AND P1, PT, R45, R29, PT ;  /* 0x0000001d2d00720c */ /* 0x000fe20003f24070 */
[----:B------:R-:W-:-:S04]  /*e2d0*/  IMAD.HI.U32 R5, R41, R39, RZ ;  /* 0x0000002729057227 */ /* 0x000fc800078e00ff */
[----:B0-----:R-:W-:Y:S02]  /*e2e0*/  IMAD.MOV.U32 R7, RZ, RZ, R28 ;  /* 0x000000ffff077224 */ /* 0x001fe400078e001c */
[----:B------:R-:W-:Y:S02]  /*e2f0*/  IMAD.MOV R6, RZ, RZ, -R6 ;  /* 0x000000ffff067224 */ /* 0x000fe400078e0a06 */
[----:B------:R-:W-:Y:S01]  /*e300*/  @!P4 IMAD.MOV R7, RZ, RZ, -R7 ;  /* 0x000000ffff07c224 */ /* 0x000fe200078e0a07 */
[----:B------:R-:W-:Y:S01]  /*e310*/  ISETP.GE.AND P4, PT, R54, RZ, PT ;  /* 0x000000ff3600720c */ /* 0x000fe20003f86270 */
[----:B------:R-:W-:Y:S02]  /*e320*/  @!P0 IMAD.IADD R38, R38, 0x1, -R45 ;  /* 0x0000000126268824 */ /* 0x000fe400078e0a2d */
[----:B------:R-:W-:Y:S01]  /*e330*/  IMAD.MOV R5, RZ, RZ, -R5 ;  /* 0x000000ffff057224 */ /* 0x000fe200078e0a05 */
[----:B------:R0:W-:Y:S01]  /*e340*/  STL [R1+0x5d8], R7 ;  /* 0x0005d80701007387 */ /* 0x0001e20000100800 */
[----:B------:R-:W-:-:S02]  /*e350*/  IMAD R42, R45, R6, R42 ;  /* 0x000000062d2a7224 */ /* 0x000fc400078e022a */
[C---:B------:R-:W-:Y:S01]  /*e360*/  VIADD R55, R0.reuse, 0x159 ;  /* 0x0000015900377836 */ /* 0x040fe20000000000 */
[----:B------:R1:W-:Y:S01]  /*e370*/  STL [R1+0x5dc], R4 ;  /* 0x0005dc0401007387 */ /* 0x0003e20000100800 */
[----:B------:R-:W-:Y:S02]  /*e380*/  IMAD R39, R45, R5, R39 ;  /* 0x000000052d277224 */ /* 0x000fe400078e0227 */
[----:B------:R-:W-:Y:S01]  /*e390*/  @!P1 IMAD.IADD R29, R29, 0x1, -R45 ;  /* 0x000000011d1d9824 */ /* 0x000fe200078e0a2d */
[----:B------:R-:W-:Y:S01]  /*e3a0*/  IABS R5, R55 ;  /* 0x0000003700057213 */ /* 0x000fe20000000000 */
[----:B------:R-:W-:Y:S01]  /*e3b0*/  VIADD R54, R0, 0x158 ;  /* 0x0000015800367836 */ /* 0x000fe20000000000 */
[----:B------:R-:W-:Y:S01]  /*e3c0*/  ISETP.GT.U32.AND P1, PT, R45, R39, PT ;  /* 0x000000272d00720c */ /* 0x000fe20003f24070 */
[----:B0-----:R-:W-:Y:S01]  /*e3d0*/  IMAD.MOV.U32 R7, RZ, RZ, R38 ;  /* 0x000000ffff077224 */ /* 0x001fe200078e0026 */
[----:B------:R-:W-:Y:S01]  /*e3e0*/  ISETP.GE.AND P0, PT, R55, RZ, PT ;  /* 0x000000ff3700720c */ /* 0x000fe20003f06270 */
[----:B------:R-:W-:Y:S01]  /*e3f0*/  IMAD.HI.U32 R43, R41, R5, RZ ;  /* 0x00000005292b7227 */ /* 0x000fe200078e00ff */
[----:B-1----:R-:W-:-:S02]  /*e400*/  IABS R4, R54 ;  /* 0x0000003600047213 */ /* 0x002fc40000000000 */
[----:B------:R-:W-:Y:S01]  /*e410*/  ISETP.GE.AND P3, PT, R54, RZ, PT ;  /* 0x000000ff3600720c */ /* 0x000fe20003f66270 */
[----:B------:R-:W-:Y:S01]  /*e420*/  @!P6 IMAD.MOV R7, RZ, RZ, -R7 ;  /* 0x000000ffff07e224 */ /* 0x000fe200078e0a07 */
[C---:B------:R-:W-:Y:S01]  /*e430*/  ISETP.GT.U32.AND P6, PT, R45.reuse, R42, PT ;  /* 0x0000002a2d00720c */ /* 0x040fe20003fc4070 */
[----:B------:R-:W-:Y:S02]  /*e440*/  IMAD.MOV R43, RZ, RZ, -R43 ;  /* 0x000000ffff2b7224 */ /* 0x000fe400078e0a2b */
[C---:B------:R-:W-:Y:S01]  /*e450*/  VIADD R55, R0.reuse, 0x157 ;  /* 0x0000015700377836 */ /* 0x040fe20000000000 */
[----:B------:R0:W-:Y:S01]  /*e460*/  STL [R1+0x5f8], R7 ;  /* 0x0005f80701007387 */ /* 0x0001e20000100800 */
[----:B------:R-:W-:Y:S02]  /*e470*/  IMAD R5, R45, R43, R5 ;  /* 0x0000002b2d057224 */ /* 0x000fe400078e0205 */
[----:B------:R-:W-:Y:S01]  /*e480*/  @!P1 IMAD.IADD R39, R39, 0x1, -R45 ;  /* 0x0000000127279824 */ /* 0x000fe200078e0a2d */
[----:B------:R-:W-:Y:S01]  /*e490*/  IABS R28, R55 ;  /* 0x00000037001c7213 */ /* 0x000fe20000000000 */
[----:B------:R-:W-:-:S02]  /*e4a0*/  VIADD R49, R0, 0x156 ;  /* 0x0000015600317836 */ /* 0x000fc40000000000 */
[----:B------:R-:W-:-:S03]  /*e4b0*/  IMAD.HI.U32 R38, R41, R4, RZ ;  /* 0x0000000429267227 */ /* 0x000fc600078e00ff */
[----:B------:R-:W-:Y:S01]  /*e4c0*/  IABS R6, R49 ;  /* 0x0000003100067213 */ /* 0x000fe20000000000 */
[----:B------:R-:W-:Y:S01]  /*e4d0*/  @!P6 IMAD.IADD R42, R42, 0x1, -R45 ;  /* 0x000000012a2ae824 */ /* 0x000fe200078e0a2d */
[C---:B------:R-:W-:Y:S01]  /*e4e0*/  ISETP.GT.U32.AND P6, PT, R45.reuse, R5, PT ;  /* 0x000000052d00720c */ /* 0x040fe20003fc4070 */
[----:B0-----:R-:W-:Y:S02]  /*e4f0*/  IMAD.MOV.U32 R7, RZ, RZ, R29 ;  /* 0x000000ffff077224 */ /* 0x001fe400078e001d */
[----:B------:R-:W-:Y:S01]  /*e500*/  VIADD R48, R0, 0x155 ;  /* 0x0000015500307836 */ /* 0x000fe20000000000 */
[----:B------:R-:W-:Y:S01]  /*e510*/  ISETP.GT.U32.AND P1, PT, R45, R42, PT ;  /* 0x0000002a2d00720c */ /* 0x000fe20003f24070 */
[----:B------:R-:W-:Y:S02]  /*e520*/  IMAD.MOV R38, RZ, RZ, -R38 ;  /* 0x000000ffff267224 */ /* 0x000fe400078e0a26 */
[----:B------:R-:W-:Y:S01]  /*e530*/  IMAD.HI.U32 R44, R41, R28, RZ ;  /* 0x0000001c292c7227 */ /* 0x000fe200078e00ff */
[----:B------:R-:W-:-:S03]  /*e540*/  IABS R40, R48 ;  /* 0x0000003000287213 */ /* 0x000fc60000000000 */
[----:B------:R-:W-:Y:S01]  /*e550*/  @!P5 IMAD.MOV R7, RZ, RZ, -R7 ;  /* 0x000000ffff07d224 */ /* 0x000fe200078e0a07 */
[C---:B------:R-:W-:Y:S01]  /*e560*/  ISETP.GT.U32.AND P5, PT, R45.reuse, R39, PT ;  /* 0x000000272d00720c */ /* 0x040fe20003fa4070 */
[----:B------:R-:W-:Y:S02]  /*e570*/  IMAD R4, R45, R38, R4 ;  /* 0x000000262d047224 */ /* 0x000fe400078e0204 */
[----:B------:R-:W-:Y:S01]  /*e580*/  IMAD.MOV R44, RZ, RZ, -R44 ;  /* 0x000000ffff2c7224 */ /* 0x000fe200078e0a2c */
[----:B------:R0:W-:Y:S01]  /*e590*/  STL [R1+0x5fc], R7 ;  /* 0x0005fc0701007387 */ /* 0x0001e20000100800 */
[--C-:B------:R-:W-:Y:S02]  /*e5a0*/  @!P6 IMAD.IADD R5, R5, 0x1, -R45.reuse ;  /* 0x000000010505e824 */ /* 0x100fe400078e0a2d */
[----:B------:R-:W-:Y:S01]  /*e5b0*/  @!P1 IMAD.IADD R42, R42, 0x1, -R45 ;  /* 0x000000012a2a9824 */ /* 0x000fe200078e0a2d */
[----:B------:R-:W-:Y:S01]  /*e5c0*/  ISETP.GT.U32.AND P1, PT, R45, R4, PT ;  /* 0x000000042d00720c */ /* 0x000fe20003f24070 */
[----:B------:R-:W-:Y:S01]  /*e5d0*/  IMAD.HI.U32 R43, R41, R6, RZ ;  /* 0x00000006292b7227 */ /* 0x000fe200078e00ff */
[----:B------:R-:W-:-:S03]  /*e5e0*/  ISETP.GT.U32.AND P6, PT, R45, R5, PT ;  /* 0x000000052d00720c */ /* 0x000fc60003fc4070 */
[----:B------:R-:W-:Y:S02]  /*e5f0*/  IMAD R28, R45, R44, R28 ;  /* 0x0000002c2d1c7224 */ /* 0x000fe400078e021c */
[----:B0-----:R-:W-:Y:S02]  /*e600*/  IMAD.MOV.U32 R7, RZ, RZ, R42 ;  /* 0x000000ffff077224 */ /* 0x001fe400078e002a */
[----:B------:R-:W-:-:S04]  /*e610*/  IMAD.HI.U32 R38, R41, R40, RZ ;  /* 0x0000002829267227 */ /* 0x000fc800078e00ff */
[----:B------:R-:W-:Y:S02]  /*e620*/  IMAD.MOV R43, RZ, RZ, -R43 ;  /* 0x000000ffff2b7224 */ /* 0x000fe400078e0a2b */
[C---:B------:R-:W-:Y:S02]  /*e630*/  VIADD R47, R0.reuse, 0x154 ;  /* 0x00000154002f7836 */ /* 0x040fe40000000000 */
[----:B------:R-:W-:Y:S01]  /*e640*/  @!P4 IMAD.MOV R7, RZ, RZ, -R7 ;  /* 0x000000ffff07c224 */ /* 0x000fe200078e0a07 */
[C---:B------:R-:W-:Y:S01]  /*e650*/  ISETP.GT.U32.AND P4, PT, R45.reuse, R28, PT ;  /* 0x0000001c2d00720c */ /* 0x040fe20003f84070 */
[----:B------:R-:W-:Y:S02]  /*e660*/  IMAD.MOV R38, RZ, RZ, -R38 ;  /* 0x000000ffff267224 */ /* 0x000fe400078e0a26 */
[----:B------:R-:W-:Y:S01]  /*e670*/  IMAD R6, R45, R43, R6 ;  /* 0x0000002b2d067224 */ /* 0x000fe200078e0206 */
[----:B------:R-:W-:Y:S01]  /*e680*/  IABS R43, R47 ;  /* 0x0000002f002b7213 */ /* 0x000fe20000000000 */
[----:B------:R-:W-:Y:S01]  /*e690*/  @!P5 IMAD.IADD R39, R39, 0x1, -R45 ;  /* 0x000000012727d824 */ /* 0x000fe200078e0a2d */
[----:B------:R0:W-:Y:S01]  /*e6a0*/  STL [R1+0x60c], R7 ;  /* 0x00060c0701007387 */ /* 0x0001e20000100800 */
[----:B------:R-:W-:Y:S01]  /*e6b0*/  VIADD R53, R0, 0x153 ;  /* 0x0000015300357836 */ /* 0x000fe20000000000 */
[C---:B------:R-:W-:Y:S01]  /*e6c0*/  ISETP.GT.U32.AND P5, PT, R45.reuse, R6, PT ;  /* 0x000000062d00720c */ /* 0x040fe20003fa4070 */
[----:B------:R-:W-:-:S02]  /*e6d0*/  IMAD R40, R45, R38, R40 ;  /* 0x000000262d287224 */ /* 0x000fc400078e0228 */
[----:B------:R-:W-:Y:S01]  /*e6e0*/  IMAD.HI.U32 R42, R41, R43, RZ ;  /* 0x0000002b292a7227 */ /* 0x000fe200078e00ff */
[----:B------:R-:W-:-:S03]  /*e6f0*/  IABS R38, R53 ;  /* 0x0000003500267213 */ /* 0x000fc60000000000 */
[----:B------:R-:W-:Y:S01]  /*e700*/  @!P6 IMAD.IADD R5, R5, 0x1, -R45 ;  /* 0x000000010505e824 */ /* 0x000fe200078e0a2d */
[----:B------:R-:W-:Y:S01]  /*e710*/  ISETP.GT.U32.AND P6, PT, R45, R40, PT ;  /* 0x000000282d00720c */ /* 0x000fe20003fc4070 */
[----:B0-----:R-:W-:Y:S02]  /*e720*/  IMAD.MOV.U32 R7, RZ, RZ, R39 ;  /* 0x000000ffff077224 */ /* 0x001fe400078e0027 */
[----:B------:R-:W-:Y:S01]  /*e730*/  @!P1 IMAD.IADD R4, R4, 0x1, -R45 ;  /* 0x0000000104049824 */ /* 0x000fe200078e0a2d */
[----:B------:R-:W-:Y:S01]  /*e740*/  ISETP.GE.AND P1, PT, R55, RZ, PT ;  /* 0x000000ff3700720c */ /* 0x000fe20003f26270 */
[----:B------:R-:W-:Y:S02]  /*e750*/  @!P2 IMAD.MOV R7, RZ, RZ, -R7 ;  /* 0x000000ffff07a224 */ /* 0x000fe400078e0a07 */
[----:B------:R-:W-:Y:S02]  /*e760*/  IMAD.MOV R42, RZ, RZ, -R42 ;  /* 0x000000ffff2a7224 */ /* 0x000fe400078e0a2a */
[----:B------:R-:W-:Y:S01]  /*e770*/  @!P4 IMAD.IADD R28, R28, 0x1, -R45 ;  /* 0x000000011c1cc824 */ /* 0x000fe200078e0a2d */
[----:B------:R-:W-:Y:S01]  /*e780*/  ISETP.GT.U32.AND P4, PT, R45, R4, PT ;  /* 0x000000042d00720c */ /* 0x000fe20003f84070 */
[----:B------:R0:W-:Y:S01]  /*e790*/  STL [R1+0x610], R7 ;  /* 0x0006100701007387 */ /* 0x0001e20000100800 */
[----:B------:R-:W-:-:S02]  /*e7a0*/  VIADD R54, R0, 0x152 ;  /* 0x0000015200367836 */ /* 0x000fc40000000000 */
[----:B------:R-:W-:-:S03]  /*e7b0*/  IMAD.HI.U32 R46, R41, R38, RZ ;  /* 0x00000026292e7227 */ /* 0x000fc600078e00ff */
[----:B------:R-:W-:Y:S01]  /*e7c0*/  IABS R29, R54 ;  /* 0x00000036001d7213 */ /* 0x000fe20000000000 */
[C---:B------:R-:W-:Y:S02]  /*e7d0*/  IMAD R42, R45.reuse, R42, R43 ;  /* 0x0000002a2d2a7224 */ /* 0x040fe400078e022b */
[----:B------:R-:W-:Y:S02]  /*e7e0*/  IMAD.MOV R46, RZ, RZ, -R46 ;  /* 0x000000ffff2e7224 */ /* 0x000fe400078e0a2e */
[----:B0-----:R-:W-:Y:S02]  /*e7f0*/  IMAD.MOV.U32 R7, RZ, RZ, R5 ;  /* 0x000000ffff077224 */ /* 0x001fe400078e0005 */
[----:B------:R-:W-:Y:S01]  /*e800*/  @!P5 IMAD.IADD R6, R6, 0x1, -R45 ;  /* 0x000000010606d824 */ /* 0x000fe200078e0a2d */
[C---:B------:R-:W-:Y:S01]  /*e810*/  ISETP.GT.U32.AND P5, PT, R45.reuse, R28, PT ;  /* 0x0000001c2d00720c */ /* 0x040fe20003fa4070 */
[----:B------:R-:W-:Y:S01]  /*e820*/  @!P0 IMAD.MOV R7, RZ, RZ, -R7 ;  /* 0x000000ffff078224 */ /* 0x000fe200078e0a07 */
[C---:B------:R-:W-:Y:S01]  /*e830*/  ISETP.GT.U32.AND P0, PT, R45.reuse, R42, PT ;  /* 0x0000002a2d00720c */ /* 0x040fe20003f04070 */
[----:B------:R-:W-:-:S02]  /*e840*/  IMAD R38, R45, R46, R38 ;  /* 0x0000002e2d267224 */ /* 0x000fc400078e0226 */
[--C-:B------:R-:W-:Y:S01]  /*e850*/  @!P6 IMAD.IADD R40, R40, 0x1, -R45.reuse ;  /* 0x000000012828e824 */ /* 0x100fe200078e0a2d */
[----:B------:R-:W-:Y:S01]  /*e860*/  ISETP.GT.U32.AND P6, PT, R45, R6, PT ;  /* 0x000000062d00720c */ /* 0x000fe20003fc4070 */
[----:B------:R-:W-:Y:S01]  /*e870*/  IMAD.HI.U32 R44, R41, R29, RZ ;  /* 0x0000001d292c7227 */ /* 0x000fe200078e00ff */
[----:B------:R0:W-:Y:S02]  /*e880*/  STL [R1+0x614], R7 ;  /* 0x0006140701007387 */ /* 0x0001e40000100800 */
[C---:B------:R-:W-:Y:S01]  /*e890*/  ISETP.GT.U32.AND P2, PT, R45.reuse, R40, PT ;  /* 0x000000282d00720c */ /* 0x040fe20003f44070 */
[----:B------:R-:W-:Y:S02]  /*e8a0*/  VIADD R56, R0, 0x151 ;  /* 0x0000015100387836 */ /* 0x000fe40000000000 */
[----:B------:R-:W-:Y:S01]  /*e8b0*/  @!P4 IMAD.IADD R4, R4, 0x1, -R45 ;  /* 0x000000010404c824 */ /* 0x000fe200078e0a2d */
[----:B------:R-:W-:Y:S01]  /*e8c0*/  ISETP.GT.U32.AND P4, PT, R45, R38, PT ;  /* 0x000000262d00720c */ /* 0x000fe20003f84070 */
[----:B------:R-:W-:Y:S01]  /*e8d0*/  IMAD.MOV R44, RZ, RZ, -R44 ;  /* 0x000000ffff2c7224 */ /* 0x000fe200078e0a2c */
[----:B------:R-:W-:Y:S01]  /*e8e0*/  IABS R5, R56 ;  /* 0x0000003800057213 */ /* 0x000fe20000000000 */
[----:B------:R-:W-:-:S02]  /*e8f0*/  VIADD R55, R0, 0x150 ;  /* 0x0000015000377836 */ /* 0x000fc40000000000 */
[----:B------:R-:W-:Y:S02]  /*e900*/  IMAD R44, R45, R44, R29 ;  /* 0x0000002c2d2c7224 */ /* 0x000fe400078e021d */
[--C-:B------:R-:W-:Y:S01]  /*e910*/  @!P5 IMAD.IADD R28, R28, 0x1, -R45.reuse ;  /* 0x000000011c1cd824 */ /* 0x100fe200078e0a2d */
[----:B------:R-:W-:Y:S01]  /*e920*/  IABS R29, R55 ;  /* 0x00000037001d7213 */ /* 0x000fe20000000000 */
[----:B------:R-:W-:Y:S01]  /*e930*/  @!P0 IMAD.IADD R42, R42, 0x1, -R45 ;  /* 0x000000012a2a8824 */ /* 0x000fe200078e0a2d */
[----:B------:R-:W-:Y:S01]  /*e940*/  ISETP.GE.AND P5, PT, R49, RZ, PT ;  /* 0x000000ff3100720c */ /* 0x000fe20003fa6270 */
[----:B------:R-:W-:Y:S01]  /*e950*/  IMAD.MOV.U32 R8, RZ, RZ, R4 ;  /* 0x000000ffff087224 */ /* 0x000fe200078e0004 */
[----:B------:R-:W-:Y:S01]  /*e960*/  ISETP.GE.AND P0, PT, R47, RZ, PT ;  /* 0x000000ff2f00720c */ /* 0x000fe20003f06270 */
[----:B------:R-:W-:-:S04]  /*e970*/  IMAD.HI.U32 R43, R41, R5, RZ ;  /* 0x00000005292b7227 */ /* 0x000fc800078e00ff */
[----:B------:R-:W-:Y:S01]  /*e980*/  @!P6 IMAD.IADD R6, R6, 0x1, -R45 ;  /* 0x000000010606e824 */ /* 0x000fe200078e0a2d */
[C---:B------:R-:W-:Y:S01]  /*e990*/  ISETP.GT.U32.AND P6, PT, R45.reuse, R44, PT ;  /* 0x0000002c2d00720c */ /* 0x040fe20003fc4070 */
[----:B------:R-:W-:Y:S01]  /*e9a0*/  @!P3 IMAD.MOV R8, RZ, RZ, -R8 ;  /* 0x000000ffff08b224 */ /* 0x000fe200078e0a08 */
[----:B------:R-:W-:Y:S01]  /*e9b0*/  ISETP.GT.U32.AND P3, PT, R45, R42, PT ;  /* 0x0000002a2d00720c */ /* 0x000fe20003f64070 */
[----:B------:R-:W-:Y:S02]  /*e9c0*/  IMAD.MOV R43, RZ, RZ, -R43 ;  /* 0x000000ffff2b7224 */ /* 0x000fe400078e0a2b */
[----:B------:R-:W-:Y:S01]  /*e9d0*/  IMAD.HI.U32 R39, R41, R29, RZ ;  /* 0x0000001d29277227 */ /* 0x000fe200078e00ff */
[----:B------:R1:W-:Y:S03]  /*e9e0*/  STL [R1+0x61c], R8 ;  /* 0x00061c0801007387 */ /* 0x0003e60000100800 */
[--C-:B------:R-:W-:Y:S01]  /*e9f0*/  @!P4 IMAD.IADD R38, R38, 0x1, -R45.reuse ;  /* 0x000000012626c824 */ /* 0x100fe200078e0a2d */
[----:B------:R-:W-:Y:S01]  /*ea00*/  ISETP.GE.AND P4, PT, R53, RZ, PT ;  /* 0x000000ff3500720c */ /* 0x000fe20003f86270 */
[----:B------:R-:W-:Y:S01]  /*ea10*/  @!P2 IMAD.IADD R40, R40, 0x1, -R45 ;  /* 0x000000012828a824 */ /* 0x000fe200078e0a2d */
[----:B------:R-:W-:Y:S01]  /*ea20*/  ISETP.GE.AND P2, PT, R48, RZ, PT ;  /* 0x000000ff3000720c */ /* 0x000fe20003f46270 */
[----:B------:R-:W-:-:S02]  /*ea30*/  IMAD R5, R45, R43, R5 ;  /* 0x0000002b2d057224 */ /* 0x000fc400078e0205 */
[----:B------:R-:W-:Y:S02]  /*ea40*/  IMAD.MOV R4, RZ, RZ, -R39 ;  /* 0x000000ffff047224 */ /* 0x000fe400078e0a27 */
[----:B0-----:R-:W-:Y:S02]  /*ea50*/  IMAD.MOV.U32 R7, RZ, RZ, R28 ;  /* 0x000000ffff077224 */ /* 0x001fe400078e001c */
[----:B------:R-:W-:Y:S02]  /*ea60*/  VIADD R53, R0, 0x14f ;  /* 0x0000014f00357836 */ /* 0x000fe40000000000 */
[----:B-1----:R-:W-:Y:S02]  /*ea70*/  IMAD.MOV.U32 R8, RZ, RZ, R6 ;  /* 0x000000ffff087224 */ /* 0x002fe400078e0006 */
[----:B------:R-:W-:Y:S01]  /*ea80*/  @!P1 IMAD.MOV R7, RZ, RZ, -R7 ;  /* 0x000000ffff079224 */ /* 0x000fe200078e0a07 */
[C---:B------:R-:W-:Y:S01]  /*ea90*/  ISETP.GT.U32.AND P1, PT, R45.reuse, R38, PT ;  /* 0x000000262d00720c */ /* 0x040fe20003f24070 */
[----:B------:R-:W-:Y:S01]  /*eaa0*/  @!P5 IMAD.MOV R8, RZ, RZ, -R8 ;  /* 0x000000ffff08d224 */ /* 0x000fe200078e0a08 */
[----:B------:R-:W-:Y:S01]  /*eab0*/  IABS R6, R53 ;  /* 0x0000003500067213 */ /* 0x000fe20000000000 */
[C---:B------:R-:W-:Y:S01]  /*eac0*/  IMAD R28, R45.reuse, R4, R29 ;  /* 0x000000042d1c7224 */ /* 0x040fe200078e021d */
[C---:B------:R-:W-:Y:S01]  /*ead0*/  ISETP.GT.U32.AND P5, PT, R45.reuse, R5, PT ;  /* 0x000000052d00720c */ /* 0x040fe20003fa4070 */
[--C-:B------:R-:W-:Y:S01]  /*eae0*/  @!P6 IMAD.IADD R44, R44, 0x1, -R45.reuse ;  /* 0x000000012c2ce824 */ /* 0x100fe200078e0a2d */
[----:B------:R0:W-:Y:S01]  /*eaf0*/  STL [R1+0x62c], R7 ;  /* 0x00062c0701007387 */ /* 0x0001e20000100800 */
[----:B------:R-:W-:Y:S01]  /*eb00*/  @!P3 IMAD.IADD R42, R42, 0x1, -R45 ;  /* 0x000000012a2ab824 */ /* 0x000fe200078e0a2d */
[C---:B------:R-:W-:Y:S01]  /*eb10*/  ISETP.GT.U32.AND P3, PT, R45.reuse, R28, PT ;  /* 0x0000001c2d00720c */ /* 0x040fe20003f64070 */
[----:B------:R-:W-:Y:S01]  /*eb20*/  IMAD.MOV.U32 R29, RZ, RZ, R6 ;  /* 0x000000ffff1d7224 */ /* 0x000fe200078e0006 */
[----:B------:R-:W-:Y:S01]  /*eb30*/  ISETP.GT.U32.AND P6, PT, R45, R44, PT ;  /* 0x0000002c2d00720c */ /* 0x000fe20003fc4070 */
[----:B------:R1:W-:Y:S01]  /*eb40*/  STL [R1+0x630], R8 ;  /* 0x0006300801007387 */ /* 0x0003e20000100800 */
[----:B------:R-:W-:-:S02]  /*eb50*/  VIADD R49, R0, 0x149 ;  /* 0x0000014900317836 */ /* 0x000fc40000000000 */
[----:B------:R-:W-:-:S04]  /*eb60*/  IMAD.HI.U32 R6, R41, R29, RZ ;  /* 0x0000001d29067227 */ /* 0x000fc800078e00ff */
[----:B0-----:R-:W-:Y:S02]  /*eb70*/  IMAD.MOV.U32 R7, RZ, RZ, R40 ;  /* 0x000000ffff077224 */ /* 0x001fe400078e0028 */
[----:B------:R-:W-:Y:S01]  /*eb80*/  @!P1 IMAD.IADD R38, R38, 0x1, -R45 ;  /* 0x0000000126269824 */ /* 0x000fe200078e0a2d */
[----:B------:R-:W-:Y:S01]  /*eb90*/  ISETP.GE.AND P1, PT, R56, RZ, PT ;  /* 0x000000ff3800720c */ /* 0x000fe20003f26270 */
[----:B------:R-:W-:Y:S01]  /*eba0*/  @!P2 IMAD.MOV R7, RZ, RZ, -R7 ;  /* 0x000000ffff07a224 */ /* 0x000fe200078e0a07 */
[----:B------:R-:W-:Y:S01]  /*ebb0*/  ISETP.GE.AND P2, PT, R54, RZ, PT ;  /* 0x000000ff3600720c */ /* 0x000fe20003f46270 */
[--C-:B------:R-:W-:Y:S01]  /*ebc0*/  @!P5 IMAD.IADD R5, R5, 0x1, -R45.reuse ;  /* 0x000000010505d824 */ /* 0x100fe200078e0a2d */
[----:B------:R-:W-:Y:S01]  /*ebd0*/  ISETP.GE.AND P5, PT, R53, RZ, PT ;  /* 0x000000ff3500720c */ /* 0x000fe20003fa6270 */
[----:B------:R-:W-:Y:S01]  /*ebe0*/  IMAD.MOV R6, RZ, RZ, -R6 ;  /* 0x000000ffff067224 */ /* 0x000fe200078e0a06 */
[----:B------:R0:W-:Y:S01]  /*ebf0*/  STL [R1+0x634], R7 ;  /* 0x0006340701007387 */ /* 0x0001e20000100800 */
[----:B------:R-:W-:Y:S01]  /*ec00*/  @!P3 IMAD.IADD R28, R28, 0x1, -R45 ;  /* 0x000000011c1cb824 */ /* 0x000fe200078e0a2d */
[C---:B------:R-:W-:Y:S01]  /*ec10*/  ISETP.GT.U32.AND P3, PT, R45.reuse, R5, PT ;  /* 0x000000052d00720c */ /* 0x040fe20003f64070 */
[----:B------:R-:W-:-:S02]  /*ec20*/  IMAD R29, R45, R6, R29 ;  /* 0x000000062d1d7224 */ /* 0x000fc400078e021d */
[----:B-1----:R-:W-:Y:S02]  /*ec30*/  IMAD.MOV.U32 R8, RZ, RZ, R38 ;  /* 0x000000ffff087224 */ /* 0x002fe400078e0026 */
[----:B------:R-:W-:Y:S01]  /*ec40*/  @!P6 IMAD.IADD R44, R44, 0x1, -R45 ;  /* 0x000000012c2ce824 */ /* 0x000fe200078e0a2d */
[----:B------:R-:W-:Y:S01]  /*ec50*/  ISETP.GE.AND P6, PT, R55, RZ, PT ;  /* 0x000000ff3700720c */ /* 0x000fe20003fc6270 */
[----:B------:R-:W-:Y:S01]  /*ec60*/  @!P4 IMAD.MOV R8, RZ, RZ, -R8 ;  /* 0x000000ffff08c224 */ /* 0x000fe200078e0a08 */
[C---:B------:R-:W-:Y:S01]  /*ec70*/  ISETP.GT.U32.AND P4, PT, R45.reuse, R29, PT ;  /* 0x0000001d2d00720c */ /* 0x040fe20003f84070 */
[----:B0-----:R-:W-:Y:S02]  /*ec80*/  IMAD.MOV.U32 R7, RZ, RZ, R42 ;  /* 0x000000ffff077224 */ /* 0x001fe400078e002a */
[C---:B------:R-:W-:Y:S02]  /*ec90*/  VIADD R54, R0.reuse, 0x14e ;  /* 0x0000014e00367836 */ /* 0x040fe40000000000 */
[----:B------:R-:W-:Y:S01]  /*eca0*/  @!P0 IMAD.MOV R7, RZ, RZ, -R7 ;  /* 0x000000ffff078224 */ /* 0x000fe200078e0a07 */
[----:B------:R-:W-:Y:S01]  /*ecb0*/  ISETP.GT.U32.AND P0, PT, R45, R28, PT ;  /* 0x0000001c2d00720c */ /* 0x000fe20003f04070 */
[C---:B------:R-:W-:Y:S01]  /*ecc0*/  VIADD R55, R0.reuse, 0x14d ;  /* 0x0000014d00377836 */ /* 0x040fe20000000000 */
[----:B------:R-:W-:Y:S01]  /*ecd0*/  IABS R4, R54 ;  /* 0x0000003600047213 */ /* 0x000fe20000000000 */
[--C-:B------:R-:W-:Y:S01]  /*ece0*/  @!P3 IMAD.IADD R5, R5, 0x1, -R45.reuse ;  /* 0x000000010505b824 */ /* 0x100fe200078e0a2d */
[----:B------:R0:W-:Y:S01]  /*ecf0*/  STL [R1+0x650], R7 ;  /* 0x0006500701007387 */ /* 0x0001e20000100800 */
[----:B------:R-:W-:Y:S01]  /*ed00*/  VIADD R48, R0, 0x148 ;  /* 0x0000014800307836 */ /* 0x000fe20000000000 */
[----:B------:R-:W-:Y:S01]  /*ed10*/  IABS R39, R55 ;  /* 0x0000003700277213 */ /* 0x000fe20000000000 */
[----:B------:R-:W-:Y:S01]  /*ed20*/  @!P4 IMAD.IADD R29, R29, 0x1, -R45 ;  /* 0x000000011d1dc824 */ /* 0x000fe200078e0a2d */
[----:B------:R-:W-:Y:S01]  /*ed30*/  STL [R1+0x654], R8 ;  /* 0x0006540801007387 */ /* 0x000fe20000100800 */
[----:B------:R-:W-:Y:S01]  /*ed40*/  IMAD.HI.U32 R6, R41, R4, RZ ;  /* 0x0000000429067227 */ /* 0x000fe200078e00ff */
[----:B------:R-:W-:-:S02]  /*ed50*/  ISETP.GE.AND P3, PT, R55, RZ, PT ;  /* 0x000000ff3700720c */ /* 0x000fc40003f66270 */
[----:B------:R-:W-:Y:S01]  /*ed60*/  IABS R40, R48 ;  /* 0x0000003000287213 */ /* 0x000fe20000000000 */
        /* <DEDUP_REMOVED lines=8> */
[----:B------:R-:W-:Y:S01]  /*edf0*/  IMAD R42, R45, R6, R4 ;  /* 0x000000062d2a7224 */ /* 0x000fe200078e0204 */
[----:B------:R-:W-:Y:S01]  /*ee00*/  IABS R6, R49 ;  /* 0x0000003100067213 */ /* 0x000fe20000000000 */
[----:B------:R-:W-:-:S02]  /*ee10*/  VIADD R55, R0, 0x14c ;  /* 0x0000014c00377836 */ /* 0x000fc40000000000 */
[----:B------:R-:W-:Y:S02]  /*ee20*/  IMAD R39, R45, R38, R39 ;  /* 0x000000262d277224 */ /* 0x000fe400078e0227 */
[C---:B------:R-:W-:Y:S01]  /*ee30*/  VIADD R54, R0.reuse, 0x14b ;  /* 0x0000014b00367836 */ /* 0x040fe20000000000 */
[----:B------:R-:W-:Y:S01]  /*ee40*/  ISETP.GE.AND P0, PT, R55, RZ, PT ;  /* 0x000000ff3700720c */ /* 0x000fe20003f06270 */
[C---:B------:R-:W-:Y:S02]  /*ee50*/  VIADD R47, R0.reuse, 0x147 ;  /* 0x00000147002f7836 */ /* 0x040fe40000000000 */
[----:B0-----:R-:W-:Y:S01]  /*ee60*/  IMAD.MOV.U32 R7, RZ, RZ, R5 ;  /* 0x000000ffff077224 */ /* 0x001fe200078e0005 */
[----:B------:R-:W-:Y:S01]  /*ee70*/  IABS R5, R55 ;  /* 0x0000003700057213 */ /* 0x000fe20000000000 */
[----:B------:R-:W-:Y:S01]  /*ee80*/  VIADD R55, R0, 0x14a ;  /* 0x0000014a00377836 */ /* 0x000fe20000000000 */
[----:B------:R-:W-:Y:S01]  /*ee90*/  IABS R4, R54 ;  /* 0x0000003600047213 */ /* 0x000fe20000000000 */
[----:B------:R-:W-:Y:S01]  /*eea0*/  @!P1 IMAD.MOV R7, RZ, RZ, -R7 ;  /* 0x000000ffff079224 */ /* 0x000fe200078e0a07 */
[----:B------:R-:W-:Y:S01]  /*eeb0*/  ISETP.GT.U32.AND P1, PT, R45, R29, PT ;  /* 0x0000001d2d00720c */ /* 0x000fe20003f24070 */
[----:B------:R-:W-:Y:S01]  /*eec0*/  IMAD.HI.U32 R44, R41, R5, RZ ;  /* 0x00000005292c7227 */ /* 0x000fe200078e00ff */
[----:B------:R-:W-:-:S02]  /*eed0*/  IABS R43, R55 ;  /* 0x00000037002b7213 */ /* 0x000fc40000000000 */
[----:B------:R0:W-:Y:S01]  /*eee0*/  STL [R1+0x668], R7 ;  /* 0x0006680701007387 */ /* 0x0001e20000100800 */
[----:B------:R-:W-:Y:S01]  /*eef0*/  IMAD.HI.U32 R38, R41, R4, RZ ;  /* 0x0000000429267227 */ /* 0x000fe200078e00ff */
[----:B------:R-:W-:-:S03]  /*ef00*/  ISETP.GE.AND P4, PT, R54, RZ, PT ;  /* 0x000000ff3600720c */ /* 0x000fc60003f86270 */
[----:B------:R-:W-:Y:S02]  /*ef10*/  IMAD.MOV R38, RZ, RZ, -R38 ;  /* 0x000000ffff267224 */ /* 0x000fe400078e0a26 */
[----:B------:R-:W-:Y:S02]  /*ef20*/  VIADD R53, R0, 0x146 ;  /* 0x0000014600357836 */ /* 0x000fe40000000000 */
[----:B------:R-:W-:Y:S01]  /*ef30*/  @!P1 IMAD.IADD R29, R29, 0x1, -R45 ;  /* 0x000000011d1d9824 */ /* 0x000fe200078e0a2d */
[C---:B------:R-:W-:Y:S01]  /*ef40*/  ISETP.GT.U32.AND P1, PT, R45.reuse, R39, PT ;  /* 0x000000272d00720c */ /* 0x040fe20003f24070 */
[----:B0-----:R-:W-:Y:S02]  /*ef50*/  IMAD.MOV.U32 R7, RZ, RZ, R28 ;  /* 0x000000ffff077224 */ /* 0x001fe400078e001c */
[----:B------:R-:W-:Y:S02]  /*ef60*/  IMAD.MOV.U32 R28, RZ, RZ, R43 ;  /* 0x000000ffff1c7224 */ /* 0x000fe400078e002b */
[----:B------:R-:W-:Y:S01]  /*ef70*/  @!P6 IMAD.MOV R7, RZ, RZ, -R7 ;  /* 0x000000ffff07e224 */ /* 0x000fe200078e0a07 */
[----:B------:R-:W-:Y:S01]  /*ef80*/  ISETP.GT.U32.AND P6, PT, R45, R42, PT ;  /* 0x0000002a2d00720c */ /* 0x000fe20003fc4070 */
[----:B------:R-:W-:-:S02]  /*ef90*/  IMAD.MOV R43, RZ, RZ, -R44 ;  /* 0x000000ffff2b7224 */ /* 0x000fc400078e0a2c */
[----:B------:R-:W-:Y:S01]  /*efa0*/  IMAD.HI.U32 R44, R41, R28, RZ ;  /* 0x0000001c292c7227 */ /* 0x000fe200078e00ff */
[----:B------:R0:W-:Y:S03]  /*efb0*/  STL [R1+0x66c], R7 ;  /* 0x00066c0701007387 */ /* 0x0001e60000100800 */
[----:B------:R-:W-:Y:S02]  /*efc0*/  IMAD R5, R45, R43, R5 ;  /* 0x0000002b2d057224 */ /* 0x000fe400078e0205 */
[--C-:B------:R-:W-:Y:S02]  /*efd0*/  @!P1 IMAD.IADD R39, R39, 0x1, -R45.reuse ;  /* 0x0000000127279824 */ /* 0x100fe400078e0a2d */
[C---:B------:R-:W-:Y:S02]  /*efe0*/  IMAD R4, R45.reuse, R38, R4 ;  /* 0x000000262d047224 */ /* 0x040fe400078e0204 */
[----:B------:R-:W-:Y:S01]  /*eff0*/  @!P6 IMAD.IADD R42, R42, 0x1, -R45 ;  /* 0x000000012a2ae824 */ /* 0x000fe200078e0a2d */
[----:B------:R-:W-:Y:S01]  /*f000*/  ISETP.GT.U32.AND P6, PT, R45, R5, PT ;  /* 0x000000052d00720c */ /* 0x000fe20003fc4070 */
[----:B0-----:R-:W-:-:S02]  /*f010*/  IMAD.MOV.U32 R7, RZ, RZ, R29 ;  /* 0x000000ffff077224 */ /* 0x001fc400078e001d */
[----:B------:R-:W-:Y:S01]  /*f020*/  IMAD.MOV R44, RZ, RZ, -R44 ;  /* 0x000000ffff2c7224 */ /* 0x000fe200078e0a2c */
[C---:B------:R-:W-:Y:S01]  /*f030*/  ISETP.GT.U32.AND P1, PT, R45.reuse, R42, PT ;  /* 0x0000002a2d00720c */ /* 0x040fe20003f24070 */
[----:B------:R-:W-:Y:S01]  /*f040*/  @!P5 IMAD.MOV R7, RZ, RZ, -R7 ;  /* 0x000000ffff07d224 */ /* 0x000fe200078e0a07 */
[----:B------:R-:W-:Y:S01]  /*f050*/  ISETP.GT.U32.AND P5, PT, R45, R39, PT ;  /* 0x000000272d00720c */ /* 0x000fe20003fa4070 */
[----:B------:R-:W-:-:S03]  /*f060*/  IMAD.HI.U32 R43, R41, R6, RZ ;  /* 0x00000006292b7227 */ /* 0x000fc600078e00ff */
[----:B------:R0:W-:Y:S01]  /*f070*/  STL [R1+0x674], R7 ;  /* 0x0006740701007387 */ /* 0x0001e20000100800 */
[----:B------:R-:W-:Y:S02]  /*f080*/  IMAD R28, R45, R44, R28 ;  /* 0x0000002c2d1c7224 */ /* 0x000fe400078e021c */
[----:B------:R-:W-:Y:S02]  /*f090*/  @!P6 IMAD.IADD R5, R5, 0x1, -R45 ;  /* 0x000000010505e824 */ /* 0x000fe400078e0a2d */
[----:B------:R-:W-:Y:S02]  /*f0a0*/  IMAD.MOV R43, RZ, RZ, -R43 ;  /* 0x000000ffff2b7224 */ /* 0x000fe400078e0a2b */
[----:B------:R-:W-:Y:S01]  /*f0b0*/  @!P1 IMAD.IADD R42, R42, 0x1, -R45 ;  /* 0x000000012a2a9824 */ /* 0x000fe200078e0a2d */
[----:B------:R-:W-:Y:S01]  /*f0c0*/  ISETP.GT.U32.AND P1, PT, R45, R4, PT ;  /* 0x000000042d00720c */ /* 0x000fe20003f24070 */
[----:B------:R-:W-:Y:S01]  /*f0d0*/  IMAD.HI.U32 R38, R41, R40, RZ ;  /* 0x0000002829267227 */ /* 0x000fe200078e00ff */
[----:B------:R-:W-:-:S03]  /*f0e0*/  ISETP.GT.U32.AND P6, PT, R45, R5, PT ;  /* 0x000000052d00720c */ /* 0x000fc60003fc4070 */
[----:B0-----:R-:W-:Y:S02]  /*f0f0*/  IMAD.MOV.U32 R7, RZ, RZ, R42 ;  /* 0x000000ffff077224 */ /* 0x001fe400078e002a */
[C---:B------:R-:W-:Y:S01]  /*f100*/  IMAD R6, R45.reuse, R43, R6 ;  /* 0x0000002b2d067224 */ /* 0x040fe200078e0206 */
[----:B------:R-:W-:Y:S01]  /*f110*/  IABS R43, R47 ;  /* 0x0000002f002b7213 */ /* 0x000fe20000000000 */
[----:B------:R-:W-:Y:S01]  /*f120*/  @!P2 IMAD.MOV R7, RZ, RZ, -R7 ;  /* 0x000000ffff07a224 */ /* 0x000fe200078e0a07 */
[----:B------:R-:W-:Y:S01]  /*f130*/  ISETP.GT.U32.AND P2, PT, R45, R28, PT ;  /* 0x0000001c2d00720c */ /* 0x000fe20003f44070 */
[----:B------:R-:W-:Y:S01]  /*f140*/  @!P5 IMAD.IADD R39, R39, 0x1, -R45 ;  /* 0x000000012727d824 */ /* 0x000fe200078e0a2d */
[----:B------:R-:W-:Y:S01]  /*f150*/  ISETP.GT.U32.AND P5, PT, R45, R6, PT ;  /* 0x000000062d00720c */ /* 0x000fe20003fa4070 */
[----:B------:R-:W-:Y:S01]  /*f160*/  IMAD.MOV R38, RZ, RZ, -R38 ;  /* 0x000000ffff267224 */ /* 0x000fe200078e0a26 */
[----:B------:R0:W-:Y:S01]  /*f170*/  STL [R1+0x684], R7 ;  /* 0x0006840701007387 */ /* 0x0001e20000100800 */
[----:B------:R-:W-:-:S04]  /*f180*/  IMAD.HI.U32 R42, R41, R43, RZ ;  /* 0x0000002b292a7227 */ /* 0x000fc800078e00ff */
[----:B------:R-:W-:Y:S01]  /*f190*/  IMAD R40, R45, R38, R40 ;  /* 0x000000262d287224 */ /* 0x000fe200078e0228 */
[----:B------:R-:W-:Y:S01]  /*f1a0*/  IABS R38, R53 ;  /* 0x0000003500267213 */ /* 0x000fe20000000000 */
[----:B------:R-:W-:Y:S01]  /*f1b0*/  @!P1 IMAD.IADD R4, R4, 0x1, -R45 ;  /* 0x0000000104049824 */ /* 0x000fe200078e0a2d */
[----:B------:R-:W-:Y:S01]  /*f1c0*/  ISETP.GE.AND P1, PT, R55, RZ, PT ;  /* 0x000000ff3700720c */ /* 0x000fe20003f26270 */
[----:B------:R-:W-:Y:S02]  /*f1d0*/  IMAD.MOV R42, RZ, RZ, -R42 ;  /* 0x000000ffff2a7224 */ /* 0x000fe400078e0a2a */
[----:B0-----:R-:W-:Y:S02]  /*f1e0*/  IMAD.MOV.U32 R7, RZ, RZ, R39 ;  /* 0x000000ffff077224 */ /* 0x001fe400078e0027 */
[----:B------:R-:W-:Y:S01]  /*f1f0*/  @!P6 IMAD.IADD R5, R5, 0x1, -R45 ;  /* 0x000000010505e824 */ /* 0x000fe200078e0a2d */
[----:B------:R-:W-:Y:S01]  /*f200*/  ISETP.GT.U32.AND P6, PT, R45, R40, PT ;  /* 0x000000282d00720c */ /* 0x000fe20003fc4070 */
[----:B------:R-:W-:-:S02]  /*f210*/  @!P3 IMAD.MOV R7, RZ, RZ, -R7 ;  /* 0x000000ffff07b224 */ /* 0x000fc400078e0a07 */
[----:B------:R-:W-:Y:S01]  /*f220*/  @!P2 IMAD.IADD R28, R28, 0x1, -R45 ;  /* 0x000000011c1ca824 */ /* 0x000fe200078e0a2d */
[----:B------:R-:W-:Y:S01]  /*f230*/  ISETP.GT.U32.AND P2, PT, R45, R4, PT ;  /* 0x000000042d00720c */ /* 0x000fe20003f44070 */
[----:B------:R-:W-:Y:S01]  /*f240*/  IMAD.HI.U32 R46, R41, R38, RZ ;  /* 0x00000026292e7227 */ /* 0x000fe200078e00ff */
[----:B------:R0:W-:Y:S03]  /*f250*/  STL [R1+0x688], R7 ;  /* 0x0006880701007387 */ /* 0x0001e60000100800 */
[----:B------:R-:W-:Y:S02]  /*f260*/  IMAD R42, R45, R42, R43 ;  /* 0x0000002a2d2a7224 */ /* 0x000fe400078e022b */
[----:B------:R-:W-:Y:S02]  /*f270*/  VIADD R54, R0, 0x145 ;  /* 0x0000014500367836 */ /* 0x000fe40000000000 */
[----:B------:R-:W-:-:S02]  /*f280*/  IMAD.MOV R46, RZ, RZ, -R46 ;  /* 0x000000ffff2e7224 */ /* 0x000fc400078e0a2e */
[----:B------:R-:W-:Y:S01]  /*f290*/  @!P5 IMAD.IADD R6, R6, 0x1, -R45 ;  /* 0x000000010606d824 */ /* 0x000fe200078e0a2d */
[C---:B------:R-:W-:Y:S01]  /*f2a0*/  ISETP.GT.U32.AND P5, PT, R45.reuse, R28, PT ;  /* 0x0000001c2d00720c */ /* 0x040fe20003fa4070 */
[----:B0-----:R-:W-:Y:S01]  /*f2b0*/  IMAD.MOV.U32 R7, RZ, RZ, R5 ;  /* 0x000000ffff077224 */ /* 0x001fe200078e0005 */
[----:B------:R-:W-:Y:S01]  /*f2c0*/  IABS R29, R54 ;  /* 0x00000036001d7213 */ /* 0x000fe20000000000 */
[C---:B------:R-:W-:Y:S02]  /*f2d0*/  IMAD R38, R45.reuse, R46, R38 ;  /* 0x0000002e2d267224 */ /* 0x040fe400078e0226 */
[----:B------:R-:W-:Y:S01]  /*f2e0*/  @!P0 IMAD.MOV R7, RZ, RZ, -R7 ;  /* 0x000000ffff078224 */ /* 0x000fe200078e0a07 */
[C---:B------:R-:W-:Y:S01]  /*f2f0*/  ISETP.GT.U32.AND P0, PT, R45.reuse, R42, PT ;  /* 0x0000002a2d00720c */ /* 0x040fe20003f04070 */
[----:B------:R-:W-:Y:S02]  /*f300*/  VIADD R56, R0, 0x144 ;  /* 0x0000014400387836 */ /* 0x000fe40000000000 */
[--C-:B------:R-:W-:Y:S01]  /*f310*/  @!P2 IMAD.IADD R4, R4, 0x1, -R45.reuse ;  /* 0x000000010404a824 */ /* 0x100fe200078e0a2d */
[----:B------:R-:W-:Y:S01]  /*f320*/  ISETP.GT.U32.AND P2, PT, R45, R38, PT ;  /* 0x000000262d00720c */ /* 0x000fe20003f44070 */
[----:B------:R-:W-:Y:S01]  /*f330*/  IMAD.HI.U32 R44, R41, R29, RZ ;  /* 0x0000001d292c7227 */ /* 0x000fe200078e00ff */
[----:B------:R-:W-:Y:S01]  /*f340*/  IABS R5, R56 ;  /* 0x0000003800057213 */ /* 0x000fe20000000000 */
[----:B------:R0:W-:Y:S02]  /*f350*/  STL [R1+0x68c], R7 ;  /* 0x00068c0701007387 */ /* 0x0001e40000100800 */
[----:B------:R-:W-:Y:S01]  /*f360*/  @!P6 IMAD.IADD R40, R40, 0x1, -R45 ;  /* 0x000000012828e824 */ /* 0x000fe200078e0a2d */
[----:B------:R-:W-:Y:S01]  /*f370*/  ISETP.GT.U32.AND P6, PT, R45, R6, PT ;  /* 0x000000062d00720c */ /* 0x000fe20003fc4070 */
[----:B------:R-:W-:-:S02]  /*f380*/  VIADD R55, R0, 0x143 ;  /* 0x0000014300377836 */ /* 0x000fc40000000000 */
[----:B------:R-:W-:Y:S01]  /*f390*/  IMAD.MOV R44, RZ, RZ, -R44 ;  /* 0x000000ffff2c7224 */ /* 0x000fe200078e0a2c */
[----:B------:R-:W-:Y:S01]  /*f3a0*/  ISETP.GT.U32.AND P3, PT, R45, R40, PT ;  /* 0x000000282d00720c */ /* 0x000fe20003f64070 */
[--C-:B------:R-:W-:Y:S01]  /*f3b0*/  @!P5 IMAD.IADD R28, R28, 0x1, -R45.reuse ;  /* 0x000000011c1cd824 */ /* 0x100fe200078e0a2d */
[----:B------:R-:W-:Y:S01]  /*f3c0*/  IABS R39, R55 ;  /* 0x0000003700277213 */ /* 0x000fe20000000000 */
[----:B------:R-:W-:Y:S01]  /*f3d0*/  @!P0 IMAD.IADD R42, R42, 0x1, -R45 ;  /* 0x000000012a2a8824 */ /* 0x000fe200078e0a2d */
[----:B------:R-:W-:Y:S01]  /*f3e0*/  ISETP.GE.AND P5, PT, R49, RZ, PT ;  /* 0x000000ff3100720c */ /* 0x000fe20003fa6270 */
[----:B------:R-:W-:Y:S01]  /*f3f0*/  IMAD.MOV.U32 R8, RZ, RZ, R4 ;  /* 0x000000ffff087224 */ /* 0x000fe200078e0004 */
[----:B------:R-:W-:Y:S01]  /*f400*/  ISETP.GE.AND P0, PT, R47, RZ, PT ;  /* 0x000000ff2f00720c */ /* 0x000fe20003f06270 */
[----:B------:R-:W-:Y:S02]  /*f410*/  IMAD R29, R45, R44, R29 ;  /* 0x0000002c2d1d7224 */ /* 0x000fe400078e021d */
[----:B------:R-:W-:-:S04]  /*f420*/  IMAD.HI.U32 R44, R41, R5, RZ ;  /* 0x00000005292c7227 */ /* 0x000fc800078e00ff */
[----:B------:R-:W-:Y:S01]  /*f430*/  @!P4 IMAD.MOV R8, RZ, RZ, -R8 ;  /* 0x000000ffff08c224 */ /* 0x000fe200078e0a08 */
[----:B------:R-:W-:Y:S01]  /*f440*/  ISETP.GT.U32.AND P4, PT, R45, R42, PT ;  /* 0x0000002a2d00720c */ /* 0x000fe20003f84070 */
[----:B------:R-:W-:Y:S02]  /*f450*/  IMAD.MOV R44, RZ, RZ, -R44 ;  /* 0x000000ffff2c7224 */ /* 0x000fe400078e0a2c */
[----:B------:R-:W-:Y:S01]  /*f460*/  IMAD.HI.U32 R43, R41, R39, RZ ;  /* 0x00000027292b7227 */ /* 0x000fe200078e00ff */
[----:B------:R-:W-:Y:S03]  /*f470*/  STL [R1+0x6a4], R8 ;  /* 0x0006a40801007387 */ /* 0x000fe60000100800 */
[----:B------:R-:W-:Y:S01]  /*f480*/  @!P2 IMAD.IADD R38, R38, 0x1, -R45 ;  /* 0x000000012626a824 */ /* 0x000fe200078e0a2d */
[----:B------:R-:W-:Y:S01]  /*f490*/  ISETP.GE.AND P2, PT, R53, RZ, PT ;  /* 0x000000ff3500720c */ /* 0x000fe20003f46270 */
[----:B0-----:R-:W-:-:S02]  /*f4a0*/  IMAD.MOV.U32 R7, RZ, RZ, R28 ;  /* 0x000000ffff077224 */ /* 0x001fc400078e001c */
[----:B------:R-:W-:Y:S01]  /*f4b0*/  @!P6 IMAD.IADD R6, R6, 0x1, -R45 ;  /* 0x000000010606e824 */ /* 0x000fe200078e0a2d */
[C---:B------:R-:W-:Y:S01]  /*f4c0*/  ISETP.GT.U32.AND P6, PT, R45.reuse, R29, PT ;  /* 0x0000001d2d00720c */ /* 0x040fe20003fc4070 */
[C---:B------:R-:W-:Y:S02]  /*f4d0*/  IMAD R5, R45.reuse, R44, R5 ;  /* 0x0000002c2d057224 */ /* 0x040fe400078e0205 */
[----:B------:R-:W-:Y:S02]  /*f4e0*/  IMAD.MOV R4, RZ, RZ, -R43 ;  /* 0x000000ffff047224 */ /* 0x000fe400078e0a2b */
[----:B------:R-:W-:Y:S01]  /*f4f0*/  @!P1 IMAD.MOV R7, RZ, RZ, -R7 ;  /* 0x000000ffff079224 */ /* 0x000fe200078e0a07 */
[C---:B------:R-:W-:Y:S01]  /*f500*/  ISETP.GT.U32.AND P1, PT, R45.reuse, R38, PT ;  /* 0x000000262d00720c */ /* 0x040fe20003f24070 */
[----:B------:R-:W-:Y:S02]  /*f510*/  VIADD R53, R0, 0x142 ;  /* 0x0000014200357836 */ /* 0x000fe40000000000 */
[----:B------:R-:W-:Y:S01]  /*f520*/  @!P3 IMAD.IADD R40, R40, 0x1, -R45 ;  /* 0x000000012828b824 */ /* 0x000fe200078e0a2d */
[----:B------:R-:W-:Y:S01]  /*f530*/  ISETP.GE.AND P3, PT, R48, RZ, PT ;  /* 0x000000ff3000720c */ /* 0x000fe20003f66270 */
[----:B------:R-:W-:Y:S01]  /*f540*/  @!P5 IMAD.MOV R6, RZ, RZ, -R6 ;  /* 0x000000ffff06d224 */ /* 0x000fe200078e0a06 */
[----:B------:R-:W-:Y:S01]  /*f550*/  IABS R28, R53 ;  /* 0x00000035001c7213 */ /* 0x000fe20000000000 */
[C---:B------:R-:W-:Y:S01]  /*f560*/  IMAD R39, R45.reuse, R4, R39 ;  /* 0x000000042d277224 */ /* 0x040fe200078e0227 */
[----:B------:R-:W-:Y:S01]  /*f570*/  ISETP.GT.U32.AND P5, PT, R45, R5, PT ;  /* 0x000000052d00720c */ /* 0x000fe20003fa4070 */
[----:B------:R0:W-:Y:S01]  /*f580*/  STL [R1+0x6ac], R7 ;  /* 0x0006ac0701007387 */ /* 0x0001e20000100800 */
[----:B------:R-:W-:-:S02]  /*f590*/  @!P4 IMAD.IADD R42, R42, 0x1, -R45 ;  /* 0x000000012a2ac824 */ /* 0x000fc400078e0a2d */
[----:B------:R-:W-:Y:S01]  /*f5a0*/  ISETP.GT.U32.AND P4, PT, R45, R39, PT ;  /* 0x000000272d00720c */ /* 0x000fe20003f84070 */
[--C-:B------:R-:W-:Y:S01]  /*f5b0*/  @!P6 IMAD.IADD R29, R29, 0x1, -R45.reuse ;  /* 0x000000011d1de824 */ /* 0x100fe200078e0a2d */
[----:B------:R-:W-:Y:S01]  /*f5c0*/  STL [R1+0x6b4], R6 ;  /* 0x0006b40601007387 */ /* 0x000fe20000100800 */
[----:B------:R-:W-:Y:S01]  /*f5d0*/  @!P1 IMAD.IADD R38, R38, 0x1, -R45 ;  /* 0x0000000126269824 */ /* 0x000fe200078e0a2d */
[----:B------:R-:W-:Y:S01]  /*f5e0*/  ISETP.GE.AND P1, PT, R56, RZ, PT ;  /* 0x000000ff3800720c */ /* 0x000fe20003f26270 */
[----:B------:R-:W-:Y:S01]  /*f5f0*/  VIADD R49, R0, 0x13c ;  /* 0x0000013c00317836 */ /* 0x000fe20000000000 */
[----:B------:R-:W-:Y:S01]  /*f600*/  ISETP.GT.U32.AND P6, PT, R45, R29, PT ;  /* 0x0000001d2d00720c */ /* 0x000fe20003fc4070 */
[----:B0-----:R-:W-:Y:S02]  /*f610*/  IMAD.MOV.U32 R7, RZ, RZ, R40 ;  /* 0x000000ffff077224 */ /* 0x001fe400078e0028 */
[----:B------:R-:W-:-:S04]  /*f620*/  IMAD.HI.U32 R40, R41, R28, RZ ;  /* 0x0000001c29287227 */ /* 0x000fc800078e00ff */
[----:B------:R-:W-:Y:S02]  /*f630*/  IMAD.MOV R40, RZ, RZ, -R40 ;  /* 0x000000ffff287224 */ /* 0x000fe400078e0a28 */
[----:B------:R-:W-:Y:S01]  /*f640*/  @!P3 IMAD.MOV R7, RZ, RZ, -R7 ;  /* 0x000000ffff07b224 */ /* 0x000fe200078e0a07 */
[----:B------:R-:W-:Y:S01]  /*f650*/  ISETP.GE.AND P3, PT, R54, RZ, PT ;  /* 0x000000ff3600720c */ /* 0x000fe20003f66270 */
[--C-:B------:R-:W-:Y:S01]  /*f660*/  @!P5 IMAD.IADD R5, R5, 0x1, -R45.reuse ;  /* 0x000000010505d824 */ /* 0x100fe200078e0a2d */
[----:B------:R-:W-:Y:S01]  /*f670*/  ISETP.GE.AND P5, PT, R53, RZ, PT ;  /* 0x000000ff3500720c */ /* 0x000fe20003fa6270 */
[----:B------:R-:W-:Y:S01]  /*f680*/  IMAD R28, R45, R40, R28 ;  /* 0x000000282d1c7224 */ /* 0x000fe200078e021c */
[----:B------:R0:W-:Y:S01]  /*f690*/  STL [R1+0x6c0], R7 ;  /* 0x0006c00701007387 */ /* 0x0001e20000100800 */
[----:B------:R-:W-:Y:S02]  /*f6a0*/  IMAD.MOV.U32 R8, RZ, RZ, R38 ;  /* 0x000000ffff087224 */ /* 0x000fe400078e0026 */
[----:B------:R-:W-:Y:S01]  /*f6b0*/  @!P4 IMAD.IADD R39, R39, 0x1, -R45 ;  /* 0x000000012727c824 */ /* 0x000fe200078e0a2d */
[C---:B------:R-:W-:Y:S01]  /*f6c0*/  ISETP.GT.U32.AND P4, PT, R45.reuse, R5, PT ;  /* 0x000000052d00720c */ /* 0x040fe20003f84070 */
[----:B------:R-:W-:Y:S01]  /*f6d0*/  @!P2 IMAD.MOV R8, RZ, RZ, -R8 ;  /* 0x000000ffff08a224 */ /* 0x000fe200078e0a08 */
[----:B------:R-:W-:Y:S01]  /*f6e0*/  ISETP.GT.U32.AND P2, PT, R45, R28, PT ;  /* 0x0000001c2d00720c */ /* 0x000fe20003f44070 */
[----:B------:R-:W-:-:S02]  /*f6f0*/  VIADD R54, R0, 0x141 ;  /* 0x0000014100367836 */ /* 0x000fc40000000000 */
[----:B------:R-:W-:Y:S01]  /*f700*/  @!P6 IMAD.IADD R29, R29, 0x1, -R45 ;  /* 0x000000011d1de824 */ /* 0x000fe200078e0a2d */
[----:B------:R-:W-:Y:S01]  /*f710*/  ISETP.GE.AND P6, PT, R55, RZ, PT ;  /* 0x000000ff3700720c */ /* 0x000fe20003fc6270 */
[----:B0-----:R-:W-:Y:S01]  /*f720*/  IMAD.MOV.U32 R7, RZ, RZ, R42 ;  /* 0x000000ffff077224 */ /* 0x001fe200078e002a */
[----:B------:R-:W-:Y:S01]  /*f730*/  IABS R4, R54 ;  /* 0x0000003600047213 */ /* 0x000fe20000000000 */
[----:B------:R-:W-:Y:S02]  /*f740*/  VIADD R55, R0, 0x140 ;  /* 0x0000014000377836 */ /* 0x000fe40000000000 */
[----:B------:R-:W-:Y:S01]  /*f750*/  @!P0 IMAD.MOV R7, RZ, RZ, -R7 ;  /* 0x000000ffff078224 */ /* 0x000fe200078e0a07 */
[----:B------:R-:W-:Y:S01]  /*f760*/  ISETP.GT.U32.AND P0, PT, R45, R39, PT ;  /* 0x000000272d00720c */ /* 0x000fe20003f04070 */
[--C-:B------:R-:W-:Y:S01]  /*f770*/  @!P4 IMAD.IADD R5, R5, 0x1, -R45.reuse ;  /* 0x000000010505c824 */ /* 0x100fe200078e0a2d */
[----:B------:R-:W-:Y:S01]  /*f780*/  IABS R6, R55 ;  /* 0x0000003700067213 */ /* 0x000fe20000000000 */
[----:B------:R-:W-:Y:S01]  /*f790*/  @!P2 IMAD.IADD R28, R28, 0x1, -R45 ;  /* 0x000000011c1ca824 */ /* 0x000fe200078e0a2d */
[----:B------:R0:W-:Y:S01]  /*f7a0*/  STL [R1+0x6c4], R7 ;  /* 0x0006c40701007387 */ /* 0x0001e20000100800 */
[----:B------:R-:W-:Y:S01]  /*f7b0*/  IMAD.HI.U32 R40, R41, R4, RZ ;  /* 0x0000000429287227 */ /* 0x000fe200078e00ff */
[----:B------:R-:W-:-:S02]  /*f7c0*/  ISETP.GE.AND P4, PT, R55, RZ, PT ;  /* 0x000000ff3700720c */ /* 0x000fc40003f86270 */
        /* <DEDUP_REMOVED lines=12> */
[----:B------:R-:W-:Y:S01]  /*f890*/  VIADD R55, R0, 0x13f ;  /* 0x0000013f00377836 */ /* 0x000fe20000000000 */
[----:B------:R1:W-:Y:S01]  /*f8a0*/  STL [R1+0x6dc], R5 ;  /* 0x0006dc0501007387 */ /* 0x0003e20000100800 */
[C---:B------:R-:W-:Y:S01]  /*f8b0*/  IMAD R6, R45.reuse, R29, R6 ;  /* 0x0000001d2d067224 */ /* 0x040fe200078e0206 */
[----:B------:R-:W-:Y:S01]  /*f8c0*/  IABS R29, R49 ;  /* 0x00000031001d7213 */ /* 0x000fe20000000000 */
[----:B------:R-:W-:Y:S01]  /*f8d0*/  @!P1 IMAD.IADD R28, R28, 0x1, -R45 ;  /* 0x000000011c1c9824 */ /* 0x000fe200078e0a2d */
[----:B------:R-:W-:Y:S01]  /*f8e0*/  IABS R4, R55 ;  /* 0x0000003700047213 */ /* 0x000fe20000000000 */
[----:B------:R-:W-:Y:S01]  /*f8f0*/  VIADD R54, R0, 0x13e ;  /* 0x0000013e00367836 */ /* 0x000fe20000000000 */
[----:B------:R-:W-:Y:S01]  /*f900*/  ISETP.GT.U32.AND P1, PT, R45, R6, PT ;  /* 0x000000062d00720c */ /* 0x000fe20003f24070 */
[----:B0-----:R-:W-:Y:S01]  /*f910*/  IMAD.MOV.U32 R7, RZ, RZ, R39 ;  /* 0x000000ffff077224 */ /* 0x001fe200078e0027 */
[----:B------:R-:W-:Y:S01]  /*f920*/  ISETP.GE.AND P0, PT, R55, RZ, PT ;  /* 0x000000ff3700720c */ /* 0x000fe20003f06270 */
[----:B------:R-:W-:Y:S01]  /*f930*/  IMAD.HI.U32 R40, R41, R4, RZ ;  /* 0x0000000429287227 */ /* 0x000fe200078e00ff */
[----:B------:R-:W-:-:S02]  /*f940*/  IABS R43, R54 ;  /* 0x00000036002b7213 */ /* 0x000fc40000000000 */
[----:B------:R-:W-:Y:S01]  /*f950*/  ISETP.GE.AND P2, PT, R54, RZ, PT ;  /* 0x000000ff3600720c */ /* 0x000fe20003f46270 */
[----:B------:R-:W-:Y:S01]  /*f960*/  @!P6 IMAD.MOV R7, RZ, RZ, -R7 ;  /* 0x000000ffff07e224 */ /* 0x000fe200078e0a07 */
[C---:B------:R-:W-:Y:S01]  /*f970*/  ISETP.GT.U32.AND P6, PT, R45.reuse, R38, PT ;  /* 0x000000262d00720c */ /* 0x040fe20003fc4070 */
[----:B------:R-:W-:Y:S02]  /*f980*/  IMAD.MOV R40, RZ, RZ, -R40 ;  /* 0x000000ffff287224 */ /* 0x000fe400078e0a28 */
[----:B------:R-:W-:Y:S01]  /*f990*/  VIADD R55, R0, 0x13d ;  /* 0x0000013d00377836 */ /* 0x000fe20000000000 */
[----:B------:R0:W-:Y:S01]  /*f9a0*/  STL [R1+0x6e0], R7 ;  /* 0x0006e00701007387 */ /* 0x0001e20000100800 */
[----:B------:R-:W-:Y:S02]  /*f9b0*/  IMAD R4, R45, R40, R4 ;  /* 0x000000282d047224 */ /* 0x000fe400078e0204 */
[----:B------:R-:W-:Y:S01]  /*f9c0*/  @!P1 IMAD.IADD R6, R6, 0x1, -R45 ;  /* 0x0000000106069824 */ /* 0x000fe200078e0a2d */
[----:B------:R-:W-:Y:S01]  /*f9d0*/  IABS R42, R55 ;  /* 0x00000037002a7213 */ /* 0x000fe20000000000 */
[----:B-1----:R-:W-:-:S04]  /*f9e0*/  IMAD.HI.U32 R5, R41, R43, RZ ;  /* 0x0000002b29057227 */ /* 0x002fc800078e00ff */
[----:B------:R-:W-:Y:S01]  /*f9f0*/  @!P6 IMAD.IADD R38, R38, 0x1, -R45 ;  /* 0x000000012626e824 */ /* 0x000fe200078e0a2d */
[C---:B------:R-:W-:Y:S01]  /*fa00*/  ISETP.GT.U32.AND P6, PT, R45.reuse, R4, PT ;  /* 0x000000042d00720c */ /* 0x040fe20003fc4070 */
[----:B0-----:R-:W-:Y:S02]  /*fa10*/  IMAD.MOV.U32 R7, RZ, RZ, R28 ;  /* 0x000000ffff077224 */ /* 0x001fe400078e001c */
[----:B------:R-:W-:Y:S01]  /*fa20*/  IMAD.MOV R5, RZ, RZ, -R5 ;  /* 0x000000ffff057224 */ /* 0x000fe200078e0a05 */
[----:B------:R-:W-:Y:S01]  /*fa30*/  ISETP.GT.U32.AND P1, PT, R45, R38, PT ;  /* 0x000000262d00720c */ /* 0x000fe20003f24070 */
        /* <DEDUP_REMOVED lines=163> */
[----:B------:R-:W-:Y:S01]  /*10470*/  ISETP.GT.U32.AND P6, PT, R45, R5, PT ;  /* 0x000000052d00720c */ /* 0x000fe20003fc4070 */
[----:B0-----:R-:W-:Y:S02]  /*10480*/  IMAD.MOV.U32 R7, RZ, RZ, R29 ;  /* 0x000000ffff077224 */ /* 0x001fe400078e001d */
[----:B------:R-:W-:Y:S01]  /*10490*/  IMAD.HI.U32 R44, R41, R28, RZ ;  /* 0x0000001c292c7227 */ /* 0x000fe200078e00ff */
[----:B------:R-:W-:-:S03]  /*104a0*/  ISETP.GT.U32.AND P1, PT, R45, R42, PT ;  /* 0x0000002a2d00720c */ /* 0x000fc60003f24070 */
[----:B------:R-:W-:Y:S01]  /*104b0*/  @!P5 IMAD.MOV R7, RZ, RZ, -R7 ;  /* 0x000000ffff07d224 */ /* 0x000fe200078e0a07 */
[----:B------:R-:W-:Y:S01]  /*104c0*/  ISETP.GT.U32.AND P5, PT, R45, R39, PT ;  /* 0x000000272d00720c */ /* 0x000fe20003fa4070 */
[----:B------:R-:W-:Y:S02]  /*104d0*/  VIADD R48, R0, 0x12e ;  /* 0x0000012e00307836 */ /* 0x000fe40000000000 */
[----:B------:R-:W-:Y:S01]  /*104e0*/  IMAD.MOV R38, RZ, RZ, -R38 ;  /* 0x000000ffff267224 */ /* 0x000fe200078e0a26 */
[----:B------:R0:W-:Y:S01]  /*104f0*/  STL [R1+0x770], R7 ;  /* 0x0007700701007387 */ /* 0x0001e20000100800 */
[----:B------:R-:W-:Y:S01]  /*10500*/  IMAD.HI.U32 R43, R41, R6, RZ ;  /* 0x00000006292b7227 */ /* 0x000fe200078e00ff */
[----:B------:R-:W-:-:S03]  /*10510*/  IABS R40, R48 ;  /* 0x0000003000287213 */ /* 0x000fc60000000000 */
[----:B------:R-:W-:Y:S02]  /*10520*/  IMAD.MOV R44, RZ, RZ, -R44 ;  /* 0x000000ffff2c7224 */ /* 0x000fe400078e0a2c */
[----:B------:R-:W-:Y:S02]  /*10530*/  @!P1 IMAD.IADD R42, R42, 0x1, -R45 ;  /* 0x000000012a2a9824 */ /* 0x000fe400078e0a2d */
[C---:B------:R-:W-:Y:S02]  /*10540*/  IMAD R4, R45.reuse, R38, R4 ;  /* 0x000000262d047224 */ /* 0x040fe400078e0204 */
[----:B------:R-:W-:Y:S02]  /*10550*/  IMAD.MOV R43, RZ, RZ, -R43 ;  /* 0x000000ffff2b7224 */ /* 0x000fe400078e0a2b */
[C---:B------:R-:W-:Y:S01]  /*10560*/  IMAD R28, R45.reuse, R44, R28 ;  /* 0x0000002c2d1c7224 */ /* 0x040fe200078e021c */
[----:B------:R-:W-:Y:S01]  /*10570*/  ISETP.GT.U32.AND P1, PT, R45, R4, PT ;  /* 0x000000042d00720c */ /* 0x000fe20003f24070 */
[----:B------:R-:W-:-:S02]  /*10580*/  @!P6 IMAD.IADD R5, R5, 0x1, -R45 ;  /* 0x000000010505e824 */ /* 0x000fc400078e0a2d */
[----:B0-----:R-:W-:Y:S02]  /*10590*/  IMAD.MOV.U32 R7, RZ, RZ, R42 ;  /* 0x000000ffff077224 */ /* 0x001fe400078e002a */
[C---:B------:R-:W-:Y:S01]  /*105a0*/  IMAD R6, R45.reuse, R43, R6 ;  /* 0x0000002b2d067224 */ /* 0x040fe200078e0206 */
[C---:B------:R-:W-:Y:S01]  /*105b0*/  ISETP.GT.U32.AND P6, PT, R45.reuse, R5, PT ;  /* 0x000000052d00720c */ /* 0x040fe20003fc4070 */
[----:B------:R-:W-:Y:S01]  /*105c0*/  @!P4 IMAD.MOV R7, RZ, RZ, -R7 ;  /* 0x000000ffff07c224 */ /* 0x000fe200078e0a07 */
[----:B------:R-:W-:Y:S01]  /*105d0*/  ISETP.GT.U32.AND P4, PT, R45, R28, PT ;  /* 0x0000001c2d00720c */ /* 0x000fe20003f84070 */
[----:B------:R-:W-:-:S03]  /*105e0*/  IMAD.HI.U32 R38, R41, R40, RZ ;  /* 0x0000002829267227 */ /* 0x000fc600078e00ff */
[----:B------:R0:W-:Y:S01]  /*105f0*/  STL [R1+0x774], R7 ;  /* 0x0007740701007387 */ /* 0x0001e20000100800 */
[C---:B------:R-:W-:Y:S02]  /*10600*/  VIADD R47, R0.reuse, 0x12d ;  /* 0x0000012d002f7836 */ /* 0x040fe40000000000 */
[----:B------:R-:W-:Y:S01]  /*10610*/  @!P5 IMAD.IADD R39, R39, 0x1, -R45 ;  /* 0x000000012727d824 */ /* 0x000fe200078e0a2d */
[C---:B------:R-:W-:Y:S01]  /*10620*/  ISETP.GT.U32.AND P5, PT, R45.reuse, R6, PT ;  /* 0x000000062d00720c */ /* 0x040fe20003fa4070 */
[----:B------:R-:W-:Y:S01]  /*10630*/  IMAD.MOV R38, RZ, RZ, -R38 ;  /* 0x000000ffff267224 */ /* 0x000fe200078e0a26 */
[----:B------:R-:W-:Y:S01]  /*10640*/  IABS R43, R47 ;  /* 0x0000002f002b7213 */ /* 0x000fe20000000000 */
[----:B------:R-:W-:Y:S02]  /*10650*/  VIADD R53, R0, 0x12c ;  /* 0x0000012c00357836 */ /* 0x000fe40000000000 */
[----:B------:R-:W-:Y:S02]  /*10660*/  IMAD R40, R45, R38, R40 ;  /* 0x000000262d287224 */ /* 0x000fe400078e0228 */
[----:B0-----:R-:W-:Y:S01]  /*10670*/  IMAD.MOV.U32 R7, RZ, RZ, R39 ;  /* 0x000000ffff077224 */ /* 0x001fe200078e0027 */
[----:B------:R-:W-:Y:S01]  /*10680*/  IABS R38, R53 ;  /* 0x0000003500267213 */ /* 0x000fe20000000000 */
[----:B------:R-:W-:-:S04]  /*10690*/  IMAD.HI.U32 R42, R41, R43, RZ ;  /* 0x0000002b292a7227 */ /* 0x000fc800078e00ff */
[--C-:B------:R-:W-:Y:S01]  /*106a0*/  @!P6 IMAD.IADD R5, R5, 0x1, -R45.reuse ;  /* 0x000000010505e824 */ /* 0x100fe200078e0a2d */
[----:B------:R-:W-:Y:S01]  /*106b0*/  ISETP.GT.U32.AND P6, PT, R45, R40, PT ;  /* 0x000000282d00720c */ /* 0x000fe20003fc4070 */
[--C-:B------:R-:W-:Y:S01]  /*106c0*/  @!P1 IMAD.IADD R4, R4, 0x1, -R45.reuse ;  /* 0x0000000104049824 */ /* 0x100fe200078e0a2d */
[----:B------:R-:W-:Y:S01]  /*106d0*/  ISETP.GE.AND P1, PT, R55, RZ, PT ;  /* 0x000000ff3700720c */ /* 0x000fe20003f26270 */
[----:B------:R-:W-:Y:S02]  /*106e0*/  @!P4 IMAD.IADD R28, R28, 0x1, -R45 ;  /* 0x000000011c1cc824 */ /* 0x000fe400078e0a2d */
[----:B------:R-:W-:Y:S01]  /*106f0*/  @!P2 IMAD.MOV R7, RZ, RZ, -R7 ;  /* 0x000000ffff07a224 */ /* 0x000fe200078e0a07 */
[C---:B------:R-:W-:Y:S01]  /*10700*/  ISETP.GT.U32.AND P4, PT, R45.reuse, R4, PT ;  /* 0x000000042d00720c */ /* 0x040fe20003f84070 */
[----:B------:R-:W-:Y:S02]  /*10710*/  VIADD R54, R0, 0x12b ;  /* 0x0000012b00367836 */ /* 0x000fe40000000000 */
[----:B------:R-:W-:Y:S01]  /*10720*/  IMAD.MOV R42, RZ, RZ, -R42 ;  /* 0x000000ffff2a7224 */ /* 0x000fe200078e0a2a */
[----:B------:R0:W-:Y:S01]  /*10730*/  STL [R1+0x77c], R7 ;  /* 0x00077c0701007387 */ /* 0x0001e20000100800 */
[----:B------:R-:W-:Y:S01]  /*10740*/  @!P5 IMAD.IADD R6, R6, 0x1, -R45 ;  /* 0x000000010606d824 */ /* 0x000fe200078e0a2d */
[----:B------:R-:W-:Y:S01]  /*10750*/  ISETP.GT.U32.AND P5, PT, R45, R28, PT ;  /* 0x0000001c2d00720c */ /* 0x000fe20003fa4070 */
[----:B------:R-:W-:Y:S01]  /*10760*/  IMAD.HI.U32 R46, R41, R38, RZ ;  /* 0x00000026292e7227 */ /* 0x000fe200078e00ff */
[----:B------:R-:W-:-:S03]  /*10770*/  IABS R29, R54 ;  /* 0x00000036001d7213 */ /* 0x000fc60000000000 */
[----:B------:R-:W-:Y:S02]  /*10780*/  IMAD R42, R45, R42, R43 ;  /* 0x0000002a2d2a7224 */ /* 0x000fe400078e022b */
[----:B------:R-:W-:Y:S02]  /*10790*/  IMAD.MOV R46, RZ, RZ, -R46 ;  /* 0x000000ffff2e7224 */ /* 0x000fe400078e0a2e */
[----:B0-----:R-:W-:Y:S02]  /*107a0*/  IMAD.MOV.U32 R7, RZ, RZ, R5 ;  /* 0x000000ffff077224 */ /* 0x001fe400078e0005 */
[----:B------:R-:W-:-:S04]  /*107b0*/  IMAD.HI.U32 R44, R41, R29, RZ ;  /* 0x0000001d292c7227 */ /* 0x000fc800078e00ff */
[----:B------:R-:W-:Y:S01]  /*107c0*/  @!P0 IMAD.MOV R7, RZ, RZ, -R7 ;  /* 0x000000ffff078224 */ /* 0x000fe200078e0a07 */
[C---:B------:R-:W-:Y:S01]  /*107d0*/  ISETP.GT.U32.AND P0, PT, R45.reuse, R42, PT ;  /* 0x0000002a2d00720c */ /* 0x040fe20003f04070 */
[C---:B------:R-:W-:Y:S02]  /*107e0*/  IMAD R38, R45.reuse, R46, R38 ;  /* 0x0000002e2d267224 */ /* 0x040fe400078e0226 */
[--C-:B------:R-:W-:Y:S01]  /*107f0*/  @!P6 IMAD.IADD R40, R40, 0x1, -R45.reuse ;  /* 0x000000012828e824 */ /* 0x100fe200078e0a2d */
[C---:B------:R-:W-:Y:S01]  /*10800*/  ISETP.GT.U32.AND P6, PT, R45.reuse, R6, PT ;  /* 0x000000062d00720c */ /* 0x040fe20003fc4070 */
[----:B------:R-:W-:Y:S01]  /*10810*/  IMAD.MOV R44, RZ, RZ, -R44 ;  /* 0x000000ffff2c7224 */ /* 0x000fe200078e0a2c */
[----:B------:R0:W-:Y:S01]  /*10820*/  STL [R1+0x780], R7 ;  /* 0x0007800701007387 */ /* 0x0001e20000100800 */
[----:B------:R-:W-:Y:S01]  /*10830*/  VIADD R56, R0, 0x12a ;  /* 0x0000012a00387836 */ /* 0x000fe20000000000 */
[C---:B------:R-:W-:Y:S01]  /*10840*/  ISETP.GT.U32.AND P2, PT, R45.reuse, R40, PT ;  /* 0x000000282d00720c */ /* 0x040fe20003f44070 */
[--C-:B------:R-:W-:Y:S01]  /*10850*/  @!P4 IMAD.IADD R4, R4, 0x1, -R45.reuse ;  /* 0x000000010404c824 */ /* 0x100fe200078e0a2d */
[----:B------:R-:W-:Y:S01]  /*10860*/  ISETP.GT.U32.AND P4, PT, R45, R38, PT ;  /* 0x000000262d00720c */ /* 0x000fe20003f84070 */
[----:B------:R-:W-:Y:S01]  /*10870*/  @!P5 IMAD.IADD R28, R28, 0x1, -R45 ;  /* 0x000000011c1cd824 */ /* 0x000fe200078e0a2d */
[----:B------:R-:W-:Y:S01]  /*10880*/  ISETP.GE.AND P5, PT, R49, RZ, PT ;  /* 0x000000ff3100720c */ /* 0x000fe20003fa6270 */
[----:B------:R-:W-:Y:S01]  /*10890*/  IMAD R44, R45, R44, R29 ;  /* 0x0000002c2d2c7224 */ /* 0x000fe200078e021d */
[----:B------:R-:W-:Y:S01]  /*108a0*/  IABS R29, R56 ;  /* 0x00000038001d7213 */ /* 0x000fe20000000000 */
[----:B------:R-:W-:-:S02]  /*108b0*/  VIADD R55, R0, 0x129 ;  /* 0x0000012900377836 */ /* 0x000fc40000000000 */
[----:B------:R-:W-:Y:S01]  /*108c0*/  @!P0 IMAD.IADD R42, R42, 0x1, -R45 ;  /* 0x000000012a2a8824 */ /* 0x000fe200078e0a2d */
[----:B------:R-:W-:Y:S01]  /*108d0*/  ISETP.GE.AND P0, PT, R47, RZ, PT ;  /* 0x000000ff2f00720c */ /* 0x000fe20003f06270 */
[----:B------:R-:W-:Y:S01]  /*108e0*/  IMAD.MOV.U32 R8, RZ, RZ, R4 ;  /* 0x000000ffff087224 */ /* 0x000fe200078e0004 */
[----:B------:R-:W-:Y:S01]  /*108f0*/  IABS R5, R55 ;  /* 0x0000003700057213 */ /* 0x000fe20000000000 */
[----:B------:R-:W-:-:S04]  /*10900*/  IMAD.HI.U32 R43, R41, R29, RZ ;  /* 0x0000001d292b7227 */ /* 0x000fc800078e00ff */
[----:B0-----:R-:W-:Y:S02]  /*10910*/  IMAD.MOV.U32 R7, RZ, RZ, R28 ;  /* 0x000000ffff077224 */ /* 0x001fe400078e001c */
[----:B------:R-:W-:Y:S01]  /*10920*/  @!P6 IMAD.IADD R6, R6, 0x1, -R45 ;  /* 0x000000010606e824 */ /* 0x000fe200078e0a2d */
[C---:B------:R-:W-:Y:S01]  /*10930*/  ISETP.GT.U32.AND P6, PT, R45.reuse, R44, PT ;  /* 0x0000002c2d00720c */ /* 0x040fe20003fc4070 */
[----:B------:R-:W-:Y:S01]  /*10940*/  @!P3 IMAD.MOV R8, RZ, RZ, -R8 ;  /* 0x000000ffff08b224 */ /* 0x000fe200078e0a08 */
[----:B------:R-:W-:Y:S01]  /*10950*/  ISETP.GT.U32.AND P3, PT, R45, R42, PT ;  /* 0x0000002a2d00720c */ /* 0x000fe20003f64070 */
[----:B------:R-:W-:Y:S02]  /*10960*/  IMAD.MOV R43, RZ, RZ, -R43 ;  /* 0x000000ffff2b7224 */ /* 0x000fe400078e0a2b */
[----:B------:R-:W-:Y:S01]  /*10970*/  IMAD.HI.U32 R39, R41, R5, RZ ;  /* 0x0000000529277227 */ /* 0x000fe200078e00ff */
[----:B------:R-:W-:Y:S03]  /*10980*/  STL [R1+0x790], R8 ;  /* 0x0007900801007387 */ /* 0x000fe60000100800 */
[----:B------:R-:W-:-:S02]  /*10990*/  @!P1 IMAD.MOV R7, RZ, RZ, -R7 ;  /* 0x000000ffff079224 */ /* 0x000fc400078e0a07 */
[--C-:B------:R-:W-:Y:S01]  /*109a0*/  @!P4 IMAD.IADD R38, R38, 0x1, -R45.reuse ;  /* 0x000000012626c824 */ /* 0x100fe200078e0a2d */
[----:B------:R-:W-:Y:S01]  /*109b0*/  ISETP.GE.AND P4, PT, R53, RZ, PT ;  /* 0x000000ff3500720c */ /* 0x000fe20003f86270 */
[----:B------:R-:W-:Y:S01]  /*109c0*/  @!P5 IMAD.MOV R6, RZ, RZ, -R6 ;  /* 0x000000ffff06d224 */ /* 0x000fe200078e0a06 */
[----:B------:R0:W-:Y:S01]  /*109d0*/  STL [R1+0x794], R7 ;  /* 0x0007940701007387 */ /* 0x0001e20000100800 */
[----:B------:R-:W-:Y:S01]  /*109e0*/  @!P2 IMAD.IADD R40, R40, 0x1, -R45 ;  /* 0x000000012828a824 */ /* 0x000fe200078e0a2d */
[----:B------:R-:W-:Y:S01]  /*109f0*/  ISETP.GE.AND P2, PT, R48, RZ, PT ;  /* 0x000000ff3000720c */ /* 0x000fe20003f46270 */
[C---:B------:R-:W-:Y:S01]  /*10a00*/  IMAD R29, R45.reuse, R43, R29 ;  /* 0x0000002b2d1d7224 */ /* 0x040fe200078e021d */
[----:B------:R1:W-:Y:S01]  /*10a10*/  STL [R1+0x798], R6 ;  /* 0x0007980601007387 */ /* 0x0003e20000100800 */
[----:B------:R-:W-:Y:S01]  /*10a20*/  IMAD.MOV R4, RZ, RZ, -R39 ;  /* 0x000000ffff047224 */ /* 0x000fe200078e0a27 */
[C---:B------:R-:W-:Y:S01]  /*10a30*/  ISETP.GT.U32.AND P1, PT, R45.reuse, R38, PT ;  /* 0x000000262d00720c */ /* 0x040fe20003f24070 */
[----:B------:R-:W-:Y:S01]  /*10a40*/  VIADD R53, R0, 0x128 ;  /* 0x0000012800357836 */ /* 0x000fe20000000000 */
[----:B------:R-:W-:Y:S01]  /*10a50*/  ISETP.GT.U32.AND P5, PT, R45, R29, PT ;  /* 0x0000001d2d00720c */ /* 0x000fe20003fa4070 */
[----:B------:R-:W-:-:S02]  /*10a60*/  @!P6 IMAD.IADD R44, R44, 0x1, -R45 ;  /* 0x000000012c2ce824 */ /* 0x000fc400078e0a2d */
[----:B------:R-:W-:Y:S01]  /*10a70*/  @!P3 IMAD.IADD R42, R42, 0x1, -R45 ;  /* 0x000000012a2ab824 */ /* 0x000fe200078e0a2d */
[----:B------:R-:W-:Y:S01]  /*10a80*/  IABS R28, R53 ;  /* 0x00000035001c7213 */ /* 0x000fe20000000000 */
[----:B0-----:R-:W-:Y:S01]  /*10a90*/  IMAD.MOV.U32 R7, RZ, RZ, R40 ;  /* 0x000000ffff077224 */ /* 0x001fe200078e0028 */
[C---:B------:R-:W-:Y:S01]  /*10aa0*/  ISETP.GT.U32.AND P6, PT, R45.reuse, R44, PT ;  /* 0x0000002c2d00720c */ /* 0x040fe20003fc4070 */
[C---:B-1----:R-:W-:Y:S02]  /*10ab0*/  IMAD R6, R45.reuse, R4, R5 ;  /* 0x000000042d067224 */ /* 0x042fe400078e0205 */
[----:B------:R-:W-:Y:S02]  /*10ac0*/  IMAD.MOV.U32 R40, RZ, RZ, R28 ;  /* 0x000000ffff287224 */ /* 0x000fe400078e001c */
[----:B------:R-:W-:Y:S01]  /*10ad0*/  @!P2 IMAD.MOV R7, RZ, RZ, -R7 ;  /* 0x000000ffff07a224 */ /* 0x000fe200078e0a07 */
[----:B------:R-:W-:Y:S01]  /*10ae0*/  ISETP.GT.U32.AND P3, PT, R45, R6, PT ;  /* 0x000000062d00720c */ /* 0x000fe20003f64070 */
[----:B------:R-:W-:Y:S01]  /*10af0*/  IMAD.HI.U32 R4, R41, R40, RZ ;  /* 0x0000002829047227 */ /* 0x000fe200078e00ff */
[----:B------:R-:W-:-:S02]  /*10b00*/  ISETP.GE.AND P2, PT, R54, RZ, PT ;  /* 0x000000ff3600720c */ /* 0x000fc40003f46270 */
[----:B------:R0:W-:Y:S01]  /*10b10*/  STL [R1+0x7b4], R7 ;  /* 0x0007b40701007387 */ /* 0x0001e20000100800 */
[--C-:B------:R-:W-:Y:S01]  /*10b20*/  @!P1 IMAD.IADD R38, R38, 0x1, -R45.reuse ;  /* 0x0000000126269824 */ /* 0x100fe200078e0a2d */
[----:B------:R-:W-:Y:S01]  /*10b30*/  ISETP.GE.AND P1, PT, R56, RZ, PT ;  /* 0x000000ff3800720c */ /* 0x000fe20003f26270 */
[--C-:B------:R-:W-:Y:S01]  /*10b40*/  @!P5 IMAD.IADD R29, R29, 0x1, -R45.reuse ;  /* 0x000000011d1dd824 */ /* 0x100fe200078e0a2d */
[----:B------:R-:W-:Y:S01]  /*10b50*/  ISETP.GE.AND P5, PT, R53, RZ, PT ;  /* 0x000000ff3500720c */ /* 0x000fe20003fa6270 */
[----:B------:R-:W-:Y:S02]  /*10b60*/  IMAD.MOV R4, RZ, RZ, -R4 ;  /* 0x000000ffff047224 */ /* 0x000fe400078e0a04 */
[----:B------:R-:W-:Y:S02]  /*10b70*/  IMAD.MOV.U32 R8, RZ, RZ, R38 ;  /* 0x000000ffff087224 */ /* 0x000fe400078e0026 */
[----:B------:R-:W-:Y:S01]  /*10b80*/  @!P3 IMAD.IADD R6, R6, 0x1, -R45 ;  /* 0x000000010606b824 */ /* 0x000fe200078e0a2d */
[----:B------:R-:W-:Y:S01]  /*10b90*/  ISETP.GT.U32.AND P3, PT, R45, R29, PT ;  /* 0x0000001d2d00720c */ /* 0x000fe20003f64070 */
[----:B0-----:R-:W-:-:S02]  /*10ba0*/  IMAD.MOV.U32 R7, RZ, RZ, R42 ;  /* 0x000000ffff077224 */ /* 0x001fc400078e002a */
[C---:B------:R-:W-:Y:S02]  /*10bb0*/  IMAD R40, R45.reuse, R4, R40 ;  /* 0x000000042d287224 */ /* 0x040fe400078e0228 */
[----:B------:R-:W-:Y:S01]  /*10bc0*/  @!P0 IMAD.MOV R7, RZ, RZ, -R7 ;  /* 0x000000ffff078224 */ /* 0x000fe200078e0a07 */
[----:B------:R-:W-:Y:S01]  /*10bd0*/  ISETP.GT.U32.AND P0, PT, R45, R6, PT ;  /* 0x000000062d00720c */ /* 0x000fe20003f04070 */
[--C-:B------:R-:W-:Y:S01]  /*10be0*/  @!P6 IMAD.IADD R44, R44, 0x1, -R45.reuse ;  /* 0x000000012c2ce824 */ /* 0x100fe200078e0a2d */
[----:B------:R-:W-:Y:S01]  /*10bf0*/  ISETP.GE.AND P6, PT, R55, RZ, PT ;  /* 0x000000ff3700720c */ /* 0x000fe20003fc6270 */
[----:B------:R-:W-:Y:S01]  /*10c00*/  @!P4 IMAD.MOV R8, RZ, RZ, -R8 ;  /* 0x000000ffff08c224 */ /* 0x000fe200078e0a08 */
[----:B------:R-:W-:Y:S01]  /*10c10*/  ISETP.GT.U32.AND P4, PT, R45, R40, PT ;  /* 0x000000282d00720c */ /* 0x000fe20003f84070 */
[----:B------:R0:W-:Y:S01]  /*10c20*/  STL [R1+0x7bc], R7 ;  /* 0x0007bc0701007387 */ /* 0x0001e20000100800 */
[C---:B------:R-:W-:Y:S02]  /*10c30*/  VIADD R54, R0.reuse, 0x127 ;  /* 0x0000012700367836 */ /* 0x040fe40000000000 */
[C---:B------:R-:W-:Y:S01]  /*10c40*/  VIADD R55, R0.reuse, 0x126 ;  /* 0x0000012600377836 */ /* 0x040fe20000000000 */
[----:B------:R-:W-:Y:S01]  /*10c50*/  STL [R1+0x7c8], R8 ;  /* 0x0007c80801007387 */ /* 0x000fe20000100800 */
[--C-:B------:R-:W-:Y:S01]  /*10c60*/  @!P3 IMAD.IADD R29, R29, 0x1, -R45.reuse ;  /* 0x000000011d1db824 */ /* 0x100fe200078e0a2d */
[----:B------:R-:W-:Y:S01]  /*10c70*/  IABS R28, R54 ;  /* 0x00000036001c7213 */ /* 0x000fe20000000000 */
[----:B------:R-:W-:Y:S01]  /*10c80*/  VIADD R49, R0, 0x122 ;  /* 0x0000012200317836 */ /* 0x000fe20000000000 */
[----:B------:R-:W-:Y:S01]  /*10c90*/  IABS R5, R55 ;  /* 0x0000003700057213 */ /* 0x000fe20000000000 */
[----:B------:R-:W-:Y:S01]  /*10ca0*/  @!P0 IMAD.IADD R6, R6, 0x1, -R45 ;  /* 0x0000000106068824 */ /* 0x000fe200078e0a2d */
[----:B------:R-:W-:Y:S01]  /*10cb0*/  ISETP.GE.AND P3, PT, R55, RZ, PT ;  /* 0x000000ff3700720c */ /* 0x000fe20003f66270 */
[----:B0-----:R-:W-:-:S02]  /*10cc0*/  IMAD.MOV.U32 R7, RZ, RZ, R44 ;  /* 0x000000ffff077224 */ /* 0x001fc400078e002c */
[----:B------:R-:W-:Y:S02]  /*10cd0*/  @!P4 IMAD.IADD R40, R40, 0x1, -R45 ;  /* 0x000000012828c824 */ /* 0x000fe400078e0a2d */
[----:B------:R-:W-:Y:S01]  /*10ce0*/  @!P2 IMAD.MOV R7, RZ, RZ, -R7 ;  /* 0x000000ffff07a224 */ /* 0x000fe200078e0a07 */
[----:B------:R-:W-:Y:S01]  /*10cf0*/  ISETP.GE.AND P2, PT, R54, RZ, PT ;  /* 0x000000ff3600720c */ /* 0x000fe20003f46270 */
[----:B------:R-:W-:-:S03]  /*10d00*/  IMAD.HI.U32 R4, R41, R28, RZ ;  /* 0x0000001c29047227 */ /* 0x000fc600078e00ff */
[----:B------:R0:W-:Y:S01]  /*10d10*/  STL [R1+0x7cc], R7 ;  /* 0x0007cc0701007387 */ /* 0x0001e20000100800 */
[----:B------:R-:W-:-:S04]  /*10d20*/  IMAD.HI.U32 R38, R41, R5, RZ ;  /* 0x0000000529267227 */ /* 0x000fc800078e00ff */
[----:B------:R-:W-:Y:S02]  /*10d30*/  IMAD.MOV R4, RZ, RZ, -R4 ;  /* 0x000000ffff047224 */ /* 0x000fe400078e0a04 */
[----:B------:R-:W-:Y:S02]  /*10d40*/  IMAD.MOV R38, RZ, RZ, -R38 ;  /* 0x000000ffff267224 */ /* 0x000fe400078e0a26 */
[C---:B------:R-:W-:Y:S02]  /*10d50*/  IMAD R28, R45.reuse, R4, R28 ;  /* 0x000000042d1c7224 */ /* 0x040fe400078e021c */
[----:B0-----:R-:W-:Y:S02]  /*10d60*/  IMAD.MOV.U32 R7, RZ, RZ, R29 ;  /* 0x000000ffff077224 */ /* 0x001fe400078e001d */
[C---:B------:R-:W-:Y:S02]  /*10d70*/  VIADD R55, R0.reuse, 0x125 ;  /* 0x0000012500377836 */ /* 0x040fe40000000000 */
[----:B------:R-:W-:Y:S01]  /*10d80*/  @!P1 IMAD.MOV R7, RZ, RZ, -R7 ;  /* 0x000000ffff079224 */ /* 0x000fe200078e0a07 */
[C---:B------:R-:W-:Y:S01]  /*10d90*/  ISETP.GT.U32.AND P1, PT, R45.reuse, R40, PT ;  /* 0x000000282d00720c */ /* 0x040fe20003f24070 */
[----:B------:R-:W-:Y:S01]  /*10da0*/  IMAD R5, R45, R38, R5 ;  /* 0x000000262d057224 */ /* 0x000fe200078e0205 */
[----:B------:R-:W-:Y:S01]  /*10db0*/  IABS R4, R55 ;  /* 0x0000003700047213 */ /* 0x000fe20000000000 */
[C---:B------:R-:W-:Y:S01]  /*10dc0*/  VIADD R54, R0.reuse, 0x124 ;  /* 0x0000012400367836 */ /* 0x040fe20000000000 */
[----:B------:R0:W-:Y:S01]  /*10dd0*/  STL [R1+0x7d4], R7 ;  /* 0x0007d40701007387 */ /* 0x0001e20000100800 */
[----:B------:R-:W-:Y:S01]  /*10de0*/  ISETP.GE.AND P0, PT, R55, RZ, PT ;  /* 0x000000ff3700720c */ /* 0x000fe20003f06270 */
[----:B------:R-:W-:Y:S01]  /*10df0*/  VIADD R55, R0, 0x123 ;  /* 0x0000012300377836 */ /* 0x000fe20000000000 */
[----:B------:R-:W-:Y:S01]  /*10e00*/  IABS R38, R49 ;  /* 0x0000003100267213 */ /* 0x000fe20000000000 */
[----:B------:R-:W-:Y:S01]  /*10e10*/  IMAD.HI.U32 R42, R41, R4, RZ ;  /* 0x00000004292a7227 */ /* 0x000fe200078e00ff */
[----:B------:R-:W-:-:S02]  /*10e20*/  IABS R43, R54 ;  /* 0x00000036002b7213 */ /* 0x000fc40000000000 */
[----:B------:R-:W-:Y:S01]  /*10e30*/  IABS R39, R55 ;  /* 0x0000003700277213 */ /* 0x000fe20000000000 */
[----:B------:R-:W-:Y:S01]  /*10e40*/  IMAD.MOV R42, RZ, RZ, -R42 ;  /* 0x000000ffff2a7224 */ /* 0x000fe200078e0a2a */
[----:B------:R-:W-:Y:S01]  /*10e50*/  ISETP.GE.AND P4, PT, R54, RZ, PT ;  /* 0x000000ff3600720c */ /* 0x000fe20003f86270 */
[----:B0-----:R-:W-:Y:S02]  /*10e60*/  IMAD.MOV.U32 R7, RZ, RZ, R6 ;  /* 0x000000ffff077224 */ /* 0x001fe400078e0006 */
[----:B------:R-:W-:Y:S01]  /*10e70*/  @!P1 IMAD.IADD R40, R40, 0x1, -R45 ;  /* 0x0000000128289824 */ /* 0x000fe200078e0a2d */
[C---:B------:R-:W-:Y:S01]  /*10e80*/  ISETP.GT.U32.AND P1, PT, R45.reuse, R5, PT ;  /* 0x000000052d00720c */ /* 0x040fe20003f24070 */
[----:B------:R-:W-:Y:S01]  /*10e90*/  @!P6 IMAD.MOV R7, RZ, RZ, -R7 ;  /* 0x000000ffff07e224 */ /* 0x000fe200078e0a07 */
[C---:B------:R-:W-:Y:S01]  /*10ea0*/  ISETP.GT.U32.AND P6, PT, R45.reuse, R28, PT ;  /* 0x0000001c2d00720c */ /* 0x040fe20003fc4070 */
[----:B------:R-:W-:Y:S02]  /*10eb0*/  IMAD R4, R45, R42, R4 ;  /* 0x0000002a2d047224 */ /* 0x000fe400078e0204 */
[C---:B------:R-:W-:Y:S01]  /*10ec0*/  IMAD.HI.U32 R29, R41.reuse, R43, RZ ;  /* 0x0000002b291d7227 */ /* 0x040fe200078e00ff */
[----:B------:R0:W-:Y:S03]  /*10ed0*/  STL [R1+0x7e0], R7 ;  /* 0x0007e00701007387 */ /* 0x0001e60000100800 */
[----:B------:R-:W-:-:S04]  /*10ee0*/  IMAD.HI.U32 R44, R41, R39, RZ ;  /* 0x00000027292c7227 */ /* 0x000fc800078e00ff */
[--C-:B------:R-:W-:Y:S02]  /*10ef0*/  @!P1 IMAD.IADD R5, R5, 0x1, -R45.reuse ;  /* 0x0000000105059824 */ /* 0x100fe400078e0a2d */
[----:B------:R-:W-:Y:S01]  /*10f00*/  @!P6 IMAD.IADD R28, R28, 0x1, -R45 ;  /* 0x000000011c1ce824 */ /* 0x000fe200078e0a2d */
[C---:B------:R-:W-:Y:S01]  /*10f10*/  ISETP.GT.U32.AND P6, PT, R45.reuse, R4, PT ;  /* 0x000000042d00720c */ /* 0x040fe20003fc4070 */
[----:B0-----:R-:W-:Y:S02]  /*10f20*/  IMAD.MOV.U32 R7, RZ, RZ, R40 ;  /* 0x000000ffff077224 */ /* 0x001fe400078e0028 */
[----:B------:R-:W-:Y:S01]  /*10f30*/  VIADD R48, R0, 0x121 ;  /* 0x0000012100307836 */ /* 0x000fe20000000000 */
[C---:B------:R-:W-:Y:S01]  /*10f40*/  ISETP.GT.U32.AND P1, PT, R45.reuse, R28, PT ;  /* 0x0000001c2d00720c */ /* 0x040fe20003f24070 */
[----:B------:R-:W-:Y:S01]  /*10f50*/  @!P5 IMAD.MOV R7, RZ, RZ, -R7 ;  /* 0x000000ffff07d224 */ /* 0x000fe200078e0a07 */
[----:B------:R-:W-:Y:S01]  /*10f60*/  ISETP.GT.U32.AND P5, PT, R45, R5, PT ;  /* 0x000000052d00720c */ /* 0x000fe20003fa4070 */
[----:B------:R-:W-:Y:S01]  /*10f70*/  IMAD.MOV R29, RZ, RZ, -R29 ;  /* 0x000000ffff1d7224 */ /* 0x000fe200078e0a1d */
[----:B------:R-:W-:Y:S01]  /*10f80*/  IABS R6, R48 ;  /* 0x0000003000067213 */ /* 0x000fe20000000000 */
[----:B------:R-:W-:Y:S01]  /*10f90*/  IMAD.HI.U32 R42, R41, R38, RZ ;  /* 0x00000026292a7227 */ /* 0x000fe200078e00ff */
[----:B------:R0:W-:Y:S03]  /*10fa0*/  STL [R1+0x7dc], R7 ;  /* 0x0007dc0701007387 */ /* 0x0001e60000100800 */
[----:B------:R-:W-:-:S02]  /*10fb0*/  IMAD.MOV R44, RZ, RZ, -R44 ;  /* 0x000000ffff2c7224 */ /* 0x000fc400078e0a2c */
[--C-:B------:R-:W-:Y:S02]  /*10fc0*/  @!P6 IMAD.IADD R4, R4, 0x1, -R45.reuse ;  /* 0x000000010404e824 */ /* 0x100fe400078e0a2d */
[----:B------:R-:W-:Y:S02]  /*10fd0*/  @!P1 IMAD.IADD R28, R28, 0x1, -R45 ;  /* 0x000000011c1c9824 */ /* 0x000fe400078e0a2d */
[C---:B------:R-:W-:Y:S01]  /*10fe0*/  IMAD R43, R45.reuse, R29, R43 ;  /* 0x0000001d2d2b7224 */ /* 0x040fe200078e022b */
[C---:B------:R-:W-:Y:S01]  /*10ff0*/  ISETP.GT.U32.AND P6, PT, R45.reuse, R4, PT ;  /* 0x000000042d00720c */ /* 0x040fe20003fc4070 */
[----:B------:R-:W-:Y:S02]  /*11000*/  IMAD.MOV R42, RZ, RZ, -R42 ;  /* 0x000000ffff2a7224 */ /* 0x000fe400078e0a2a */
[C---:B------:R-:W-:Y:S01]  /*11010*/  IMAD R39, R45.reuse, R44, R39 ;  /* 0x0000002c2d277224 */ /* 0x040fe200078e0227 */
[----:B------:R-:W-:Y:S01]  /*11020*/  ISETP.GT.U32.AND P1, PT, R45, R43, PT ;  /* 0x0000002b2d00720c */ /* 0x000fe20003f24070 */
[----:B0-----:R-:W-:-:S02]  /*11030*/  IMAD.MOV.U32 R7, RZ, RZ, R28 ;  /* 0x000000ffff077224 */ /* 0x001fc400078e001c */
[----:B------:R-:W-:-:S04]  /*11040*/  IMAD.HI.U32 R29, R41, R6, RZ ;  /* 0x00000006291d7227 */ /* 0x000fc800078e00ff */
[C---:B------:R-:W-:Y:S02]  /*11050*/  IMAD R38, R45.reuse, R42, R38 ;  /* 0x0000002a2d267224 */ /* 0x040fe400078e0226 */
[C---:B------:R-:W-:Y:S02]  /*11060*/  VIADD R47, R0.reuse, 0x120 ;  /* 0x00000120002f7836 */ /* 0x040fe40000000000 */
[----:B------:R-:W-:Y:S01]  /*11070*/  @!P2 IMAD.MOV R7, RZ, RZ, -R7 ;  /* 0x000000ffff07a224 */ /* 0x000fe200078e0a07 */
[----:B------:R-:W-:Y:S01]  /*11080*/  ISETP.GT.U32.AND P2, PT, R45, R39, PT ;  /* 0x000000272d00720c */ /* 0x000fe20003f44070 */
[----:B------:R-:W-:Y:S01]  /*11090*/  IMAD.MOV R29, RZ, RZ, -R29 ;  /* 0x000000ffff1d7224 */ /* 0x000fe200078e0a1d */
[----:B------:R-:W-:Y:S01]  /*110a0*/  IABS R42, R47 ;  /* 0x0000002f002a7213 */ /* 0x000fe20000000000 */
[----:B------:R-:W-:Y:S01]  /*110b0*/  @!P5 IMAD.IADD R5, R5, 0x1, -R45 ;  /* 0x000000010505d824 */ /* 0x000fe200078e0a2d */
[C---:B------:R-:W-:Y:S01]  /*110c0*/  ISETP.GT.U32.AND P5, PT, R45.reuse, R38, PT ;  /* 0x000000262d00720c */ /* 0x040fe20003fa4070 */
[----:B------:R-:W-:Y:S01]  /*110d0*/  IMAD R6, R45, R29, R6 ;  /* 0x0000001d2d067224 */ /* 0x000fe200078e0206 */
[----:B------:R-:W-:Y:S01]  /*110e0*/  STL [R1+0x7d8], R7 ;  /* 0x0007d80701007387 */ /* 0x000fe20000100800 */
[----:B------:R-:W-:-:S02]  /*110f0*/  VIADD R53, R0, 0x11f ;  /* 0x0000011f00357836 */ /* 0x000fc40000000000 */
[----:B------:R-:W-:-:S03]  /*11100*/  IMAD.HI.U32 R46, R41, R42, RZ ;  /* 0x0000002a292e7227 */ /* 0x000fc600078e00ff */
[----:B------:R-:W-:Y:S01]  /*11110*/  IABS R29, R53 ;  /* 0x00000035001d7213 */ /* 0x000fe20000000000 */
[----:B------:R-:W-:Y:S01]  /*11120*/  @!P6 IMAD.IADD R4, R4, 0x1, -R45 ;  /* 0x000000010404e824 */ /* 0x000fe200078e0a2d */
[----:B------:R-:W-:Y:S01]  /*11130*/  ISETP.GT.U32.AND P6, PT, R45, R6, PT ;  /* 0x000000062d00720c */ /* 0x000fe20003fc4070 */
[----:B------:R-:W-:Y:S02]  /*11140*/  @!P3 IMAD.MOV R5, RZ, RZ, -R5 ;  /* 0x000000ffff05b224 */ /* 0x000fe400078e0a05 */
[--C-:B------:R-:W-:Y:S01]  /*11150*/  @!P1 IMAD.IADD R43, R43, 0x1, -R45.reuse ;  /* 0x000000012b2b9824 */ /* 0x100fe200078e0a2d */
[----:B------:R-:W-:Y:S01]  /*11160*/  ISETP.GE.AND P1, PT, R55, RZ, PT ;  /* 0x000000ff3700720c */ /* 0x000fe20003f26270 */
[----:B------:R-:W-:Y:S01]  /*11170*/  IMAD.MOV R46, RZ, RZ, -R46 ;  /* 0x000000ffff2e7224 */ /* 0x000fe200078e0a2e */
[----:B------:R0:W-:Y:S01]  /*11180*/  STL [R1+0x7d0], R5 ;  /* 0x0007d00501007387 */ /* 0x0001e20000100800 */
[----:B------:R-:W-:Y:S01]  /*11190*/  @!P2 IMAD.IADD R39, R39, 0x1, -R45 ;  /* 0x000000012727a824 */ /* 0x000fe200078e0a2d */
[----:B------:R-:W-:Y:S01]  /*111a0*/  ISETP.GT.U32.AND P2, PT, R45, R43, PT ;  /* 0x0000002b2d00720c */ /* 0x000fe20003f44070 */
[----:B------:R-:W-:-:S02]  /*111b0*/  VIADD R54, R0, 0x11e ;  /* 0x0000011e00367836 */ /* 0x000fc40000000000 */
[C---:B------:R-:W-:Y:S02]  /*111c0*/  IMAD R42, R45.reuse, R46, R42 ;  /* 0x0000002e2d2a7224 */ /* 0x040fe400078e022a */
[----:B------:R-:W-:Y:S01]  /*111d0*/  @!P5 IMAD.IADD R38, R38, 0x1, -R45 ;  /* 0x000000012626d824 */ /* 0x000fe200078e0a2d */
[----:B------:R-:W-:Y:S01]  /*111e0*/  ISETP.GT.U32.AND P5, PT, R45, R39, PT ;  /* 0x000000272d00720c */ /* 0x000fe20003fa4070 */
[----:B------:R-:W-:Y:S01]  /*111f0*/  IMAD.HI.U32 R44, R41, R29, RZ ;  /* 0x0000001d292c7227 */ /* 0x000fe200078e00ff */
[----:B------:R-:W-:-:S03]  /*11200*/  IABS R40, R54 ;  /* 0x0000003600287213 */ /* 0x000fc60000000000 */
[----:B0-----:R-:W-:Y:S02]  /*11210*/  IMAD.MOV.U32 R5, RZ, RZ, R4 ;  /* 0x000000ffff057224 */ /* 0x001fe400078e0004 */
[----:B------:R-:W-:Y:S02]  /*11220*/  IMAD.MOV R44, RZ, RZ, -R44 ;  /* 0x000000ffff2c7224 */ /* 0x000fe400078e0a2c */
[----:B------:R-:W-:Y:S01]  /*11230*/  @!P0 IMAD.MOV R5, RZ, RZ, -R5 ;  /* 0x000000ffff058224 */ /* 0x000fe200078e0a05 */
[C---:B------:R-:W-:Y:S01]  /*11240*/  ISETP.GT.U32.AND P0, PT, R45.reuse, R42, PT ;  /* 0x0000002a2d00720c */ /* 0x040fe20003f04070 */
[----:B------:R-:W-:Y:S01]  /*11250*/  @!P6 IMAD.IADD R6, R6, 0x1, -R45 ;  /* 0x000000010606e824 */ /* 0x000fe200078e0a2d */
[----:B------:R-:W-:Y:S01]  /*11260*/  ISETP.GT.U32.AND P6, PT, R45, R38, PT ;  /* 0x000000262d00720c */ /* 0x000fe20003fc4070 */
[----:B------:R-:W-:Y:S01]  /*11270*/  IMAD.HI.U32 R28, R41, R40, RZ ;  /* 0x00000028291c7227 */ /* 0x000fe200078e00ff */
[----:B------:R0:W-:Y:S02]  /*11280*/  STL [R1+0x7c4], R5 ;  /* 0x0007c40501007387 */ /* 0x0001e40000100800 */
[C---:B------:R-:W-:Y:S01]  /*11290*/  ISETP.GT.U32.AND P3, PT, R45.reuse, R6, PT ;  /* 0x000000062d00720c */ /* 0x040fe20003f64070 */
[----:B------:R-:W-:-:S02]  /*112a0*/  IMAD R29, R45, R44, R29 ;  /* 0x0000002c2d1d7224 */ /* 0x000fc400078e021d */
[C---:B------:R-:W-:Y:S02]  /*112b0*/  VIADD R56, R0.reuse, 0x11d ;  /* 0x0000011d00387836 */ /* 0x040fe40000000000 */
[--C-:B------:R-:W-:Y:S01]  /*112c0*/  @!P2 IMAD.IADD R43, R43, 0x1, -R45.reuse ;  /* 0x000000012b2ba824 */ /* 0x100fe200078e0a2d */
[----:B------:R-:W-:Y:S01]  /*112d0*/  ISETP.GT.U32.AND P2, PT, R45, R29, PT ;  /* 0x0000001d2d00720c */ /* 0x000fe20003f44070 */
[----:B------:R-:W-:Y:S01]  /*112e0*/  IMAD.MOV R28, RZ, RZ, -R28 ;  /* 0x000000ffff1c7224 */ /* 0x000fe200078e0a1c */
[----:B------:R-:W-:Y:S01]  /*112f0*/  IABS R4, R56 ;  /* 0x0000003800047213 */ /* 0x000fe20000000000 */
[----:B------:R-:W-:Y:S02]  /*11300*/  VIADD R55, R0, 0x11c ;  /* 0x0000011c00377836 */ /* 0x000fe40000000000 */
[----:B------:R-:W-:Y:S01]  /*11310*/  @!P5 IMAD.IADD R39, R39, 0x1, -R45 ;  /* 0x000000012727d824 */ /* 0x000fe200078e0a2d */
[----:B------:R-:W-:Y:S01]  /*11320*/  ISETP.GE.AND P5, PT, R49, RZ, PT ;  /* 0x000000ff3100720c */ /* 0x000fe20003fa6270 */
[----:B------:R-:W-:-:S02]  /*11330*/  IMAD.MOV.U32 R8, RZ, RZ, R43 ;  /* 0x000000ffff087224 */ /* 0x000fc400078e002b */
[----:B------:R-:W-:Y:S01]  /*11340*/  IMAD R40, R45, R28, R40 ;  /* 0x0000001c2d287224 */ /* 0x000fe200078e0228 */
[----:B------:R-:W-:Y:S01]  /*11350*/  IABS R28, R55 ;  /* 0x00000037001c7213 */ /* 0x000fe20000000000 */
[----:B------:R-:W-:Y:S01]  /*11360*/  @!P0 IMAD.IADD R42, R42, 0x1, -R45 ;  /* 0x000000012a2a8824 */ /* 0x000fe200078e0a2d */
[----:B------:R-:W-:Y:S01]  /*11370*/  ISETP.GE.AND P0, PT, R47, RZ, PT ;  /* 0x000000ff2f00720c */ /* 0x000fe20003f06270 */
[----:B------:R-:W-:Y:S02]  /*11380*/  IMAD.MOV.U32 R7, RZ, RZ, R39 ;  /* 0x000000ffff077224 */ /* 0x000fe400078e0027 */
[----:B------:R-:W-:-:S04]  /*11390*/  IMAD.HI.U32 R44, R41, R4, RZ ;  /* 0x00000004292c7227 */ /* 0x000fc800078e00ff */
[----:B------:R-:W-:Y:S01]  /*113a0*/  @!P4 IMAD.MOV R8, RZ, RZ, -R8 ;  /* 0x000000ffff08c224 */ /* 0x000fe200078e0a08 */
[C---:B------:R-:W-:Y:S01]  /*113b0*/  ISETP.GT.U32.AND P4, PT, R45.reuse, R42, PT ;  /* 0x0000002a2d00720c */ /* 0x040fe20003f84070 */
[----:B------:R-:W-:Y:S01]  /*113c0*/  @!P6 IMAD.IADD R38, R38, 0x1, -R45 ;  /* 0x000000012626e824 */ /* 0x000fe200078e0a2d */
[----:B------:R-:W-:Y:S01]  /*113d0*/  ISETP.GT.U32.AND P6, PT, R45, R40, PT ;  /* 0x000000282d00720c */ /* 0x000fe20003fc4070 */
[----:B------:R-:W-:Y:S01]  /*113e0*/  @!P1 IMAD.MOV R7, RZ, RZ, -R7 ;  /* 0x000000ffff079224 */ /* 0x000fe200078e0a07 */
[----:B------:R-:W-:Y:S01]  /*113f0*/  STL [R1+0x7c0], R8 ;  /* 0x0007c00801007387 */ /* 0x000fe20000100800 */
[----:B------:R-:W-:Y:S02]  /*11400*/  IMAD.MOV R44, RZ, RZ, -R44 ;  /* 0x000000ffff2c7224 */ /* 0x000fe400078e0a2c */
[----:B0-----:R-:W-:Y:S01]  /*11410*/  IMAD.HI.U32 R5, R41, R28, RZ ;  /* 0x0000001c29057227 */ /* 0x001fe200078e00ff */
[----:B------:R0:W-:Y:S03]  /*11420*/  STL [R1+0x7b8], R7 ;  /* 0x0007b80701007387 */ /* 0x0001e60000100800 */
[----:B------:R-:W-:Y:S01]  /*11430*/  @!P2 IMAD.IADD R29, R29, 0x1, -R45 ;  /* 0x000000011d1da824 */ /* 0x000fe200078e0a2d */
[----:B------:R-:W-:Y:S01]  /*11440*/  ISETP.GE.AND P2, PT, R53, RZ, PT ;  /* 0x000000ff3500720c */ /* 0x000fe20003f46270 */
[----:B------:R-:W-:-:S02]  /*11450*/  IMAD R4, R45, R44, R4 ;  /* 0x0000002c2d047224 */ /* 0x000fc400078e0204 */
[----:B------:R-:W-:Y:S01]  /*11460*/  IMAD.MOV R5, RZ, RZ, -R5 ;  /* 0x000000ffff057224 */ /* 0x000fe200078e0a05 */
[C---:B------:R-:W-:Y:S01]  /*11470*/  ISETP.GT.U32.AND P1, PT, R45.reuse, R29, PT ;  /* 0x0000001d2d00720c */ /* 0x040fe20003f24070 */
[----:B------:R-:W-:Y:S02]  /*11480*/  VIADD R53, R0, 0x11b ;  /* 0x0000011b00357836 */ /* 0x000fe40000000000 */
[----:B0-----:R-:W-:Y:S02]  /*11490*/  IMAD.MOV.U32 R7, RZ, RZ, R38 ;  /* 0x000000ffff077224 */ /* 0x001fe400078e0026 */
[C---:B------:R-:W-:Y:S01]  /*114a0*/  IMAD R28, R45.reuse, R5, R28 ;  /* 0x000000052d1c7224 */ /* 0x040fe200078e021c */
[----:B------:R-:W-:Y:S01]  /*114b0*/  IABS R39, R53 ;  /* 0x0000003500277213 */ /* 0x000fe20000000000 */
[----:B------:R-:W-:Y:S01]  /*114c0*/  @!P5 IMAD.MOV R7, RZ, RZ, -R7 ;  /* 0x000000ffff07d224 */ /* 0x000fe200078e0a07 */
[C---:B------:R-:W-:Y:S01]  /*114d0*/  ISETP.GT.U32.AND P5, PT, R45.reuse, R4, PT ;  /* 0x000000042d00720c */ /* 0x040fe20003fa4070 */
[--C-:B------:R-:W-:Y:S01]  /*114e0*/  @!P3 IMAD.IADD R6, R6, 0x1, -R45.reuse ;  /* 0x000000010606b824 */ /* 0x100fe200078e0a2d */
[----:B------:R-:W-:Y:S01]  /*114f0*/  ISETP.GE.AND P3, PT, R48, RZ, PT ;  /* 0x000000ff3000720c */ /* 0x000fe20003f66270 */
[--C-:B------:R-:W-:Y:S01]  /*11500*/  @!P6 IMAD.IADD R40, R40, 0x1, -R45.reuse ;  /* 0x000000012828e824 */ /* 0x100fe200078e0a2d */
[----:B------:R0:W-:Y:S01]  /*11510*/  STL [R1+0x7b0], R7 ;  /* 0x0007b00701007387 */ /* 0x0001e20000100800 */
[----:B------:R-:W-:Y:S01]  /*11520*/  @!P4 IMAD.IADD R42, R42, 0x1, -R45 ;  /* 0x000000012a2ac824 */ /* 0x000fe200078e0a2d */
[----:B------:R-:W-:Y:S01]  /*11530*/  ISETP.GT.U32.AND P4, PT, R45, R28, PT ;  /* 0x0000001c2d00720c */ /* 0x000fe20003f84070 */
[----:B------:R-:W-:Y:S01]  /*11540*/  IMAD.HI.U32 R38, R41, R39, RZ ;  /* 0x0000002729267227 */ /* 0x000fe200078e00ff */
[----:B------:R-:W-:-:S03]  /*11550*/  ISETP.GT.U32.AND P6, PT, R45, R40, PT ;  /* 0x000000282d00720c */ /* 0x000fc60003fc4070 */
[--C-:B------:R-:W-:Y:S01]  /*11560*/  @!P1 IMAD.IADD R29, R29, 0x1, -R45.reuse ;  /* 0x000000011d1d9824 */ /* 0x100fe200078e0a2d */
[----:B------:R-:W-:Y:S01]  /*11570*/  ISETP.GE.AND P1, PT, R56, RZ, PT ;  /* 0x000000ff3800720c */ /* 0x000fe20003f26270 */
[--C-:B------:R-:W-:Y:S01]  /*11580*/  @!P5 IMAD.IADD R4, R4, 0x1, -R45.reuse ;  /* 0x000000010404d824 */ /* 0x100fe200078e0a2d */
[----:B------:R-:W-:Y:S01]  /*11590*/  ISETP.GE.AND P5, PT, R53, RZ, PT ;  /* 0x000000ff3500720c */ /* 0x000fe20003fa6270 */
[----:B------:R-:W-:Y:S02]  /*115a0*/  IMAD.MOV R38, RZ, RZ, -R38 ;  /* 0x000000ffff267224 */ /* 0x000fe400078e0a26 */
[----:B------:R-:W-:Y:S01]  /*115b0*/  @!P3 IMAD.MOV R6, RZ, RZ, -R6 ;  /* 0x000000ffff06b224 */ /* 0x000fe200078e0a06 */
[----:B------:R-:W-:Y:S01]  /*115c0*/  ISETP.GE.AND P3, PT, R54, RZ, PT ;  /* 0x000000ff3600720c */ /* 0x000fe20003f66270 */
[----:B0-----:R-:W-:Y:S02]  /*115d0*/  IMAD.MOV.U32 R7, RZ, RZ, R42 ;  /* 0x000000ffff077224 */ /* 0x001fe400078e002a */
[----:B------:R-:W-:Y:S01]  /*115e0*/  @!P4 IMAD.IADD R28, R28, 0x1, -R45 ;  /* 0x000000011c1cc824 */ /* 0x000fe200078e0a2d */
[C---:B------:R-:W-:Y:S01]  /*115f0*/  ISETP.GT.U32.AND P4, PT, R45.reuse, R4, PT ;  /* 0x000000042d00720c */ /* 0x040fe20003f84070 */
[----:B------:R-:W-:Y:S01]  /*11600*/  IMAD R39, R45, R38, R39 ;  /* 0x000000262d277224 */ /* 0x000fe200078e0227 */
[----:B------:R0:W-:Y:S01]  /*11610*/  STL [R1+0x7ac], R6 ;  /* 0x0007ac0601007387 */ /* 0x0001e20000100800 */
[----:B------:R-:W-:-:S02]  /*11620*/  IMAD.MOV.U32 R8, RZ, RZ, R29 ;  /* 0x000000ffff087224 */ /* 0x000fc400078e001d */
        /* <DEDUP_REMOVED lines=8> */
[----:B------:R-:W-:Y:S01]  /*116b0*/  VIADD R55, R0, 0x119 ;  /* 0x0000011900377836 */ /* 0x000fe20000000000 */
[----:B------:R-:W-:Y:S01]  /*116c0*/  STL [R1+0x7a4], R8 ;  /* 0x0007a40801007387 */ /* 0x000fe20000100800 */
[--C-:B------:R-:W-:Y:S01]  /*116d0*/  @!P4 IMAD.IADD R4, R4, 0x1, -R45.reuse ;  /* 0x000000010404c824 */ /* 0x100fe200078e0a2d */
[----:B0-----:R-:W-:Y:S01]  /*116e0*/  IABS R6, R54 ;  /* 0x0000003600067213 */ /* 0x001fe20000000000 */
[----:B------:R-:W-:Y:S01]  /*116f0*/  VIADD R49, R0, 0x115 ;  /* 0x0000011500317836 */ /* 0x000fe20000000000 */
[----:B------:R-:W-:Y:S01]  /*11700*/  IABS R5, R55 ;  /* 0x0000003700057213 */ /* 0x000fe20000000000 */
[----:B------:R-:W-:Y:S01]  /*11710*/  @!P0 IMAD.IADD R28, R28, 0x1, -R45 ;  /* 0x000000011c1c8824 */ /* 0x000fe200078e0a2d */
[----:B------:R-:W-:Y:S01]  /*11720*/  ISETP.GE.AND P4, PT, R55, RZ, PT ;  /* 0x000000ff3700720c */ /* 0x000fe20003f86270 */
[----:B-1----:R-:W-:-:S02]  /*11730*/  IMAD.MOV.U32 R7, RZ, RZ, R40 ;  /* 0x000000ffff077224 */ /* 0x002fc400078e0028 */
[----:B------:R-:W-:Y:S02]  /*11740*/  @!P2 IMAD.IADD R39, R39, 0x1, -R45 ;  /* 0x000000012727a824 */ /* 0x000fe400078e0a2d */
[----:B------:R-:W-:Y:S01]  /*11750*/  @!P3 IMAD.MOV R7, RZ, RZ, -R7 ;  /* 0x000000ffff07b224 */ /* 0x000fe200078e0a07 */
[----:B------:R-:W-:Y:S01]  /*11760*/  ISETP.GE.AND P3, PT, R54, RZ, PT ;  /* 0x000000ff3600720c */ /* 0x000fe20003f66270 */
[----:B------:R-:W-:Y:S01]  /*11770*/  IMAD.HI.U32 R38, R41, R6, RZ ;  /* 0x0000000629267227 */ /* 0x000fe200078e00ff */
[----:B------:R-:W-:Y:S02]  /*11780*/  ISETP.GT.U32.AND P2, PT, R45, R39, PT ;  /* 0x000000272d00720c */ /* 0x000fe40003f44070 */
[----:B------:R0:W-:Y:S01]  /*11790*/  STL [R1+0x7a0], R7 ;  /* 0x0007a00701007387 */ /* 0x0001e20000100800 */
[----:B------:R-:W-:-:S04]  /*117a0*/  IMAD.HI.U32 R29, R41, R5, RZ ;  /* 0x00000005291d7227 */ /* 0x000fc800078e00ff */
[----:B------:R-:W-:Y:S02]  /*117b0*/  IMAD.MOV R38, RZ, RZ, -R38 ;  /* 0x000000ffff267224 */ /* 0x000fe400078e0a26 */
[----:B------:R-:W-:Y:S02]  /*117c0*/  VIADD R55, R0, 0x118 ;  /* 0x0000011800377836 */ /* 0x000fe40000000000 */
[----:B------:R-:W-:Y:S02]  /*117d0*/  IMAD.MOV R29, RZ, RZ, -R29 ;  /* 0x000000ffff1d7224 */ /* 0x000fe400078e0a1d */
[----:B0-----:R-:W-:Y:S01]  /*117e0*/  IMAD.MOV.U32 R7, RZ, RZ, R4 ;  /* 0x000000ffff077224 */ /* 0x001fe200078e0004 */
[----:B------:R-:W-:Y:S01]  /*117f0*/  IABS R4, R55 ;  /* 0x0000003700047213 */ /* 0x000fe20000000000 */
[----:B------:R-:W-:Y:S01]  /*11800*/  IMAD R6, R45, R38, R6 ;  /* 0x000000262d067224 */ /* 0x000fe200078e0206 */
[----:B------:R-:W-:Y:S01]  /*11810*/  ISETP.GE.AND P0, PT, R55, RZ, PT ;  /* 0x000000ff3700720c */ /* 0x000fe20003f06270 */
[----:B------:R-:W-:Y:S01]  /*11820*/  @!P1 IMAD.MOV R7, RZ, RZ, -R7 ;  /* 0x000000ffff079224 */ /* 0x000fe200078e0a07 */
[----:B------:R-:W-:Y:S01]  /*11830*/  IABS R38, R49 ;  /* 0x0000003100267213 */ /* 0x000fe20000000000 */
[----:B------:R-:W-:-:S02]  /*11840*/  IMAD R5, R45, R29, R5 ;  /* 0x0000001d2d057224 */ /* 0x000fc400078e0205 */
[----:B------:R-:W-:Y:S01]  /*11850*/  IMAD.HI.U32 R42, R41, R4, RZ ;  /* 0x00000004292a7227 */ /* 0x000fe200078e00ff */
[----:B------:R0:W-:Y:S03]  /*11860*/  STL [R1+0x79c], R7 ;  /* 0x00079c0701007387 */ /* 0x0001e60000100800 */
[----:B------:R-:W-:Y:S01]  /*11870*/  @!P2 IMAD.IADD R39, R39, 0x1, -R45 ;  /* 0x000000012727a824 */ /* 0x000fe200078e0a2d */
[C---:B------:R-:W-:Y:S01]  /*11880*/  ISETP.GT.U32.AND P2, PT, R45.reuse, R5, PT ;  /* 0x000000052d00720c */ /* 0x040fe20003f44070 */
[----:B------:R-:W-:Y:S02]  /*11890*/  IMAD.MOV R42, RZ, RZ, -R42 ;  /* 0x000000ffff2a7224 */ /* 0x000fe400078e0a2a */
[----:B------:R-:W-:Y:S02]  /*118a0*/  VIADD R54, R0, 0x117 ;  /* 0x0000011700367836 */ /* 0x000fe40000000000 */
[----:B------:R-:W-:-:S02]  /*118b0*/  IMAD R4, R45, R42, R4 ;  /* 0x0000002a2d047224 */ /* 0x000fc400078e0204 */
[----:B0-----:R-:W-:Y:S01]  /*118c0*/  IMAD.MOV.U32 R7, RZ, RZ, R28 ;  /* 0x000000ffff077224 */ /* 0x001fe200078e001c */
[----:B------:R-:W-:Y:S01]  /*118d0*/  IABS R43, R54 ;  /* 0x00000036002b7213 */ /* 0x000fe20000000000 */
[----:B------:R-:W-:Y:S01]  /*118e0*/  VIADD R55, R0, 0x116 ;  /* 0x0000011600377836 */ /* 0x000fe20000000000 */
[----:B------:R-:W-:Y:S01]  /*118f0*/  ISETP.GE.AND P1, PT, R54, RZ, PT ;  /* 0x000000ff3600720c */ /* 0x000fe20003f26270 */
[----:B------:R-:W-:Y:S01]  /*11900*/  @!P6 IMAD.MOV R7, RZ, RZ, -R7 ;  /* 0x000000ffff07e224 */ /* 0x000fe200078e0a07 */
[----:B------:R-:W-:Y:S01]  /*11910*/  ISETP.GT.U32.AND P6, PT, R45, R6, PT ;  /* 0x000000062d00720c */ /* 0x000fe20003fc4070 */
[----:B------:R-:W-:Y:S01]  /*11920*/  @!P2 IMAD.IADD R5, R5, 0x1, -R45 ;  /* 0x000000010505a824 */ /* 0x000fe200078e0a2d */
[----:B------:R-:W-:Y:S01]  /*11930*/  IABS R40, R55 ;  /* 0x0000003700287213 */ /* 0x000fe20000000000 */
[----:B------:R-:W-:Y:S01]  /*11940*/  IMAD.HI.U32 R29, R41, R43, RZ ;  /* 0x0000002b291d7227 */ /* 0x000fe200078e00ff */
[----:B------:R0:W-:Y:S03]  /*11950*/  STL [R1+0x78c], R7 ;  /* 0x00078c0701007387 */ /* 0x0001e60000100800 */
[----:B------:R-:W-:-:S02]  /*11960*/  VIADD R48, R0, 0x114 ;  /* 0x0000011400307836 */ /* 0x000fc40000000000 */
[----:B------:R-:W-:Y:S02]  /*11970*/  IMAD.MOV R29, RZ, RZ, -R29 ;  /* 0x000000ffff1d7224 */ /* 0x000fe400078e0a1d */
[----:B------:R-:W-:Y:S01]  /*11980*/  IMAD.HI.U32 R44, R41, R40, RZ ;  /* 0x00000028292c7227 */ /* 0x000fe200078e00ff */
[----:B------:R-:W-:-:S03]  /*11990*/  IABS R28, R48 ;  /* 0x00000030001c7213 */ /* 0x000fc60000000000 */
[----:B------:R-:W-:Y:S01]  /*119a0*/  @!P6 IMAD.IADD R6, R6, 0x1, -R45 ;  /* 0x000000010606e824 */ /* 0x000fe200078e0a2d */
[C---:B------:R-:W-:Y:S01]  /*119b0*/  ISETP.GT.U32.AND P6, PT, R45.reuse, R4, PT ;  /* 0x000000042d00720c */ /* 0x040fe20003fc4070 */
[----:B0-----:R-:W-:Y:S02]  /*119c0*/  IMAD.MOV.U32 R7, RZ, RZ, R39 ;  /* 0x000000ffff077224 */ /* 0x001fe400078e0027 */
[C---:B------:R-:W-:Y:S01]  /*119d0*/  IMAD R43, R45.reuse, R29, R43 ;  /* 0x0000001d2d2b7224 */ /* 0x040fe200078e022b */
[C---:B------:R-:W-:Y:S01]  /*119e0*/  ISETP.GT.U32.AND P2, PT, R45.reuse, R6, PT ;  /* 0x000000062d00720c */ /* 0x040fe20003f44070 */
[----:B------:R-:W-:Y:S01]  /*119f0*/  @!P5 IMAD.MOV R7, RZ, RZ, -R7 ;  /* 0x000000ffff07d224 */ /* 0x000fe200078e0a07 */
[----:B------:R-:W-:Y:S01]  /*11a00*/  ISETP.GT.U32.AND P5, PT, R45, R5, PT ;  /* 0x000000052d00720c */ /* 0x000fe20003fa4070 */
[----:B------:R-:W-:-:S03]  /*11a10*/  IMAD.HI.U32 R42, R41, R38, RZ ;  /* 0x00000026292a7227 */ /* 0x000fc600078e00ff */
[----:B------:R0:W-:Y:S01]  /*11a20*/  STL [R1+0x788], R7 ;  /* 0x0007880701007387 */ /* 0x0001e20000100800 */
[----:B------:R-:W-:Y:S02]  /*11a30*/  IMAD.MOV R44, RZ, RZ, -R44 ;  /* 0x000000ffff2c7224 */ /* 0x000fe400078e0a2c */
[----:B------:R-:W-:Y:S02]  /*11a40*/  @!P6 IMAD.IADD R4, R4, 0x1, -R45 ;  /* 0x000000010404e824 */ /* 0x000fe400078e0a2d */
[----:B------:R-:W-:-:S03]  /*11a50*/  IMAD.HI.U32 R29, R41, R28, RZ ;  /* 0x0000001c291d7227 */ /* 0x000fc600078e00ff */
[C---:B------:R-:W-:Y:S01]  /*11a60*/  ISETP.GT.U32.AND P6, PT, R45.reuse, R4, PT ;  /* 0x000000042d00720c */ /* 0x040fe20003fc4070 */
[----:B------:R-:W-:Y:S01]  /*11a70*/  @!P2 IMAD.IADD R6, R6, 0x1, -R45 ;  /* 0x000000010606a824 */ /* 0x000fe200078e0a2d */
[C---:B------:R-:W-:Y:S01]  /*11a80*/  ISETP.GT.U32.AND P2, PT, R45.reuse, R43, PT ;  /* 0x0000002b2d00720c */ /* 0x040fe20003f44070 */
[----:B------:R-:W-:Y:S02]  /*11a90*/  IMAD.MOV R42, RZ, RZ, -R42 ;  /* 0x000000ffff2a7224 */ /* 0x000fe400078e0a2a */
[C---:B------:R-:W-:Y:S02]  /*11aa0*/  IMAD R40, R45.reuse, R44, R40 ;  /* 0x0000002c2d287224 */ /* 0x040fe400078e0228 */
[----:B0-----:R-:W-:Y:S02]  /*11ab0*/  IMAD.MOV.U32 R7, RZ, RZ, R6 ;  /* 0x000000ffff077224 */ /* 0x001fe400078e0006 */
[----:B------:R-:W-:Y:S02]  /*11ac0*/  IMAD.MOV R29, RZ, RZ, -R29 ;  /* 0x000000ffff1d7224 */ /* 0x000fe400078e0a1d */
[----:B------:R-:W-:-:S02]  /*11ad0*/  IMAD R38, R45, R42, R38 ;  /* 0x0000002a2d267224 */ /* 0x000fc400078e0226 */
[----:B------:R-:W-:Y:S01]  /*11ae0*/  @!P3 IMAD.MOV R7, RZ, RZ, -R7 ;  /* 0x000000ffff07b224 */ /* 0x000fe200078e0a07 */
[C---:B------:R-:W-:Y:S01]  /*11af0*/  ISETP.GT.U32.AND P3, PT, R45.reuse, R40, PT ;  /* 0x000000282d00720c */ /* 0x040fe20003f64070 */
[C---:B------:R-:W-:Y:S02]  /*11b00*/  VIADD R47, R0.reuse, 0x113 ;  /* 0x00000113002f7836 */ /* 0x040fe40000000000 */
[----:B------:R-:W-:Y:S01]  /*11b10*/  IMAD R28, R45, R29, R28 ;  /* 0x0000001d2d1c7224 */ /* 0x000fe200078e021c */
[----:B------:R-:W-:Y:S01]  /*11b20*/  STL [R1+0x784], R7 ;  /* 0x0007840701007387 */ /* 0x000fe20000100800 */
[--C-:B------:R-:W-:Y:S01]  /*11b30*/  @!P5 IMAD.IADD R5, R5, 0x1, -R45.reuse ;  /* 0x000000010505d824 */ /* 0x100fe200078e0a2d */
[C---:B------:R-:W-:Y:S01]  /*11b40*/  ISETP.GT.U32.AND P5, PT, R45.reuse, R38, PT ;  /* 0x000000262d00720c */ /* 0x040fe20003fa4070 */
[----:B------:R-:W-:Y:S01]  /*11b50*/  VIADD R53, R0, 0x112 ;  /* 0x0000011200357836 */ /* 0x000fe20000000000 */
[----:B------:R-:W-:Y:S01]  /*11b60*/  IABS R42, R47 ;  /* 0x0000002f002a7213 */ /* 0x000fe20000000000 */
[--C-:B------:R-:W-:Y:S01]  /*11b70*/  @!P6 IMAD.IADD R4, R4, 0x1, -R45.reuse ;  /* 0x000000010404e824 */ /* 0x100fe200078e0a2d */
[----:B------:R-:W-:Y:S01]  /*11b80*/  ISETP.GT.U32.AND P6, PT, R45, R28, PT ;  /* 0x0000001c2d00720c */ /* 0x000fe20003fc4070 */
[----:B------:R-:W-:Y:S01]  /*11b90*/  @!P2 IMAD.IADD R43, R43, 0x1, -R45 ;  /* 0x000000012b2ba824 */ /* 0x000fe200078e0a2d */
[----:B------:R-:W-:Y:S01]  /*11ba0*/  IABS R29, R53 ;  /* 0x00000035001d7213 */ /* 0x000fe20000000000 */
[----:B------:R-:W-:Y:S01]  /*11bb0*/  IMAD.HI.U32 R46, R41, R42, RZ ;  /* 0x0000002a292e7227 */ /* 0x000fe200078e00ff */
[----:B------:R-:W-:-:S03]  /*11bc0*/  ISETP.GE.AND P2, PT, R55, RZ, PT ;  /* 0x000000ff3700720c */ /* 0x000fc60003f46270 */
[----:B------:R-:W-:Y:S02]  /*11bd0*/  VIADD R54, R0, 0x111 ;  /* 0x0000011100367836 */ /* 0x000fe40000000000 */
[----:B------:R-:W-:Y:S01]  /*11be0*/  @!P3 IMAD.IADD R40, R40, 0x1, -R45 ;  /* 0x000000012828b824 */ /* 0x000fe200078e0a2d */
[----:B------:R-:W-:Y:S01]  /*11bf0*/  ISETP.GT.U32.AND P3, PT, R45, R43, PT ;  /* 0x0000002b2d00720c */ /* 0x000fe20003f64070 */
[----:B------:R-:W-:Y:S01]  /*11c00*/  @!P4 IMAD.MOV R5, RZ, RZ, -R5 ;  /* 0x000000ffff05c224 */ /* 0x000fe200078e0a05 */
[----:B------:R-:W-:Y:S01]  /*11c10*/  IABS R39, R54 ;  /* 0x0000003600277213 */ /* 0x000fe20000000000 */
[----:B------:R-:W-:-:S03]  /*11c20*/  IMAD.HI.U32 R44, R41, R29, RZ ;  /* 0x0000001d292c7227 */ /* 0x000fc600078e00ff */
[----:B------:R0:W-:Y:S01]  /*11c30*/  STL [R1+0x778], R5 ;  /* 0x0007780501007387 */ /* 0x0001e20000100800 */
[----:B------:R-:W-:Y:S02]  /*11c40*/  IMAD.MOV R46, RZ, RZ, -R46 ;  /* 0x000000ffff2e7224 */ /* 0x000fe400078e0a2e */
[--C-:B------:R-:W-:Y:S01]  /*11c50*/  @!P5 IMAD.IADD R38, R38, 0x1, -R45.reuse ;  /* 0x000000012626d824 */ /* 0x100fe200078e0a2d */
[C---:B------:R-:W-:Y:S01]  /*11c60*/  ISETP.GT.U32.AND P5, PT, R45.reuse, R40, PT ;  /* 0x000000282d00720c */ /* 0x040fe20003fa4070 */
[----:B------:R-:W-:Y:S02]  /*11c70*/  IMAD.MOV R44, RZ, RZ, -R44 ;  /* 0x000000ffff2c7224 */ /* 0x000fe400078e0a2c */
[C---:B------:R-:W-:Y:S02]  /*11c80*/  IMAD R42, R45.reuse, R46, R42 ;  /* 0x0000002e2d2a7224 */ /* 0x040fe400078e022a */
[----:B------:R-:W-:Y:S01]  /*11c90*/  @!P6 IMAD.IADD R28, R28, 0x1, -R45 ;  /* 0x000000011c1ce824 */ /* 0x000fe200078e0a2d */
[----:B------:R-:W-:Y:S01]  /*11ca0*/  ISETP.GT.U32.AND P6, PT, R45, R38, PT ;  /* 0x000000262d00720c */ /* 0x000fe20003fc4070 */
[----:B0-----:R-:W-:-:S02]  /*11cb0*/  IMAD.MOV.U32 R5, RZ, RZ, R4 ;  /* 0x000000ffff057224 */ /* 0x001fc400078e0004 */
[----:B------:R-:W-:Y:S01]  /*11cc0*/  IMAD.HI.U32 R6, R41, R39, RZ ;  /* 0x0000002729067227 */ /* 0x000fe200078e00ff */
[----:B------:R-:W-:-:S03]  /*11cd0*/  ISETP.GT.U32.AND P4, PT, R45, R28, PT ;  /* 0x0000001c2d00720c */ /* 0x000fc60003f84070 */
[C---:B------:R-:W-:Y:S02]  /*11ce0*/  IMAD R29, R45.reuse, R44, R29 ;  /* 0x0000002c2d1d7224 */ /* 0x040fe400078e021d */
[----:B------:R-:W-:Y:S02]  /*11cf0*/  VIADD R56, R0, 0x110 ;  /* 0x0000011000387836 */ /* 0x000fe40000000000 */
[----:B------:R-:W-:Y:S01]  /*11d00*/  @!P0 IMAD.MOV R5, RZ, RZ, -R5 ;  /* 0x000000ffff058224 */ /* 0x000fe200078e0a05 */
[----:B------:R-:W-:Y:S01]  /*11d10*/  ISETP.GT.U32.AND P0, PT, R45, R42, PT ;  /* 0x0000002a2d00720c */ /* 0x000fe20003f04070 */
[----:B------:R-:W-:Y:S01]  /*11d20*/  IMAD.MOV R6, RZ, RZ, -R6 ;  /* 0x000000ffff067224 */ /* 0x000fe200078e0a06 */
[----:B------:R-:W-:Y:S01]  /*11d30*/  IABS R4, R56 ;  /* 0x0000003800047213 */ /* 0x000fe20000000000 */
[----:B------:R-:W-:Y:S01]  /*11d40*/  @!P3 IMAD.IADD R43, R43, 0x1, -R45 ;  /* 0x000000012b2bb824 */ /* 0x000fe200078e0a2d */
[C---:B------:R-:W-:Y:S01]  /*11d50*/  ISETP.GT.U32.AND P3, PT, R45.reuse, R29, PT ;  /* 0x0000001d2d00720c */ /* 0x040fe20003f64070 */
[----:B------:R-:W-:Y:S01]  /*11d60*/  IMAD R39, R45, R6, R39 ;  /* 0x000000062d277224 */ /* 0x000fe200078e0227 */
[----:B------:R0:W-:Y:S01]  /*11d70*/  STL [R1+0x76c], R5 ;  /* 0x00076c0501007387 */ /* 0x0001e20000100800 */
[----:B------:R-:W-:Y:S01]  /*11d80*/  @!P5 IMAD.IADD R40, R40, 0x1, -R45 ;  /* 0x000000012828d824 */ /* 0x000fe200078e0a2d */
[----:B------:R-:W-:Y:S01]  /*11d90*/  ISETP.GE.AND P5, PT, R49, RZ, PT ;  /* 0x000000ff3100720c */ /* 0x000fe20003fa6270 */
[----:B------:R-:W-:-:S02]  /*11da0*/  IMAD.MOV.U32 R8, RZ, RZ, R43 ;  /* 0x000000ffff087224 */ /* 0x000fc400078e002b */
[----:B------:R-:W-:Y:S02]  /*11db0*/  VIADD R55, R0, 0x10f ;  /* 0x0000010f00377836 */ /* 0x000fe40000000000 */
[----:B------:R-:W-:-:S03]  /*11dc0*/  IMAD.HI.U32 R44, R41, R4, RZ ;  /* 0x00000004292c7227 */ /* 0x000fc600078e00ff */
[----:B------:R-:W-:Y:S01]  /*11dd0*/  IABS R6, R55 ;  /* 0x0000003700067213 */ /* 0x000fe20000000000 */
[--C-:B------:R-:W-:Y:S01]  /*11de0*/  @!P6 IMAD.IADD R38, R38, 0x1, -R45.reuse ;  /* 0x000000012626e824 */ /* 0x100fe200078e0a2d */
[C---:B------:R-:W-:Y:S01]  /*11df0*/  ISETP.GT.U32.AND P6, PT, R45.reuse, R39, PT ;  /* 0x000000272d00720c */ /* 0x040fe20003fc4070 */
[----:B------:R-:W-:Y:S02]  /*11e00*/  @!P1 IMAD.MOV R8, RZ, RZ, -R8 ;  /* 0x000000ffff089224 */ /* 0x000fe400078e0a08 */
[----:B------:R-:W-:Y:S02]  /*11e10*/  IMAD.MOV R44, RZ, RZ, -R44 ;  /* 0x000000ffff2c7224 */ /* 0x000fe400078e0a2c */
[--C-:B------:R-:W-:Y:S01]  /*11e20*/  @!P0 IMAD.IADD R42, R42, 0x1, -R45.reuse ;  /* 0x000000012a2a8824 */ /* 0x100fe200078e0a2d */
[----:B------:R1:W-:Y:S01]  /*11e30*/  STL [R1+0x768], R8 ;  /* 0x0007680801007387 */ /* 0x0003e20000100800 */
[--C-:B------:R-:W-:Y:S01]  /*11e40*/  @!P4 IMAD.IADD R28, R28, 0x1, -R45.reuse ;  /* 0x000000011c1cc824 */ /* 0x100fe200078e0a2d */
[----:B------:R-:W-:Y:S01]  /*11e50*/  ISETP.GE.AND P4, PT, R48, RZ, PT ;  /* 0x000000ff3000720c */ /* 0x000fe20003f86270 */
[----:B------:R-:W-:Y:S01]  /*11e60*/  IMAD.MOV.U32 R7, RZ, RZ, R40 ;  /* 0x000000ffff077224 */ /* 0x000fe200078e0028 */
[----:B------:R-:W-:Y:S01]  /*11e70*/  ISETP.GT.U32.AND P1, PT, R45, R42, PT ;  /* 0x0000002a2d00720c */ /* 0x000fe20003f24070 */
[----:B------:R-:W-:Y:S01]  /*11e80*/  @!P3 IMAD.IADD R29, R29, 0x1, -R45 ;  /* 0x000000011d1db824 */ /* 0x000fe200078e0a2d */
[----:B------:R-:W-:Y:S01]  /*11e90*/  ISETP.GE.AND P3, PT, R53, RZ, PT ;  /* 0x000000ff3500720c */ /* 0x000fe20003f66270 */
[----:B------:R-:W-:Y:S01]  /*11ea0*/  IMAD R4, R45, R44, R4 ;  /* 0x0000002c2d047224 */ /* 0x000fe200078e0204 */
[----:B------:R-:W-:Y:S01]  /*11eb0*/  ISETP.GE.AND P0, PT, R47, RZ, PT ;  /* 0x000000ff2f00720c */ /* 0x000fe20003f06270 */
[----:B0-----:R-:W-:-:S04]  /*11ec0*/  IMAD.HI.U32 R5, R41, R6, RZ ;  /* 0x0000000629057227 */ /* 0x001fc800078e00ff */
[----:B-1----:R-:W-:Y:S02]  /*11ed0*/  IMAD.MOV.U32 R8, RZ, RZ, R38 ;  /* 0x000000ffff087224 */ /* 0x002fe400078e0026 */
[----:B------:R-:W-:Y:S01]  /*11ee0*/  @!P2 IMAD.MOV R7, RZ, RZ, -R7 ;  /* 0x000000ffff07a224 */ /* 0x000fe200078e0a07 */
[C---:B------:R-:W-:Y:S01]  /*11ef0*/  ISETP.GT.U32.AND P2, PT, R45.reuse, R29, PT ;  /* 0x0000001d2d00720c */ /* 0x040fe20003f44070 */
[----:B------:R-:W-:Y:S02]  /*11f00*/  VIADD R53, R0, 0x10e ;  /* 0x0000010e00357836 */ /* 0x000fe40000000000 */
[----:B------:R-:W-:Y:S01]  /*11f10*/  @!P5 IMAD.MOV R8, RZ, RZ, -R8 ;  /* 0x000000ffff08d224 */ /* 0x000fe200078e0a08 */
[----:B------:R-:W-:Y:S01]  /*11f20*/  ISETP.GT.U32.AND P5, PT, R45, R4, PT ;  /* 0x000000042d00720c */ /* 0x000fe20003fa4070 */
[----:B------:R-:W-:Y:S01]  /*11f30*/  IMAD.MOV R5, RZ, RZ, -R5 ;  /* 0x000000ffff057224 */ /* 0x000fe200078e0a05 */
[----:B------:R0:W-:Y:S01]  /*11f40*/  STL [R1+0x760], R7 ;  /* 0x0007600701007387 */ /* 0x0001e20000100800 */
[--C-:B------:R-:W-:Y:S01]  /*11f50*/  @!P6 IMAD.IADD R39, R39, 0x1, -R45.reuse ;  /* 0x000000012727e824 */ /* 0x100fe200078e0a2d */
[----:B------:R-:W-:Y:S01]  /*11f60*/  IABS R40, R53 ;  /* 0x0000003500287213 */ /* 0x000fe20000000000 */
[C---:B------:R-:W-:Y:S01]  /*11f70*/  IMAD R6, R45.reuse, R5, R6 ;  /* 0x000000052d067224 */ /* 0x040fe200078e0206 */
[----:B------:R1:W-:Y:S01]  /*11f80*/  STL [R1+0x758], R8 ;  /* 0x0007580801007387 */ /* 0x0003e20000100800 */
[----:B------:R-:W-:Y:S01]  /*11f90*/  @!P1 IMAD.IADD R42, R42, 0x1, -R45 ;  /* 0x000000012a2a9824 */ /* 0x000fe200078e0a2d */
[----:B------:R-:W-:Y:S01]  /*11fa0*/  ISETP.GT.U32.AND P6, PT, R45, R39, PT ;  /* 0x000000272d00720c */ /* 0x000fe20003fc4070 */
[----:B------:R-:W-:Y:S01]  /*11fb0*/  IMAD.HI.U32 R38, R41, R40, RZ ;  /* 0x0000002829267227 */ /* 0x000fe200078e00ff */
[----:B------:R-:W-:-:S03]  /*11fc0*/  ISETP.GT.U32.AND P1, PT, R45, R6, PT ;  /* 0x000000062d00720c */ /* 0x000fc60003f24070 */
[----:B0-----:R-:W-:Y:S02]  /*11fd0*/  IMAD.MOV.U32 R7, RZ, RZ, R28 ;  /* 0x000000ffff077224 */ /* 0x001fe400078e001c */
[----:B------:R-:W-:Y:S01]  /*11fe0*/  @!P2 IMAD.IADD R29, R29, 0x1, -R45 ;  /* 0x000000011d1da824 */ /* 0x000fe200078e0a2d */
[----:B------:R-:W-:Y:S01]  /*11ff0*/  ISETP.GE.AND P2, PT, R56, RZ, PT ;  /* 0x000000ff3800720c */ /* 0x000fe20003f46270 */
[----:B------:R-:W-:Y:S01]  /*12000*/  @!P4 IMAD.MOV R7, RZ, RZ, -R7 ;  /* 0x000000ffff07c224 */ /* 0x000fe200078e0a07 */
[----:B------:R-:W-:Y:S01]  /*12010*/  ISETP.GE.AND P4, PT, R54, RZ, PT ;  /* 0x000000ff3600720c */ /* 0x000fe20003f86270 */
[----:B------:R-:W-:Y:S01]  /*12020*/  @!P5 IMAD.IADD R4, R4, 0x1, -R45 ;  /* 0x000000010404d824 */ /* 0x000fe200078e0a2d */
[----:B------:R-:W-:Y:S01]  /*12030*/  ISETP.GE.AND P5, PT, R53, RZ, PT ;  /* 0x000000ff3500720c */ /* 0x000fe20003fa6270 */
[----:B------:R-:W-:Y:S01]  /*12040*/  IMAD.MOV R38, RZ, RZ, -R38 ;  /* 0x000000ffff267224 */ /* 0x000fe200078e0a26 */
[----:B------:R0:W-:Y:S01]  /*12050*/  STL [R1+0x754], R7 ;  /* 0x0007540701007387 */ /* 0x0001e20000100800 */
[----:B-1----:R-:W-:-:S02]  /*12060*/  IMAD.MOV.U32 R8, RZ, RZ, R29 ;  /* 0x000000ffff087224 */ /* 0x002fc400078e001d */
[----:B------:R-:W-:Y:S02]  /*12070*/  IMAD R40, R45, R38, R40 ;  /* 0x000000262d287224 */ /* 0x000fe400078e0228 */
[--C-:B------:R-:W-:Y:S01]  /*12080*/  @!P6 IMAD.IADD R39, R39, 0x1, -R45.reuse ;  /* 0x000000012727e824 */ /* 0x100fe200078e0a2d */
[----:B------:R-:W-:Y:S01]  /*12090*/  ISETP.GE.AND P6, PT, R55, RZ, PT ;  /* 0x000000ff3700720c */ /* 0x000fe20003fc6270 */
[----:B------:R-:W-:Y:S01]  /*120a0*/  @!P3 IMAD.MOV R8, RZ, RZ, -R8 ;  /* 0x000000ffff08b224 */ /* 0x000fe200078e0a08 */
[C---:B------:R-:W-:Y:S01]  /*120b0*/  ISETP.GT.U32.AND P3, PT, R45.reuse, R40, PT ;  /* 0x000000282d00720c */ /* 0x040fe20003f64070 */
[----:B------:R-:W-:Y:S02]  /*120c0*/  @!P1 IMAD.IADD R6, R6, 0x1, -R45 ;  /* 0x0000000106069824 */ /* 0x000fe400078e0a2d */
[----:B0-----:R-:W-:Y:S02]  /*120d0*/  IMAD.MOV.U32 R7, RZ, RZ, R42 ;  /* 0x000000ffff077224 */ /* 0x001fe400078e002a */
[C---:B------:R-:W-:Y:S01]  /*120e0*/  VIADD R54, R0.reuse, 0x10d ;  /* 0x0000010d00367836 */ /* 0x040fe20000000000 */
[C---:B------:R-:W-:Y:S01]  /*120f0*/  ISETP.GT.U32.AND P1, PT, R45.reuse, R6, PT ;  /* 0x000000062d00720c */ /* 0x040fe20003f24070 */
[----:B------:R-:W-:Y:S01]  /*12100*/  @!P0 IMAD.MOV R7, RZ, RZ, -R7 ;  /* 0x000000ffff078224 */ /* 0x000fe200078e0a07 */
[----:B------:R-:W-:Y:S01]  /*12110*/  ISETP.GT.U32.AND P0, PT, R45, R4, PT ;  /* 0x000000042d00720c */ /* 0x000fe20003f04070 */
[C---:B------:R-:W-:Y:S01]  /*12120*/  VIADD R55, R0.reuse, 0x10c ;  /* 0x0000010c00377836 */ /* 0x040fe20000000000 */
[----:B------:R-:W-:Y:S01]  /*12130*/  IABS R28, R54 ;  /* 0x00000036001c7213 */ /* 0x000fe20000000000 */
[----:B------:R-:W-:Y:S01]  /*12140*/  VIADD R49, R0, 0x108 ;  /* 0x0000010800317836 */ /* 0x000fe20000000000 */
[----:B------:R0:W-:Y:S01]  /*12150*/  STL [R1+0x750], R7 ;  /* 0x0007500701007387 */ /* 0x0001e20000100800 */
[----:B------:R-:W-:Y:S01]  /*12160*/  @!P3 IMAD.IADD R40, R40, 0x1, -R45 ;  /* 0x000000012828b824 */ /* 0x000fe200078e0a2d */
[----:B------:R-:W-:Y:S01]  /*12170*/  IABS R5, R55 ;  /* 0x0000003700057213 */ /* 0x000fe20000000000 */
[----:B------:R-:W-:Y:S01]  /*12180*/  IMAD.HI.U32 R38, R41, R28, RZ ;  /* 0x0000001c29267227 */ /* 0x000fe200078e00ff */
[----:B------:R-:W-:Y:S02]  /*12190*/  STL [R1+0x74c], R8 ;  /* 0x00074c0801007387 */ /* 0x000fe40000100800 */
[----:B------:R-:W-:Y:S01]  /*121a0*/  ISETP.GT.U32.AND P3, PT, R45, R40, PT ;  /* 0x000000282d00720c */ /* 0x000fe20003f64070 */
[----:B------:R-:W-:-:S04]  /*121b0*/  IMAD.HI.U32 R29, R41, R5, RZ ;  /* 0x00000005291d7227 */ /* 0x000fc800078e00ff */
[----:B0-----:R-:W-:Y:S02]  /*121c0*/  IMAD.MOV.U32 R7, RZ, RZ, R39 ;  /* 0x000000ffff077224 */ /* 0x001fe400078e0027 */
[----:B------:R-:W-:Y:S01]  /*121d0*/  @!P0 IMAD.IADD R4, R4, 0x1, -R45 ;  /* 0x0000000104048824 */ /* 0x000fe200078e0a2d */
[----:B------:R-:W-:Y:S01]  /*121e0*/  ISETP.GE.AND P0, PT, R55, RZ, PT ;  /* 0x000000ff3700720c */ /* 0x000fe20003f06270 */
[----:B------:R-:W-:Y:S01]  /*121f0*/  @!P4 IMAD.MOV R7, RZ, RZ, -R7 ;  /* 0x000000ffff07c224 */ /* 0x000fe200078e0a07 */
[----:B------:R-:W-:Y:S01]  /*12200*/  ISETP.GE.AND P4, PT, R54, RZ, PT ;  /* 0x000000ff3600720c */ /* 0x000fe20003f86270 */
[----:B------:R-:W-:Y:S02]  /*12210*/  IMAD.MOV R38, RZ, RZ, -R38 ;  /* 0x000000ffff267224 */ /* 0x000fe400078e0a26 */
[----:B------:R-:W-:Y:S01]  /*12220*/  @!P1 IMAD.IADD R6, R6, 0x1, -R45 ;  /* 0x0000000106069824 */ /* 0x000fe200078e0a2d */
[----:B------:R0:W-:Y:S01]  /*12230*/  STL [R1+0x748], R7 ;  /* 0x0007480701007387 */ /* 0x0001e20000100800 */
[----:B------:R-:W-:-:S02]  /*12240*/  IMAD.MOV R29, RZ, RZ, -R29 ;  /* 0x000000ffff1d7224 */ /* 0x000fc400078e0a1d */
[C---:B------:R-:W-:Y:S02]  /*12250*/  IMAD R28, R45.reuse, R38, R28 ;  /* 0x000000262d1c7224 */ /* 0x040fe400078e021c */
[----:B------:R-:W-:Y:S02]  /*12260*/  VIADD R55, R0, 0x10b ;  /* 0x0000010b00377836 */ /* 0x000fe40000000000 */
[----:B------:R-:W-:Y:S01]  /*12270*/  IMAD R5, R45, R29, R5 ;  /* 0x0000001d2d057224 */ /* 0x000fe200078e0205 */
[----:B------:R-:W-:Y:S01]  /*12280*/  IABS R29, R49 ;  /* 0x00000031001d7213 */ /* 0x000fe20000000000 */
[----:B------:R-:W-:Y:S01]  /*12290*/  @!P3 IMAD.IADD R40, R40, 0x1, -R45 ;  /* 0x000000012828b824 */ /* 0x000fe200078e0a2d */
[----:B------:R-:W-:Y:S01]  /*122a0*/  ISETP.GE.AND P1, PT, R55, RZ, PT ;  /* 0x000000ff3700720c */ /* 0x000fe20003f26270 */
[----:B0-----:R-:W-:Y:S01]  /*122b0*/  IMAD.MOV.U32 R7, RZ, RZ, R4 ;  /* 0x000000ffff077224 */ /* 0x001fe200078e0004 */
[----:B------:R-:W-:Y:S01]  /*122c0*/  IABS R4, R55 ;  /* 0x0000003700047213 */ /* 0x000fe20000000000 */
[----:B------:R-:W-:Y:S01]  /*122d0*/  VIADD R54, R0, 0x10a ;  /* 0x0000010a00367836 */ /* 0x000fe20000000000 */
[----:B------:R-:W-:Y:S01]  /*122e0*/  ISETP.GT.U32.AND P3, PT, R45, R5, PT ;  /* 0x000000052d00720c */ /* 0x000fe20003f64070 */
[----:B------:R-:W-:-:S02]  /*122f0*/  @!P2 IMAD.MOV R7, RZ, RZ, -R7 ;  /* 0x000000ffff07a224 */ /* 0x000fc400078e0a07 */
[----:B------:R-:W-:Y:S01]  /*12300*/  IMAD.HI.U32 R42, R41, R4, RZ ;  /* 0x00000004292a7227 */ /* 0x000fe200078e00ff */
[----:B------:R-:W-:Y:S02]  /*12310*/  IABS R43, R54 ;  /* 0x00000036002b7213 */ /* 0x000fe40000000000 */
[----:B------:R0:W-:Y:S01]  /*12320*/  STL [R1+0x740], R7 ;  /* 0x0007400701007387 */ /* 0x0001e20000100800 */
[----:B------:R-:W-:Y:S01]  /*12330*/  IMAD.MOV R42, RZ, RZ, -R42 ;  /* 0x000000ffff2a7224 */ /* 0x000fe200078e0a2a */
[----:B------:R-:W-:Y:S01]  /*12340*/  ISETP.GE.AND P2, PT, R54, RZ, PT ;  /* 0x000000ff3600720c */ /* 0x000fe20003f46270 */
[----:B------:R-:W-:Y:S02]  /*12350*/  VIADD R55, R0, 0x109 ;  /* 0x0000010900377836 */ /* 0x000fe40000000000 */
[----:B------:R-:W-:Y:S02]  /*12360*/  IMAD R4, R45, R42, R4 ;  /* 0x0000002a2d047224 */ /* 0x000fe400078e0204 */
[----:B------:R-:W-:Y:S01]  /*12370*/  @!P3 IMAD.IADD R5, R5, 0x1, -R45 ;  /* 0x000000010505b824 */ /* 0x000fe200078e0a2d */
[----:B------:R-:W-:Y:S01]  /*12380*/  IABS R39, R55 ;  /* 0x0000003700277213 */ /* 0x000fe20000000000 */
[----:B------:R-:W-:-:S04]  /*12390*/  IMAD.HI.U32 R38, R41, R43, RZ ;  /* 0x0000002b29267227 */ /* 0x000fc800078e00ff */
[----:B0-----:R-:W-:Y:S02]  /*123a0*/  IMAD.MOV.U32 R7, RZ, RZ, R6 ;  /* 0x000000ffff077224 */ /* 0x001fe400078e0006 */
[----:B------:R-:W-:Y:S02]  /*123b0*/  IMAD.MOV R38, RZ, RZ, -R38 ;  /* 0x000000ffff267224 */ /* 0x000fe400078e0a26 */
[----:B------:R-:W-:Y:S01]  /*123c0*/  @!P6 IMAD.MOV R7, RZ, RZ, -R7 ;  /* 0x000000ffff07e224 */ /* 0x000fe200078e0a07 */
[----:B------:R-:W-:Y:S01]  /*123d0*/  ISETP.GT.U32.AND P6, PT, R45, R28, PT ;  /* 0x0000001c2d00720c */ /* 0x000fe20003fc4070 */
[----:B------:R-:W-:-:S03]  /*123e0*/  IMAD.HI.U32 R44, R41, R39, RZ ;  /* 0x00000027292c7227 */ /* 0x000fc600078e00ff */
[----:B------:R0:W-:Y:S01]  /*123f0*/  STL [R1+0x734], R7 ;  /* 0x0007340701007387 */ /* 0x0001e20000100800 */
[----:B------:R-:W-:Y:S02]  /*12400*/  VIADD R48, R0, 0x107 ;  /* 0x0000010700307836 */ /* 0x000fe40000000000 */
[----:B------:R-:W-:Y:S02]  /*12410*/  IMAD R43, R45, R38, R43 ;  /* 0x000000262d2b7224 */ /* 0x000fe400078e022b */
[----:B------:R-:W-:Y:S01]  /*12420*/  IMAD.MOV R44, RZ, RZ, -R44 ;  /* 0x000000ffff2c7224 */ /* 0x000fe200078e0a2c */
[----:B------:R-:W-:Y:S01]  /*12430*/  IABS R6, R48 ;  /* 0x0000003000067213 */ /* 0x000fe20000000000 */
[----:B------:R-:W-:-:S04]  /*12440*/  IMAD.HI.U32 R42, R41, R29, RZ ;  /* 0x0000001d292a7227 */ /* 0x000fc800078e00ff */
[----:B------:R-:W-:Y:S01]  /*12450*/  @!P6 IMAD.IADD R28, R28, 0x1, -R45 ;  /* 0x000000011c1ce824 */ /* 0x000fe200078e0a2d */
[C---:B------:R-:W-:Y:S01]  /*12460*/  ISETP.GT.U32.AND P6, PT, R45.reuse, R4, PT ;  /* 0x000000042d00720c */ /* 0x040fe20003fc4070 */
[----:B0-----:R-:W-:Y:S02]  /*12470*/  IMAD.MOV.U32 R7, RZ, RZ, R40 ;  /* 0x000000ffff077224 */ /* 0x001fe400078e0028 */
[C---:B------:R-:W-:Y:S01]  /*12480*/  IMAD R39, R45.reuse, R44, R39 ;  /* 0x0000002c2d277224 */ /* 0x040fe200078e0227 */
[C---:B------:R-:W-:Y:S01]  /*12490*/  ISETP.GT.U32.AND P3, PT, R45.reuse, R28, PT ;  /* 0x0000001c2d00720c */ /* 0x040fe20003f64070 */
[----:B------:R-:W-:Y:S01]  /*124a0*/  @!P5 IMAD.MOV R7, RZ, RZ, -R7 ;  /* 0x000000ffff07d224 */ /* 0x000fe200078e0a07 */
[----:B------:R-:W-:Y:S01]  /*124b0*/  ISETP.GT.U32.AND P5, PT, R45, R5, PT ;  /* 0x000000052d00720c */ /* 0x000fe20003fa4070 */
[----:B------:R-:W-:Y:S02]  /*124c0*/  IMAD.MOV R42, RZ, RZ, -R42 ;  /* 0x000000ffff2a7224 */ /* 0x000fe400078e0a2a */
[----:B------:R-:W-:Y:S01]  /*124d0*/  IMAD.HI.U32 R38, R41, R6, RZ ;  /* 0x0000000629267227 */ /* 0x000fe200078e00ff */
[----:B------:R0:W-:Y:S03]  /*124e0*/  STL [R1+0x730], R7 ;  /* 0x0007300701007387 */ /* 0x0001e60000100800 */
[----:B------:R-:W-:-:S02]  /*124f0*/  @!P6 IMAD.IADD R4, R4, 0x1, -R45 ;  /* 0x000000010404e824 */ /* 0x000fc400078e0a2d */
[C---:B------:R-:W-:Y:S02]  /*12500*/  IMAD R29, R45.reuse, R42, R29 ;  /* 0x0000002a2d1d7224 */ /* 0x040fe400078e021d */
[----:B------:R-:W-:Y:S01]  /*12510*/  @!P3 IMAD.IADD R28, R28, 0x1, -R45 ;  /* 0x000000011c1cb824 */ /* 0x000fe200078e0a2d */
[C---:B------:R-:W-:Y:S01]  /*12520*/  ISETP.GT.U32.AND P3, PT, R45.reuse, R43, PT ;  /* 0x0000002b2d00720c */ /* 0x040fe20003f64070 */
[----:B------:R-:W-:Y:S01]  /*12530*/  IMAD.MOV R38, RZ, RZ, -R38 ;  /* 0x000000ffff267224 */ /* 0x000fe200078e0a26 */
[C---:B------:R-:W-:Y:S01]  /*12540*/  ISETP.GT.U32.AND P6, PT, R45.reuse, R4, PT ;  /* 0x000000042d00720c */ /* 0x040fe20003fc4070 */
[----:B0-----:R-:W-:Y:S02]  /*12550*/  IMAD.MOV.U32 R7, RZ, RZ, R28 ;  /* 0x000000ffff077224 */ /* 0x001fe400078e001c */
[C---:B------:R-:W-:Y:S02]  /*12560*/  VIADD R53, R0.reuse, 0x105 ;  /* 0x0000010500357836 */ /* 0x040fe40000000000 */
[----:B------:R-:W-:Y:S01]  /*12570*/  @!P4 IMAD.MOV R7, RZ, RZ, -R7 ;  /* 0x000000ffff07c224 */ /* 0x000fe200078e0a07 */
[----:B------:R-:W-:Y:S01]  /*12580*/  ISETP.GT.U32.AND P4, PT, R45, R39, PT ;  /* 0x000000272d00720c */ /* 0x000fe20003f84070 */
[--C-:B------:R-:W-:Y:S01]  /*12590*/  @!P5 IMAD.IADD R5, R5, 0x1, -R45.reuse ;  /* 0x000000010505d824 */ /* 0x100fe200078e0a2d */
[C---:B------:R-:W-:Y:S01]  /*125a0*/  ISETP.GT.U32.AND P5, PT, R45.reuse, R29, PT ;  /* 0x0000001d2d00720c */ /* 0x040fe20003fa4070 */
[----:B------:R-:W-:Y:S01]  /*125b0*/  VIADD R47, R0, 0x106 ;  /* 0x00000106002f7836 */ /* 0x000fe20000000000 */
[----:B------:R-:W-:Y:S01]  /*125c0*/  STL [R1+0x72c], R7 ;  /* 0x00072c0701007387 */ /* 0x000fe20000100800 */
[----:B------:R-:W-:Y:S01]  /*125d0*/  IMAD R6, R45, R38, R6 ;  /* 0x000000262d067224 */ /* 0x000fe200078e0206 */
[----:B------:R-:W-:Y:S01]  /*125e0*/  IABS R38, R53 ;  /* 0x0000003500267213 */ /* 0x000fe20000000000 */
[--C-:B------:R-:W-:Y:S01]  /*125f0*/  @!P3 IMAD.IADD R43, R43, 0x1, -R45.reuse ;  /* 0x000000012b2bb824 */ /* 0x100fe200078e0a2d */
[----:B------:R-:W-:Y:S01]  /*12600*/  IABS R42, R47 ;  /* 0x0000002f002a7213 */ /* 0x000fe20000000000 */
[----:B------:R-:W-:Y:S01]  /*12610*/  @!P6 IMAD.IADD R4, R4, 0x1, -R45 ;  /* 0x000000010404e824 */ /* 0x000fe200078e0a2d */
[----:B------:R-:W-:Y:S01]  /*12620*/  ISETP.GT.U32.AND P6, PT, R45, R6, PT ;  /* 0x000000062d00720c */ /* 0x000fe20003fc4070 */
[----:B------:R-:W-:Y:S01]  /*12630*/  IMAD.HI.U32 R44, R41, R38, RZ ;  /* 0x00000026292c7227 */ /* 0x000fe200078e00ff */
[----:B------:R-:W-:-:S03]  /*12640*/  ISETP.GE.AND P3, PT, R55, RZ, PT ;  /* 0x000000ff3700720c */ /* 0x000fc60003f66270 */
[----:B------:R-:W-:Y:S01]  /*12650*/  @!P4 IMAD.IADD R39, R39, 0x1, -R45 ;  /* 0x000000012727c824 */ /* 0x000fe200078e0a2d */
[----:B------:R-:W-:Y:S01]  /*12660*/  ISETP.GT.U32.AND P4, PT, R45, R43, PT ;  /* 0x0000002b2d00720c */ /* 0x000fe20003f84070 */
[----:B------:R-:W-:-:S04]  /*12670*/  IMAD.HI.U32 R46, R41, R42, RZ ;  /* 0x0000002a292e7227 */ /* 0x000fc800078e00ff */
[----:B------:R-:W-:Y:S02]  /*12680*/  VIADD R54, R0, 0x104 ;  /* 0x0000010400367836 */ /* 0x000fe40000000000 */
[----:B------:R-:W-:Y:S02]  /*12690*/  IMAD.MOV R44, RZ, RZ, -R44 ;  /* 0x000000ffff2c7224 */ /* 0x000fe400078e0a2c */
[----:B------:R-:W-:Y:S01]  /*126a0*/  @!P5 IMAD.IADD R29, R29, 0x1, -R45 ;  /* 0x000000011d1dd824 */ /* 0x000fe200078e0a2d */
[C---:B------:R-:W-:Y:S01]  /*126b0*/  ISETP.GT.U32.AND P5, PT, R45.reuse, R39, PT ;  /* 0x000000272d00720c */ /* 0x040fe20003fa4070 */
[----:B------:R-:W-:Y:S01]  /*126c0*/  @!P0 IMAD.MOV R5, RZ, RZ, -R5 ;  /* 0x000000ffff058224 */ /* 0x000fe200078e0a05 */
[----:B------:R-:W-:Y:S01]  /*126d0*/  IABS R40, R54 ;  /* 0x0000003600287213 */ /* 0x000fe20000000000 */
[----:B------:R-:W-:Y:S02]  /*126e0*/  IMAD.MOV R46, RZ, RZ, -R46 ;  /* 0x000000ffff2e7224 */ /* 0x000fe400078e0a2e */
[C---:B------:R-:W-:Y:S01]  /*126f0*/  IMAD R38, R45.reuse, R44, R38 ;  /* 0x0000002c2d267224 */ /* 0x040fe200078e0226 */
[----:B------:R0:W-:Y:S01]  /*12700*/  STL [R1+0x720], R5 ;  /* 0x0007200501007387 */ /* 0x0001e20000100800 */
[----:B------:R-:W-:-:S02]  /*12710*/  IMAD R42, R45, R46, R42 ;  /* 0x0000002e2d2a7224 */ /* 0x000fc400078e022a */
[--C-:B------:R-:W-:Y:S01]  /*12720*/  @!P6 IMAD.IADD R6, R6, 0x1, -R45.reuse ;  /* 0x000000010606e824 */ /* 0x100fe200078e0a2d */
[----:B------:R-:W-:Y:S01]  /*12730*/  ISETP.GT.U32.AND P6, PT, R45, R29, PT ;  /* 0x0000001d2d00720c */ /* 0x000fe20003fc4070 */
[----:B------:R-:W-:Y:S01]  /*12740*/  @!P4 IMAD.IADD R43, R43, 0x1, -R45 ;  /* 0x000000012b2bc824 */ /* 0x000fe200078e0a2d */
[----:B------:R-:W-:Y:S01]  /*12750*/  ISETP.GT.U32.AND P4, PT, R45, R38, PT ;  /* 0x000000262d00720c */ /* 0x000fe20003f84070 */
[----:B------:R-:W-:Y:S01]  /*12760*/  IMAD.HI.U32 R28, R41, R40, RZ ;  /* 0x00000028291c7227 */ /* 0x000fe200078e00ff */
[----:B------:R-:W-:-:S03]  /*12770*/  ISETP.GT.U32.AND P0, PT, R45, R6, PT ;  /* 0x000000062d00720c */ /* 0x000fc60003f04070 */
[----:B0-----:R-:W-:Y:S02]  /*12780*/  IMAD.MOV.U32 R5, RZ, RZ, R4 ;  /* 0x000000ffff057224 */ /* 0x001fe400078e0004 */
[----:B------:R-:W-:Y:S02]  /*12790*/  VIADD R56, R0, 0x103 ;  /* 0x0000010300387836 */ /* 0x000fe40000000000 */
[----:B------:R-:W-:Y:S01]  /*127a0*/  @!P1 IMAD.MOV R5, RZ, RZ, -R5 ;  /* 0x000000ffff059224 */ /* 0x000fe200078e0a05 */
[----:B------:R-:W-:Y:S01]  /*127b0*/  ISETP.GT.U32.AND P1, PT, R45, R42, PT ;  /* 0x0000002a2d00720c */ /* 0x000fe20003f24070 */
[----:B------:R-:W-:Y:S01]  /*127c0*/  IMAD.MOV R28, RZ, RZ, -R28 ;  /* 0x000000ffff1c7224 */ /* 0x000fe200078e0a1c */
[----:B------:R-:W-:Y:S01]  /*127d0*/  IABS R4, R56 ;  /* 0x0000003800047213 */ /* 0x000fe20000000000 */
[----:B------:R-:W-:Y:S01]  /*127e0*/  @!P5 IMAD.IADD R39, R39, 0x1, -R45 ;  /* 0x000000012727d824 */ /* 0x000fe200078e0a2d */
[----:B------:R-:W-:Y:S01]  /*127f0*/  ISETP.GE.AND P5, PT, R49, RZ, PT ;  /* 0x000000ff3100720c */ /* 0x000fe20003fa6270 */
[----:B------:R-:W-:Y:S01]  /*12800*/  IMAD.MOV.U32 R8, RZ, RZ, R43 ;  /* 0x000000ffff087224 */ /* 0x000fe200078e002b */
[----:B------:R0:W-:Y:S01]  /*12810*/  STL [R1+0x714], R5 ;  /* 0x0007140501007387 */ /* 0x0001e20000100800 */
[----:B------:R-:W-:-:S02]  /*12820*/  IMAD R40, R45, R28, R40 ;  /* 0x0000001c2d287224 */ /* 0x000fc400078e0228 */
[----:B------:R-:W-:Y:S02]  /*12830*/  IMAD.MOV.U32 R7, RZ, RZ, R39 ;  /* 0x000000ffff077224 */ /* 0x000fe400078e0027 */
[----:B------:R-:W-:Y:S02]  /*12840*/  VIADD R55, R0, 0x102 ;  /* 0x0000010200377836 */ /* 0x000fe40000000000 */
[----:B------:R-:W-:-:S03]  /*12850*/  IMAD.HI.U32 R44, R41, R4, RZ ;  /* 0x00000004292c7227 */ /* 0x000fc600078e00ff */
[----:B------:R-:W-:Y:S01]  /*12860*/  IABS R28, R55 ;  /* 0x00000037001c7213 */ /* 0x000fe20000000000 */
[----:B------:R-:W-:Y:S02]  /*12870*/  @!P2 IMAD.MOV R8, RZ, RZ, -R8 ;  /* 0x000000ffff08a224 */ /* 0x000fe400078e0a08 */
[--C-:B------:R-:W-:Y:S01]  /*12880*/  @!P6 IMAD.IADD R29, R29, 0x1, -R45.reuse ;  /* 0x000000011d1de824 */ /* 0x100fe200078e0a2d */
[----:B------:R-:W-:Y:S01]  /*12890*/  ISETP.GT.U32.AND P6, PT, R45, R40, PT ;  /* 0x000000282d00720c */ /* 0x000fe20003fc4070 */
[----:B------:R-:W-:Y:S01]  /*128a0*/  @!P4 IMAD.IADD R38, R38, 0x1, -R45 ;  /* 0x000000012626c824 */ /* 0x000fe200078e0a2d */
[----:B------:R-:W-:Y:S01]  /*128b0*/  ISETP.GE.AND P4, PT, R53, RZ, PT ;  /* 0x000000ff3500720c */ /* 0x000fe20003f86270 */
[----:B------:R-:W-:Y:S01]  /*128c0*/  @!P3 IMAD.MOV R7, RZ, RZ, -R7 ;  /* 0x000000ffff07b224 */ /* 0x000fe200078e0a07 */
[----:B------:R-:W-:Y:S01]  /*128d0*/  STL [R1+0x710], R8 ;  /* 0x0007100801007387 */ /* 0x000fe20000100800 */
[----:B------:R-:W-:Y:S01]  /*128e0*/  IMAD.MOV R44, RZ, RZ, -R44 ;  /* 0x000000ffff2c7224 */ /* 0x000fe200078e0a2c */
[----:B------:R-:W-:Y:S01]  /*128f0*/  ISETP.GT.U32.AND P3, PT, R45, R38, PT ;  /* 0x000000262d00720c */ /* 0x000fe20003f64070 */
[----:B------:R-:W-:Y:S01]  /*12900*/  @!P1 IMAD.IADD R42, R42, 0x1, -R45 ;  /* 0x000000012a2a9824 */ /* 0x000fe200078e0a2d */
[----:B------:R1:W-:Y:S01]  /*12910*/  STL [R1+0x708], R7 ;  /* 0x0007080701007387 */ /* 0x0003e20000100800 */
[----:B------:R-:W-:Y:S01]  /*12920*/  VIADD R53, R0, 0x101 ;  /* 0x0000010100357836 */ /* 0x000fe20000000000 */
[----:B------:R-:W-:Y:S01]  /*12930*/  ISETP.GE.AND P1, PT, R47, RZ, PT ;  /* 0x000000ff2f00720c */ /* 0x000fe20003f26270 */
[C---:B------:R-:W-:Y:S01]  /*12940*/  IMAD R4, R45.reuse, R44, R4 ;  /* 0x0000002c2d047224 */ /* 0x040fe200078e0204 */
[----:B------:R-:W-:Y:S01]  /*12950*/  ISETP.GT.U32.AND P2, PT, R45, R42, PT ;  /* 0x0000002a2d00720c */ /* 0x000fe20003f44070 */
[----:B0-----:R-:W-:-:S04]  /*12960*/  IMAD.HI.U32 R5, R41, R28, RZ ;  /* 0x0000001c29057227 */ /* 0x001fc800078e00ff */
[----:B------:R-:W-:Y:S01]  /*12970*/  @!P0 IMAD.IADD R6, R6, 0x1, -R45 ;  /* 0x0000000106068824 */ /* 0x000fe200078e0a2d */
[----:B------:R-:W-:Y:S01]  /*12980*/  ISETP.GE.AND P0, PT, R48, RZ, PT ;  /* 0x000000ff3000720c */ /* 0x000fe20003f06270 */
[----:B-1----:R-:W-:Y:S01]  /*12990*/  IMAD.MOV.U32 R7, RZ, RZ, R29 ;  /* 0x000000ffff077224 */ /* 0x002fe200078e001d */
[----:B------:R-:W-:Y:S01]  /*129a0*/  IABS R29, R53 ;  /* 0x00000035001d7213 */ /* 0x000fe20000000000 */
[----:B------:R-:W-:Y:S02]  /*129b0*/  IMAD.MOV R5, RZ, RZ, -R5 ;  /* 0x000000ffff057224 */ /* 0x000fe400078e0a05 */
[----:B------:R-:W-:Y:S01]  /*129c0*/  @!P5 IMAD.MOV R7, RZ, RZ, -R7 ;  /* 0x000000ffff07d224 */ /* 0x000fe200078e0a07 */
[----:B------:R-:W-:Y:S01]  /*129d0*/  ISETP.GT.U32.AND P5, PT, R45, R4, PT ;  /* 0x000000042d00720c */ /* 0x000fe20003fa4070 */
[----:B------:R-:W-:Y:S02]  /*129e0*/  @!P6 IMAD.IADD R40, R40, 0x1, -R45 ;  /* 0x000000012828e824 */ /* 0x000fe400078e0a2d */
[----:B------:R-:W-:Y:S01]  /*129f0*/  IMAD.HI.U32 R39, R41, R29, RZ ;  /* 0x0000001d29277227 */ /* 0x000fe200078e00ff */
[----:B------:R0:W-:Y:S02]  /*12a00*/  STL [R1+0x700], R7 ;  /* 0x0007000701007387 */ /* 0x0001e40000100800 */
[C---:B------:R-:W-:Y:S01]  /*12a10*/  ISETP.GT.U32.AND P6, PT, R45.reuse, R40, PT ;  /* 0x000000282d00720c */ /* 0x040fe20003fc4070 */
[----:B------:R-:W-:-:S02]  /*12a20*/  IMAD R28, R45, R5, R28 ;  /* 0x000000052d1c7224 */ /* 0x000fc400078e021c */
[----:B------:R-:W-:Y:S01]  /*12a30*/  @!P3 IMAD.IADD R38, R38, 0x1, -R45 ;  /* 0x000000012626b824 */ /* 0x000fe200078e0a2d */
[----:B------:R-:W-:Y:S01]  /*12a40*/  ISETP.GE.AND P3, PT, R56, RZ, PT ;  /* 0x000000ff3800720c */ /* 0x000fe20003f66270 */
[----:B------:R-:W-:Y:S02]  /*12a50*/  IMAD.MOV R39, RZ, RZ, -R39 ;  /* 0x000000ffff277224 */ /* 0x000fe400078e0a27 */
[----:B------:R-:W-:Y:S01]  /*12a60*/  @!P2 IMAD.IADD R42, R42, 0x1, -R45 ;  /* 0x000000012a2aa824 */ /* 0x000fe200078e0a2d */
[C---:B------:R-:W-:Y:S01]  /*12a70*/  ISETP.GT.U32.AND P2, PT, R45.reuse, R28, PT ;  /* 0x0000001c2d00720c */ /* 0x040fe20003f44070 */
[----:B------:R-:W-:Y:S02]  /*12a80*/  IMAD R29, R45, R39, R29 ;  /* 0x000000272d1d7224 */ /* 0x000fe400078e021d */
[----:B------:R-:W-:Y:S02]  /*12a90*/  IMAD.MOV.U32 R8, RZ, RZ, R38 ;  /* 0x000000ffff087224 */ /* 0x000fe400078e0026 */
[----:B------:R-:W-:Y:S01]  /*12aa0*/  @!P5 IMAD.IADD R4, R4, 0x1, -R45 ;  /* 0x000000010404d824 */ /* 0x000fe200078e0a2d */
[----:B------:R-:W-:Y:S01]  /*12ab0*/  ISETP.GE.AND P5, PT, R53, RZ, PT ;  /* 0x000000ff3500720c */ /* 0x000fe20003fa6270 */
[----:B0-----:R-:W-:-:S02]  /*12ac0*/  IMAD.MOV.U32 R7, RZ, RZ, R42 ;  /* 0x000000ffff077224 */ /* 0x001fc400078e002a */
[----:B------:R-:W-:Y:S01]  /*12ad0*/  @!P0 IMAD.MOV R6, RZ, RZ, -R6 ;  /* 0x000000ffff068224 */ /* 0x000fe200078e0a06 */
[----:B------:R-:W-:Y:S01]  /*12ae0*/  ISETP.GE.AND P0, PT, R54, RZ, PT ;  /* 0x000000ff3600720c */ /* 0x000fe20003f06270 */
[----:B------:R-:W-:Y:S01]  /*12af0*/  @!P4 IMAD.MOV R8, RZ, RZ, -R8 ;  /* 0x000000ffff08c224 */ /* 0x000fe200078e0a08 */
[C---:B------:R-:W-:Y:S01]  /*12b00*/  ISETP.GT.U32.AND P4, PT, R45.reuse, R29, PT ;  /* 0x0000001d2d00720c */ /* 0x040fe20003f84070 */
[----:B------:R-:W-:Y:S01]  /*12b10*/  @!P1 IMAD.MOV R7, RZ, RZ, -R7 ;  /* 0x000000ffff079224 */ /* 0x000fe200078e0a07 */
[----:B------:R-:W-:Y:S01]  /*12b20*/  ISETP.GT.U32.AND P1, PT, R45, R4, PT ;  /* 0x000000042d00720c */ /* 0x000fe20003f24070 */
[--C-:B------:R-:W-:Y:S01]  /*12b30*/  @!P6 IMAD.IADD R40, R40, 0x1, -R45.reuse ;  /* 0x000000012828e824 */ /* 0x100fe200078e0a2d */
[----:B------:R0:W-:Y:S01]  /*12b40*/  STL [R1+0x6fc], R6 ;  /* 0x0006fc0601007387 */ /* 0x0001e20000100800 */
[--C-:B------:R-:W-:Y:S01]  /*12b50*/  @!P2 IMAD.IADD R28, R28, 0x1, -R45.reuse ;  /* 0x000000011c1ca824 */ /* 0x100fe200078e0a2d */
[----:B------:R-:W-:Y:S01]  /*12b60*/  ISETP.GE.AND P6, PT, R55, RZ, PT ;  /* 0x000000ff3700720c */ /* 0x000fe20003fc6270 */
[C---:B------:R-:W-:Y:S01]  /*12b70*/  VIADD R55, R0.reuse, 0xff ;  /* 0x000000ff00377836 */ /* 0x040fe20000000000 */
[----:B------:R1:W-:Y:S01]  /*12b80*/  STL [R1+0x6f8], R7 ;  /* 0x0006f80701007387 */ /* 0x0003e20000100800 */
[C---:B------:R-:W-:Y:S01]  /*12b90*/  VIADD R54, R0.reuse, 0x100 ;  /* 0x0000010000367836 */ /* 0x040fe20000000000 */
[----:B------:R-:W-:Y:S01]  /*12ba0*/  ISETP.GT.U32.AND P2, PT, R45, R28, PT ;  /* 0x0000001c2d00720c */ /* 0x000fe20003f44070 */
[----:B------:R-:W-:Y:S01]  /*12bb0*/  VIADD R49, R0, 0xfb ;  /* 0x000000fb00317836 */ /* 0x000fe20000000000 */
[----:B------:R-:W-:Y:S01]  /*12bc0*/  IABS R5, R55 ;  /* 0x0000003700057213 */ /* 0x000fe20000000000 */
[--C-:B------:R-:W-:Y:S01]  /*12bd0*/  @!P4 IMAD.IADD R29, R29, 0x1, -R45.reuse ;  /* 0x000000011d1dc824 */ /* 0x100fe200078e0a2d */
[----:B0-----:R-:W-:Y:S01]  /*12be0*/  IABS R6, R54 ;  /* 0x0000003600067213 */ /* 0x001fe20000000000 */
[----:B------:R-:W-:Y:S01]  /*12bf0*/  @!P1 IMAD.IADD R4, R4, 0x1, -R45 ;  /* 0x0000000104049824 */ /* 0x000fe200078e0a2d */
[----:B------:R-:W-:Y:S01]  /*12c00*/  STL [R1+0x6f4], R8 ;  /* 0x0006f40801007387 */ /* 0x000fe20000100800 */
[----:B------:R-:W-:Y:S01]  /*12c10*/  IMAD.HI.U32 R38, R41, R5, RZ ;  /* 0x0000000529267227 */ /* 0x000fe200078e00ff */
[----:B------:R-:W-:-:S02]  /*12c20*/  ISETP.GT.U32.AND P4, PT, R45, R29, PT ;  /* 0x0000001d2d00720c */ /* 0x000fc40003f84070 */
[----:B------:R-:W-:Y:S01]  /*12c30*/  ISETP.GE.AND P1, PT, R55, RZ, PT ;  /* 0x000000ff3700720c */ /* 0x000fe20003f26270 */
[----:B-1----:R-:W-:Y:S02]  /*12c40*/  IMAD.MOV.U32 R7, RZ, RZ, R40 ;  /* 0x000000ffff077224 */ /* 0x002fe400078e0028 */
[----:B------:R-:W-:-:S04]  /*12c50*/  IMAD.HI.U32 R39, R41, R6, RZ ;  /* 0x0000000629277227 */ /* 0x000fc800078e00ff */
[----:B------:R-:W-:Y:S01]  /*12c60*/  @!P0 IMAD.MOV R7, RZ, RZ, -R7 ;  /* 0x000000ffff078224 */ /* 0x000fe200078e0a07 */
[----:B------:R-:W-:Y:S01]  /*12c70*/  ISETP.GE.AND P0, PT, R54, RZ, PT ;  /* 0x000000ff3600720c */ /* 0x000fe20003f06270 */
[----:B------:R-:W-:Y:S02]  /*12c80*/  IMAD.MOV R38, RZ, RZ, -R38 ;  /* 0x000000ffff267224 */ /* 0x000fe400078e0a26 */
[----:B------:R-:W-:Y:S01]  /*12c90*/  IMAD.MOV R39, RZ, RZ, -R39 ;  /* 0x000000ffff277224 */ /* 0x000fe200078e0a27 */
[----:B------:R0:W-:Y:S01]  /*12ca0*/  STL [R1+0x6f0], R7 ;  /* 0x0006f00701007387 */ /* 0x0001e20000100800 */
[----:B------:R-:W-:Y:S02]  /*12cb0*/  @!P2 IMAD.IADD R28, R28, 0x1, -R45 ;  /* 0x000000011c1ca824 */ /* 0x000fe400078e0a2d */
[C---:B------:R-:W-:Y:S01]  /*12cc0*/  IMAD R5, R45.reuse, R38, R5 ;  /* 0x000000262d057224 */ /* 0x040fe200078e0205 */
[----:B------:R-:W-:Y:S01]  /*12cd0*/  IABS R38, R49 ;  /* 0x0000003100267213 */ /* 0x000fe20000000000 */
[----:B------:R-:W-:-:S02]  /*12ce0*/  IMAD R6, R45, R39, R6 ;  /* 0x000000272d067224 */ /* 0x000fc400078e0206 */
[C---:B------:R-:W-:Y:S02]  /*12cf0*/  VIADD R55, R0.reuse, 0xfe ;  /* 0x000000fe00377836 */ /* 0x040fe40000000000 */
[----:B------:R-:W-:Y:S01]  /*12d00*/  @!P4 IMAD.IADD R29, R29, 0x1, -R45 ;  /* 0x000000011d1dc824 */ /* 0x000fe200078e0a2d */
[----:B------:R-:W-:Y:S01]  /*12d10*/  ISETP.GT.U32.AND P4, PT, R45, R5, PT ;  /* 0x000000052d00720c */ /* 0x000fe20003f84070 */
[----:B0-----:R-:W-:Y:S01]  /*12d20*/  IMAD.MOV.U32 R7, RZ, RZ, R4 ;  /* 0x000000ffff077224 */ /* 0x001fe200078e0004 */
[----:B------:R-:W-:Y:S01]  /*12d30*/  IABS R4, R55 ;  /* 0x0000003700047213 */ /* 0x000fe20000000000 */
[----:B------:R-:W-:Y:S01]  /*12d40*/  VIADD R54, R0, 0xfd ;  /* 0x000000fd00367836 */ /* 0x000fe20000000000 */
[----:B------:R-:W-:Y:S01]  /*12d50*/  ISETP.GE.AND P2, PT, R55, RZ, PT ;  /* 0x000000ff3700720c */ /* 0x000fe20003f46270 */
[----:B------:R-:W-:Y:S02]  /*12d60*/  @!P3 IMAD.MOV R7, RZ, RZ, -R7 ;  /* 0x000000ffff07b224 */ /* 0x000fe400078e0a07 */
[----:B------:R-:W-:Y:S01]  /*12d70*/  IMAD.HI.U32 R42, R41, R4, RZ ;  /* 0x00000004292a7227 */ /* 0x000fe200078e00ff */
[----:B------:R-:W-:-:S02]  /*12d80*/  IABS R43, R54 ;  /* 0x00000036002b7213 */ /* 0x000fc40000000000 */
[----:B------:R0:W-:Y:S01]  /*12d90*/  STL [R1+0x6e8], R7 ;  /* 0x0006e80701007387 */ /* 0x0001e20000100800 */
[----:B------:R-:W-:Y:S01]  /*12da0*/  IMAD.MOV R42, RZ, RZ, -R42 ;  /* 0x000000ffff2a7224 */ /* 0x000fe200078e0a2a */
[----:B------:R-:W-:Y:S01]  /*12db0*/  ISETP.GE.AND P3, PT, R54, RZ, PT ;  /* 0x000000ff3600720c */ /* 0x000fe20003f66270 */
[----:B------:R-:W-:Y:S02]  /*12dc0*/  @!P4 IMAD.IADD R5, R5, 0x1, -R45 ;  /* 0x000000010505c824 */ /* 0x000fe400078e0a2d */
[----:B------:R-:W-:Y:S02]  /*12dd0*/  IMAD R4, R45, R42, R4 ;  /* 0x0000002a2d047224 */ /* 0x000fe400078e0204 */
[----:B------:R-:W-:Y:S02]  /*12de0*/  VIADD R55, R0, 0xfc ;  /* 0x000000fc00377836 */ /* 0x000fe40000000000 */
[----:B------:R-:W-:-:S03]  /*12df0*/  IMAD.HI.U32 R42, R41, R38, RZ ;  /* 0x00000026292a7227 */ /* 0x000fc600078e00ff */
[----:B------:R-:W-:Y:S01]  /*12e00*/  IABS R39, R55 ;  /* 0x0000003700277213 */ /* 0x000fe20000000000 */
[----:B0-----:R-:W-:Y:S02]  /*12e10*/  IMAD.MOV.U32 R7, RZ, RZ, R28 ;  /* 0x000000ffff077224 */ /* 0x001fe400078e001c */
[----:B------:R-:W-:Y:S02]  /*12e20*/  VIADD R48, R0, 0xfa ;  /* 0x000000fa00307836 */ /* 0x000fe40000000000 */
[----:B------:R-:W-:Y:S01]  /*12e30*/  @!P6 IMAD.MOV R7, RZ, RZ, -R7 ;  /* 0x000000ffff07e224 */ /* 0x000fe200078e0a07 */
[----:B------:R-:W-:Y:S01]  /*12e40*/  ISETP.GT.U32.AND P6, PT, R45, R6, PT ;  /* 0x000000062d00720c */ /* 0x000fe20003fc4070 */
[----:B------:R-:W-:Y:S01]  /*12e50*/  IMAD.HI.U32 R40, R41, R43, RZ ;  /* 0x0000002b29287227 */ /* 0x000fe200078e00ff */
[----:B------:R-:W-:Y:S02]  /*12e60*/  IABS R28, R48 ;  /* 0x00000030001c7213 */ /* 0x000fe40000000000 */
[----:B------:R0:W-:Y:S01]  /*12e70*/  STL [R1+0x6d8], R7 ;  /* 0x0006d80701007387 */ /* 0x0001e20000100800 */
[----:B------:R-:W-:-:S02]  /*12e80*/  IMAD.MOV R42, RZ, RZ, -R42 ;  /* 0x000000ffff2a7224 */ /* 0x000fc400078e0a2a */
[----:B------:R-:W-:Y:S02]  /*12e90*/  IMAD.MOV R40, RZ, RZ, -R40 ;  /* 0x000000ffff287224 */ /* 0x000fe400078e0a28 */
[----:B------:R-:W-:Y:S02]  /*12ea0*/  IMAD R38, R45, R42, R38 ;  /* 0x0000002a2d267224 */ /* 0x000fe400078e0226 */
[----:B------:R-:W-:-:S04]  /*12eb0*/  IMAD.HI.U32 R44, R41, R39, RZ ;  /* 0x00000027292c7227 */ /* 0x000fc800078e00ff */
[----:B0-----:R-:W-:Y:S02]  /*12ec0*/  IMAD.MOV.U32 R7, RZ, RZ, R29 ;  /* 0x000000ffff077224 */ /* 0x001fe400078e001d */
[----:B------:R-:W-:Y:S01]  /*12ed0*/  @!P6 IMAD.IADD R6, R6, 0x1, -R45 ;  /* 0x000000010606e824 */ /* 0x000fe200078e0a2d */
[C---:B------:R-:W-:Y:S01]  /*12ee0*/  ISETP.GT.U32.AND P6, PT, R45.reuse, R4, PT ;  /* 0x000000042d00720c */ /* 0x040fe20003fc4070 */
[----:B------:R-:W-:Y:S01]  /*12ef0*/  @!P5 IMAD.MOV R7, RZ, RZ, -R7 ;  /* 0x000000ffff07d224 */ /* 0x000fe200078e0a07 */
[C---:B------:R-:W-:Y:S01]  /*12f00*/  ISETP.GT.U32.AND P5, PT, R45.reuse, R5, PT ;  /* 0x000000052d00720c */ /* 0x040fe20003fa4070 */
[C---:B------:R-:W-:Y:S01]  /*12f10*/  IMAD R43, R45.reuse, R40, R43 ;  /* 0x000000282d2b7224 */ /* 0x040fe200078e022b */
[----:B------:R-:W-:Y:S01]  /*12f20*/  ISETP.GT.U32.AND P4, PT, R45, R6, PT ;  /* 0x000000062d00720c */ /* 0x000fe20003f84070 */
[----:B------:R-:W-:Y:S01]  /*12f30*/  IMAD.HI.U32 R40, R41, R28, RZ ;  /* 0x0000001c29287227 */ /* 0x000fe200078e00ff */
[----:B------:R0:W-:Y:S03]  /*12f40*/  STL [R1+0x7f8], R7 ;  /* 0x0007f80701007387 */ /* 0x0001e60000100800 */
[----:B------:R-:W-:-:S02]  /*12f50*/  IMAD.MOV R44, RZ, RZ, -R44 ;  /* 0x000000ffff2c7224 */ /* 0x000fc400078e0a2c */
[----:B------:R-:W-:Y:S02]  /*12f60*/  IMAD.MOV R40, RZ, RZ, -R40 ;  /* 0x000000ffff287224 */ /* 0x000fe400078e0a28 */
[--C-:B------:R-:W-:Y:S02]  /*12f70*/  @!P6 IMAD.IADD R4, R4, 0x1, -R45.reuse ;  /* 0x000000010404e824 */ /* 0x100fe400078e0a2d */
[--C-:B------:R-:W-:Y:S01]  /*12f80*/  @!P5 IMAD.IADD R5, R5, 0x1, -R45.reuse ;  /* 0x000000010505d824 */ /* 0x100fe200078e0a2d */
[C---:B------:R-:W-:Y:S01]  /*12f90*/  ISETP.GT.U32.AND P5, PT, R45.reuse, R38, PT ;  /* 0x000000262d00720c */ /* 0x040fe20003fa4070 */
[----:B------:R-:W-:Y:S01]  /*12fa0*/  @!P4 IMAD.IADD R6, R6, 0x1, -R45 ;  /* 0x000000010606c824 */ /* 0x000fe200078e0a2d */
[C---:B------:R-:W-:Y:S01]  /*12fb0*/  ISETP.GT.U32.AND P6, PT, R45.reuse, R4, PT ;  /* 0x000000042d00720c */ /* 0x040fe20003fc4070 */
[----:B------:R-:W-:Y:S01]  /*12fc0*/  VIADD R53, R0, 0xf8 ;  /* 0x000000f800357836 */ /* 0x000fe20000000000 */
[C---:B------:R-:W-:Y:S01]  /*12fd0*/  ISETP.GT.U32.AND P4, PT, R45.reuse, R43, PT ;  /* 0x0000002b2d00720c */ /* 0x040fe20003f84070 */
[----:B------:R-:W-:-:S02]  /*12fe0*/  IMAD R39, R45, R44, R39 ;  /* 0x0000002c2d277224 */ /* 0x000fc400078e0227 */
[C---:B------:R-:W-:Y:S02]  /*12ff0*/  VIADD R47, R0.reuse, 0xf9 ;  /* 0x000000f9002f7836 */ /* 0x040fe40000000000 */
[----:B------:R-:W-:Y:S02]  /*13000*/  VIADD R54, R0, 0xf7 ;  /* 0x000000f700367836 */ /* 0x000fe40000000000 */
[----:B0-----:R-:W-:Y:S01]  /*13010*/  IMAD.MOV.U32 R7, RZ, RZ, R6 ;  /* 0x000000ffff077224 */ /* 0x001fe200078e0006 */
[----:B------:R-:W-:Y:S01]  /*13020*/  IABS R42, R47 ;  /* 0x0000002f002a7213 */ /* 0x000fe20000000000 */
[C---:B------:R-:W-:Y:S01]  /*13030*/  IMAD R28, R45.reuse, R40, R28 ;  /* 0x000000282d1c7224 */ /* 0x040fe200078e021c */
[----:B------:R-:W-:Y:S01]  /*13040*/  IABS R40, R53 ;  /* 0x0000003500287213 */ /* 0x000fe20000000000 */
[----:B------:R-:W-:Y:S01]  /*13050*/  @!P0 IMAD.MOV R7, RZ, RZ, -R7 ;  /* 0x000000ffff078224 */ /* 0x000fe200078e0a07 */
[----:B------:R-:W-:Y:S01]  /*13060*/  IABS R44, R54 ;  /* 0x00000036002c7213 */ /* 0x000fe20000000000 */
[----:B------:R-:W-:Y:S01]  /*13070*/  @!P5 IMAD.IADD R38, R38, 0x1, -R45 ;  /* 0x000000012626d824 */ /* 0x000fe200078e0a2d */
[----:B------:R-:W-:Y:S01]  /*13080*/  ISETP.GT.U32.AND P0, PT, R45, R39, PT ;  /* 0x000000272d00720c */ /* 0x000fe20003f04070 */
[----:B------:R-:W-:Y:S01]  /*13090*/  IMAD.MOV.U32 R29, RZ, RZ, R40 ;  /* 0x000000ffff1d7224 */ /* 0x000fe200078e0028 */
[----:B------:R-:W-:Y:S01]  /*130a0*/  STL [R1+0x6d4], R7 ;  /* 0x0006d40701007387 */ /* 0x000fe20000100800 */
[----:B------:R-:W-:-:S02]  /*130b0*/  IMAD.MOV.U32 R40, RZ, RZ, R44 ;  /* 0x000000ffff287224 */ /* 0x000fc400078e002c */
[----:B------:R-:W-:-:S04]  /*130c0*/  IMAD.HI.U32 R46, R41, R42, RZ ;  /* 0x0000002a292e7227 */ /* 0x000fc800078e00ff */
[----:B------:R-:W-:Y:S01]  /*130d0*/  @!P1 IMAD.MOV R5, RZ, RZ, -R5 ;  /* 0x000000ffff059224 */ /* 0x000fe200078e0a05 */
[----:B------:R-:W-:Y:S01]  /*130e0*/  ISETP.GT.U32.AND P1, PT, R45, R38, PT ;  /* 0x000000262d00720c */ /* 0x000fe20003f24070 */
[----:B------:R-:W-:-:S03]  /*130f0*/  IMAD.HI.U32 R6, R41, R40, RZ ;  /* 0x0000002829067227 */ /* 0x000fc600078e00ff */
[----:B------:R0:W-:Y:S01]  /*13100*/  STL [R1+0x6c8], R5 ;  /* 0x0006c80501007387 */ /* 0x0001e20000100800 */
[----:B------:R-:W-:Y:S02]  /*13110*/  IMAD.MOV R46, RZ, RZ, -R46 ;  /* 0x000000ffff2e7224 */ /* 0x000fe400078e0a2e */
[--C-:B------:R-:W-:Y:S01]  /*13120*/  @!P6 IMAD.IADD R4, R4, 0x1, -R45.reuse ;  /* 0x000000010404e824 */ /* 0x100fe200078e0a2d */
[----:B------:R-:W-:Y:S01]  /*13130*/  ISETP.GT.U32.AND P6, PT, R45, R28, PT ;  /* 0x0000001c2d00720c */ /* 0x000fe20003fc4070 */
[--C-:B------:R-:W-:Y:S01]  /*13140*/  @!P4 IMAD.IADD R43, R43, 0x1, -R45.reuse ;  /* 0x000000012b2bc824 */ /* 0x100fe200078e0a2d */
[----:B------:R-:W-:Y:S01]  /*13150*/  ISETP.GE.AND P4, PT, R55, RZ, PT ;  /* 0x000000ff3700720c */ /* 0x000fe20003f86270 */
[----:B------:R-:W-:Y:S02]  /*13160*/  IMAD.MOV R6, RZ, RZ, -R6 ;  /* 0x000000ffff067224 */ /* 0x000fe400078e0a06 */
[----:B------:R-:W-:Y:S02]  /*13170*/  IMAD R42, R45, R46, R42 ;  /* 0x0000002e2d2a7224 */ /* 0x000fe400078e022a */
[----:B------:R-:W-:Y:S01]  /*13180*/  @!P0 IMAD.IADD R39, R39, 0x1, -R45 ;  /* 0x0000000127278824 */ /* 0x000fe200078e0a2d */
[----:B------:R-:W-:Y:S01]  /*13190*/  ISETP.GT.U32.AND P0, PT, R45, R43, PT ;  /* 0x0000002b2d00720c */ /* 0x000fe20003f04070 */
[----:B0-----:R-:W-:-:S02]  /*131a0*/  IMAD.MOV.U32 R5, RZ, RZ, R4 ;  /* 0x000000ffff057224 */ /* 0x001fc400078e0004 */
[----:B------:R-:W-:Y:S01]  /*131b0*/  IMAD.HI.U32 R44, R41, R29, RZ ;  /* 0x0000001d292c7227 */ /* 0x000fe200078e00ff */
[----:B------:R-:W-:-:S03]  /*131c0*/  ISETP.GT.U32.AND P5, PT, R45, R39, PT ;  /* 0x000000272d00720c */ /* 0x000fc60003fa4070 */
[C---:B------:R-:W-:Y:S02]  /*131d0*/  IMAD R40, R45.reuse, R6, R40 ;  /* 0x000000062d287224 */ /* 0x040fe400078e0228 */
[----:B------:R-:W-:Y:S01]  /*131e0*/  @!P2 IMAD.MOV R5, RZ, RZ, -R5 ;  /* 0x000000ffff05a224 */ /* 0x000fe200078e0a05 */
[C---:B------:R-:W-:Y:S01]  /*131f0*/  ISETP.GT.U32.AND P2, PT, R45.reuse, R42, PT ;  /* 0x0000002a2d00720c */ /* 0x040fe20003f44070 */
[----:B------:R-:W-:Y:S02]  /*13200*/  IMAD.MOV R44, RZ, RZ, -R44 ;  /* 0x000000ffff2c7224 */ /* 0x000fe400078e0a2c */
[----:B------:R-:W-:Y:S01]  /*13210*/  @!P1 IMAD.IADD R38, R38, 0x1, -R45 ;  /* 0x0000000126269824 */ /* 0x000fe200078e0a2d */
[C---:B------:R-:W-:Y:S01]  /*13220*/  ISETP.GT.U32.AND P1, PT, R45.reuse, R40, PT ;  /* 0x000000282d00720c */ /* 0x040fe20003f24070 */
[----:B------:R-:W-:Y:S01]  /*13230*/  IMAD R29, R45, R44, R29 ;  /* 0x0000002c2d1d7224 */ /* 0x000fe200078e021d */
[----:B------:R0:W-:Y:S01]  /*13240*/  STL [R1+0x6bc], R5 ;  /* 0x0006bc0501007387 */ /* 0x0001e20000100800 */
[----:B------:R-:W-:-:S02]  /*13250*/  @!P6 IMAD.IADD R28, R28, 0x1, -R45 ;  /* 0x000000011c1ce824 */ /* 0x000fc400078e0a2d */
[C---:B------:R-:W-:Y:S02]  /*13260*/  VIADD R56, R0.reuse, 0xf6 ;  /* 0x000000f600387836 */ /* 0x040fe40000000000 */
[----:B------:R-:W-:Y:S01]  /*13270*/  VIADD R55, R0, 0xf5 ;  /* 0x000000f500377836 */ /* 0x000fe20000000000 */
[----:B------:R-:W-:Y:S01]  /*13280*/  ISETP.GT.U32.AND P6, PT, R45, R28, PT ;  /* 0x0000001c2d00720c */ /* 0x000fe20003fc4070 */
[--C-:B------:R-:W-:Y:S01]  /*13290*/  @!P0 IMAD.IADD R43, R43, 0x1, -R45.reuse ;  /* 0x000000012b2b8824 */ /* 0x100fe200078e0a2d */
[----:B------:R-:W-:Y:S01]  /*132a0*/  IABS R4, R56 ;  /* 0x0000003800047213 */ /* 0x000fe20000000000 */
[--C-:B------:R-:W-:Y:S01]  /*132b0*/  @!P5 IMAD.IADD R39, R39, 0x1, -R45.reuse ;  /* 0x000000012727d824 */ /* 0x100fe200078e0a2d */
[----:B------:R-:W-:Y:S01]  /*132c0*/  ISETP.GT.U32.AND P0, PT, R45, R29, PT ;  /* 0x0000001d2d00720c */ /* 0x000fe20003f04070 */
[----:B------:R-:W-:Y:S01]  /*132d0*/  @!P2 IMAD.IADD R42, R42, 0x1, -R45 ;  /* 0x000000012a2aa824 */ /* 0x000fe200078e0a2d */
[----:B------:R-:W-:Y:S01]  /*132e0*/  IABS R6, R55 ;  /* 0x0000003700067213 */ /* 0x000fe20000000000 */
[----:B------:R-:W-:Y:S01]  /*132f0*/  IMAD.MOV.U32 R8, RZ, RZ, R43 ;  /* 0x000000ffff087224 */ /* 0x000fe200078e002b */
[----:B------:R-:W-:Y:S01]  /*13300*/  ISETP.GE.AND P5, PT, R49, RZ, PT ;  /* 0x000000ff3100720c */ /* 0x000fe20003fa6270 */
[----:B------:R-:W-:Y:S01]  /*13310*/  IMAD.HI.U32 R44, R41, R4, RZ ;  /* 0x00000004292c7227 */ /* 0x000fe200078e00ff */
[----:B------:R-:W-:-:S03]  /*13320*/  ISETP.GE.AND P2, PT, R47, RZ, PT ;  /* 0x000000ff2f00720c */ /* 0x000fc60003f46270 */
[--C-:B------:R-:W-:Y:S01]  /*13330*/  @!P1 IMAD.IADD R40, R40, 0x1, -R45.reuse ;  /* 0x0000000128289824 */ /* 0x100fe200078e0a2d */
[----:B------:R-:W-:Y:S01]  /*13340*/  ISETP.GT.U32.AND P1, PT, R45, R42, PT ;  /* 0x0000002a2d00720c */ /* 0x000fe20003f24070 */
[----:B------:R-:W-:Y:S02]  /*13350*/  @!P3 IMAD.MOV R8, RZ, RZ, -R8 ;  /* 0x000000ffff08b224 */ /* 0x000fe400078e0a08 */
[----:B------:R-:W-:Y:S02]  /*13360*/  IMAD.MOV R44, RZ, RZ, -R44 ;  /* 0x000000ffff2c7224 */ /* 0x000fe400078e0a2c */
[----:B0-----:R-:W-:Y:S01]  /*13370*/  IMAD.HI.U32 R5, R41, R6, RZ ;  /* 0x0000000629057227 */ /* 0x001fe200078e00ff */
[----:B------:R0:W-:Y:S03]  /*13380*/  STL [R1+0x6b8], R8 ;  /* 0x0006b80801007387 */ /* 0x0001e60000100800 */
[--C-:B------:R-:W-:Y:S01]  /*13390*/  @!P6 IMAD.IADD R28, R28, 0x1, -R45.reuse ;  /* 0x000000011c1ce824 */ /* 0x100fe200078e0a2d */
[----:B------:R-:W-:Y:S01]  /*133a0*/  ISETP.GE.AND P6, PT, R48, RZ, PT ;  /* 0x000000ff3000720c */ /* 0x000fe20003fc6270 */
[----:B------:R-:W-:Y:S01]  /*133b0*/  @!P0 IMAD.IADD R29, R29, 0x1, -R45 ;  /* 0x000000011d1d8824 */ /* 0x000fe200078e0a2d */
[----:B------:R-:W-:Y:S01]  /*133c0*/  ISETP.GE.AND P0, PT, R53, RZ, PT ;  /* 0x000000ff3500720c */ /* 0x000fe20003f06270 */
[----:B------:R-:W-:-:S02]  /*133d0*/  IMAD R4, R45, R44, R4 ;  /* 0x0000002c2d047224 */ /* 0x000fc400078e0204 */
[----:B------:R-:W-:Y:S01]  /*133e0*/  IMAD.MOV R5, RZ, RZ, -R5 ;  /* 0x000000ffff057224 */ /* 0x000fe200078e0a05 */
[C---:B------:R-:W-:Y:S01]  /*133f0*/  ISETP.GT.U32.AND P3, PT, R45.reuse, R29, PT ;  /* 0x0000001d2d00720c */ /* 0x040fe20003f64070 */
[----:B------:R-:W-:Y:S02]  /*13400*/  IMAD.MOV.U32 R7, RZ, RZ, R39 ;  /* 0x000000ffff077224 */ /* 0x000fe400078e0027 */
[----:B0-----:R-:W-:Y:S02]  /*13410*/  IMAD.MOV.U32 R8, RZ, RZ, R38 ;  /* 0x000000ffff087224 */ /* 0x001fe400078e0026 */
[----:B------:R-:W-:Y:S01]  /*13420*/  @!P4 IMAD.MOV R7, RZ, RZ, -R7 ;  /* 0x000000ffff07c224 */ /* 0x000fe200078e0a07 */
[C---:B------:R-:W-:Y:S01]  /*13430*/  ISETP.GT.U32.AND P4, PT, R45.reuse, R40, PT ;  /* 0x000000282d00720c */ /* 0x040fe20003f84070 */
[----:B------:R-:W-:Y:S02]  /*13440*/  VIADD R53, R0, 0xf4 ;  /* 0x000000f400357836 */ /* 0x000fe40000000000 */
[----:B------:R-:W-:Y:S01]  /*13450*/  @!P5 IMAD.MOV R8, RZ, RZ, -R8 ;  /* 0x000000ffff08d224 */ /* 0x000fe200078e0a08 */
[C---:B------:R-:W-:Y:S01]  /*13460*/  ISETP.GT.U32.AND P5, PT, R45.reuse, R4, PT ;  /* 0x000000042d00720c */ /* 0x040fe20003fa4070 */
[----:B------:R-:W-:Y:S01]  /*13470*/  IMAD R6, R45, R5, R6 ;  /* 0x000000052d067224 */ /* 0x000fe200078e0206 */
[----:B------:R0:W-:Y:S01]  /*13480*/  STL [R1+0x6b0], R7 ;  /* 0x0006b00701007387 */ /* 0x0001e20000100800 */
[--C-:B------:R-:W-:Y:S01]  /*13490*/  @!P1 IMAD.IADD R42, R42, 0x1, -R45.reuse ;  /* 0x000000012a2a9824 */ /* 0x100fe200078e0a2d */
[----:B------:R-:W-:Y:S01]  /*134a0*/  IABS R39, R53 ;  /* 0x0000003500277213 */ /* 0x000fe20000000000 */
[----:B------:R-:W-:Y:S01]  /*134b0*/  @!P3 IMAD.IADD R29, R29, 0x1, -R45 ;  /* 0x000000011d1db824 */ /* 0x000fe200078e0a2d */
[----:B------:R-:W-:Y:S01]  /*134c0*/  ISETP.GT.U32.AND P1, PT, R45, R6, PT ;  /* 0x000000062d00720c */ /* 0x000fe20003f24070 */
[----:B------:R1:W-:Y:S01]  /*134d0*/  STL [R1+0x6a8], R8 ;  /* 0x0006a80801007387 */ /* 0x0003e20000100800 */
[----:B------:R-:W-:Y:S01]  /*134e0*/  ISETP.GE.AND P3, PT, R56, RZ, PT ;  /* 0x000000ff3800720c */ /* 0x000fe20003f66270 */
        /* <DEDUP_REMOVED lines=9> */
[C---:B------:R-:W-:Y:S01]  /*13580*/  IMAD R39, R45.reuse, R38, R39 ;  /* 0x000000262d277224 */ /* 0x040fe200078e0227 */
[----:B------:R-:W-:Y:S01]  /*13590*/  ISETP.GT.U32.AND P1, PT, R45, R4, PT ;  /* 0x000000042d00720c */ /* 0x000fe20003f24070 */
[----:B-1----:R-:W-:-:S02]  /*135a0*/  IMAD.MOV.U32 R8, RZ, RZ, R29 ;  /* 0x000000ffff087224 */ /* 0x002fc400078e001d */
[----:B------:R-:W-:Y:S01]  /*135b0*/  @!P4 IMAD.IADD R40, R40, 0x1, -R45 ;  /* 0x000000012828c824 */ /* 0x000fe200078e0a2d */
[----:B------:R-:W-:Y:S01]  /*135c0*/  ISETP.GE.AND P4, PT, R55, RZ, PT ;  /* 0x000000ff3700720c */ /* 0x000fe20003f86270 */
[----:B------:R-:W-:Y:S01]  /*135d0*/  @!P0 IMAD.MOV R8, RZ, RZ, -R8 ;  /* 0x000000ffff088224 */ /* 0x000fe200078e0a08 */
[C---:B------:R-:W-:Y:S01]  /*135e0*/  ISETP.GT.U32.AND P0, PT, R45.reuse, R39, PT ;  /* 0x000000272d00720c */ /* 0x040fe20003f04070 */
[C---:B------:R-:W-:Y:S02]  /*135f0*/  VIADD R54, R0.reuse, 0xf3 ;  /* 0x000000f300367836 */ /* 0x040fe40000000000 */
[----:B0-----:R-:W-:Y:S02]  /*13600*/  IMAD.MOV.U32 R7, RZ, RZ, R42 ;  /* 0x000000ffff077224 */ /* 0x001fe400078e002a */
[----:B------:R-:W-:Y:S01]  /*13610*/  VIADD R55, R0, 0xf2 ;  /* 0x000000f200377836 */ /* 0x000fe20000000000 */
[----:B------:R-:W-:Y:S01]  /*13620*/  IABS R28, R54 ;  /* 0x00000036001c7213 */ /* 0x000fe20000000000 */
[----:B------:R-:W-:Y:S01]  /*13630*/  @!P2 IMAD.MOV R7, RZ, RZ, -R7 ;  /* 0x000000ffff07a224 */ /* 0x000fe200078e0a07 */
[----:B------:R-:W-:Y:S01]  /*13640*/  ISETP.GT.U32.AND P2, PT, R45, R6, PT ;  /* 0x000000062d00720c */ /* 0x000fe20003f44070 */
[----:B------:R-:W-:Y:S01]  /*13650*/  @!P1 IMAD.IADD R4, R4, 0x1, -R45 ;  /* 0x0000000104049824 */ /* 0x000fe200078e0a2d */
[----:B------:R-:W-:Y:S01]  /*13660*/  IABS R5, R55 ;  /* 0x0000003700057213 */ /* 0x000fe20000000000 */
[----:B------:R-:W-:Y:S01]  /*13670*/  IMAD.HI.U32 R38, R41, R28, RZ ;  /* 0x0000001c29267227 */ /* 0x000fe200078e00ff */
[----:B------:R0:W-:Y:S01]  /*13680*/  STL [R1+0x69c], R7 ;  /* 0x00069c0701007387 */ /* 0x0001e20000100800 */
[----:B------:R-:W-:-:S02]  /*13690*/  ISETP.GE.AND P1, PT, R55, RZ, PT ;  /* 0x000000ff3700720c */ /* 0x000fc40003f26270 */
[----:B------:R-:W-:Y:S01]  /*136a0*/  @!P0 IMAD.IADD R39, R39, 0x1, -R45 ;  /* 0x0000000127278824 */ /* 0x000fe200078e0a2d */
[----:B------:R-:W-:Y:S01]  /*136b0*/  STL [R1+0x698], R8 ;  /* 0x0006980801007387 */ /* 0x000fe20000100800 */
[----:B------:R-:W-:-:S04]  /*136c0*/  IMAD.HI.U32 R29, R41, R5, RZ ;  /* 0x00000005291d7227 */ /* 0x000fc800078e00ff */
[----:B------:R-:W-:Y:S02]  /*136d0*/  IMAD.MOV R38, RZ, RZ, -R38 ;  /* 0x000000ffff267224 */ /* 0x000fe400078e0a26 */
[----:B0-----:R-:W-:Y:S02]  /*136e0*/  IMAD.MOV.U32 R7, RZ, RZ, R40 ;  /* 0x000000ffff077224 */ /* 0x001fe400078e0028 */
[----:B------:R-:W-:Y:S02]  /*136f0*/  @!P2 IMAD.IADD R6, R6, 0x1, -R45 ;  /* 0x000000010606a824 */ /* 0x000fe400078e0a2d */
[----:B------:R-:W-:Y:S01]  /*13700*/  @!P6 IMAD.MOV R7, RZ, RZ, -R7 ;  /* 0x000000ffff07e224 */ /* 0x000fe200078e0a07 */
[----:B------:R-:W-:Y:S01]  /*13710*/  ISETP.GE.AND P6, PT, R54, RZ, PT ;  /* 0x000000ff3600720c */ /* 0x000fe20003fc6270 */
[----:B------:R-:W-:Y:S02]  /*13720*/  VIADD R55, R0, 0xf1 ;  /* 0x000000f100377836 */ /* 0x000fe40000000000 */
[----:B------:R-:W-:Y:S01]  /*13730*/  IMAD.MOV R29, RZ, RZ, -R29 ;  /* 0x000000ffff1d7224 */ /* 0x000fe200078e0a1d */
[----:B------:R0:W-:Y:S01]  /*13740*/  STL [R1+0x694], R7 ;  /* 0x0006940701007387 */ /* 0x0001e20000100800 */
[----:B------:R-:W-:Y:S01]  /*13750*/  IMAD R28, R45, R38, R28 ;  /* 0x000000262d1c7224 */ /* 0x000fe200078e021c */
[----:B------:R-:W-:Y:S01]  /*13760*/  ISETP.GE.AND P2, PT, R55, RZ, PT ;  /* 0x000000ff3700720c */ /* 0x000fe20003f46270 */
[----:B------:R-:W-:-:S02]  /*13770*/  IMAD R5, R45, R29, R5 ;  /* 0x0000001d2d057224 */ /* 0x000fc400078e0205 */
[C---:B------:R-:W-:Y:S02]  /*13780*/  VIADD R54, R0.reuse, 0xf0 ;  /* 0x000000f000367836 */ /* 0x040fe40000000000 */
[C---:B------:R-:W-:Y:S02]  /*13790*/  VIADD R49, R0.reuse, 0xee ;  /* 0x000000ee00317836 */ /* 0x040fe40000000000 */
[C---:B------:R-:W-:Y:S01]  /*137a0*/  VIADD R48, R0.reuse, 0xed ;  /* 0x000000ed00307836 */ /* 0x040fe20000000000 */
[----:B------:R-:W-:Y:S01]  /*137b0*/  IABS R43, R54 ;  /* 0x00000036002b7213 */ /* 0x000fe20000000000 */
        /* <DEDUP_REMOVED lines=9> */
[----:B------:R-:W-:Y:S01]  /*13850*/  IMAD.MOV R42, RZ, RZ, -R42 ;  /* 0x000000ffff2a7224 */ /* 0x000fe200078e0a2a */
[----:B------:R-:W-:Y:S01]  /*13860*/  ISETP.GE.AND P0, PT, R54, RZ, PT ;  /* 0x000000ff3600720c */ /* 0x000fe20003f06270 */
[----:B------:R-:W-:-:S04]  /*13870*/  IMAD.HI.U32 R29, R41, R43, RZ ;  /* 0x0000002b291d7227 */ /* 0x000fc800078e00ff */
[----:B------:R-:W-:Y:S02]  /*13880*/  IMAD R4, R45, R42, R4 ;  /* 0x0000002a2d047224 */ /* 0x000fe400078e0204 */
[----:B------:R-:W-:Y:S01]  /*13890*/  @!P3 IMAD.IADD R39, R39, 0x1, -R45 ;  /* 0x000000012727b824 */ /* 0x000fe200078e0a2d */
[----:B------:R-:W-:Y:S01]  /*138a0*/  ISETP.GT.U32.AND P3, PT, R45, R5, PT ;  /* 0x000000052d00720c */ /* 0x000fe20003f64070 */
[----:B0-----:R-:W-:Y:S01]  /*138b0*/  IMAD.MOV.U32 R7, RZ, RZ, R6 ;  /* 0x000000ffff077224 */ /* 0x001fe200078e0006 */
[----:B------:R-:W-:Y:S01]  /*138c0*/  IABS R6, R48 ;  /* 0x0000003000067213 */ /* 0x000fe20000000000 */
[----:B------:R-:W-:-:S04]  /*138d0*/  IMAD.HI.U32 R44, R41, R40, RZ ;  /* 0x00000028292c7227 */ /* 0x000fc800078e00ff */
[----:B------:R-:W-:Y:S01]  /*138e0*/  @!P4 IMAD.MOV R7, RZ, RZ, -R7 ;  /* 0x000000ffff07c224 */ /* 0x000fe200078e0a07 */
[----:B------:R-:W-:Y:S01]  /*138f0*/  ISETP.GT.U32.AND P4, PT, R45, R28, PT ;  /* 0x0000001c2d00720c */ /* 0x000fe20003f84070 */
[----:B------:R-:W-:Y:S02]  /*13900*/  IMAD.MOV R29, RZ, RZ, -R29 ;  /* 0x000000ffff1d7224 */ /* 0x000fe400078e0a1d */
[----:B------:R-:W-:Y:S01]  /*13910*/  IMAD.HI.U32 R42, R41, R38, RZ ;  /* 0x00000026292a7227 */ /* 0x000fe200078e00ff */
[----:B------:R0:W-:Y:S03]  /*13920*/  STL [R1+0x680], R7 ;  /* 0x0006800701007387 */ /* 0x0001e60000100800 */
[----:B------:R-:W-:Y:S02]  /*13930*/  @!P3 IMAD.IADD R5, R5, 0x1, -R45 ;  /* 0x000000010505b824 */ /* 0x000fe400078e0a2d */
[----:B------:R-:W-:-:S02]  /*13940*/  IMAD.MOV R44, RZ, RZ, -R44 ;  /* 0x000000ffff2c7224 */ /* 0x000fc400078e0a2c */
[C---:B------:R-:W-:Y:S02]  /*13950*/  IMAD R43, R45.reuse, R29, R43 ;  /* 0x0000001d2d2b7224 */ /* 0x040fe400078e022b */
[----:B------:R-:W-:Y:S01]  /*13960*/  @!P4 IMAD.IADD R28, R28, 0x1, -R45 ;  /* 0x000000011c1cc824 */ /* 0x000fe200078e0a2d */
[C---:B------:R-:W-:Y:S01]  /*13970*/  ISETP.GT.U32.AND P4, PT, R45.reuse, R4, PT ;  /* 0x000000042d00720c */ /* 0x040fe20003f84070 */
[----:B0-----:R-:W-:Y:S02]  /*13980*/  IMAD.MOV.U32 R7, RZ, RZ, R39 ;  /* 0x000000ffff077224 */ /* 0x001fe400078e0027 */
[----:B------:R-:W-:Y:S01]  /*13990*/  IMAD.MOV R42, RZ, RZ, -R42 ;  /* 0x000000ffff2a7224 */ /* 0x000fe200078e0a2a */
[C---:B------:R-:W-:Y:S01]  /*139a0*/  ISETP.GT.U32.AND P3, PT, R45.reuse, R28, PT ;  /* 0x0000001c2d00720c */ /* 0x040fe20003f64070 */
[----:B------:R-:W-:Y:S02]  /*139b0*/  @!P5 IMAD.MOV R7, RZ, RZ, -R7 ;  /* 0x000000ffff07d224 */ /* 0x000fe400078e0a07 */
[----:B------:R-:W-:-:S02]  /*139c0*/  IMAD R40, R45, R44, R40 ;  /* 0x0000002c2d287224 */ /* 0x000fc400078e0228 */
[C---:B------:R-:W-:Y:S01]  /*139d0*/  IMAD R38, R45.reuse, R42, R38 ;  /* 0x0000002a2d267224 */ /* 0x040fe200078e0226 */
[----:B------:R0:W-:Y:S01]  /*139e0*/  STL [R1+0x67c], R7 ;  /* 0x00067c0701007387 */ /* 0x0001e20000100800 */
[----:B------:R-:W-:Y:S02]  /*139f0*/  VIADD R47, R0, 0xec ;  /* 0x000000ec002f7836 */ /* 0x000fe40000000000 */
[--C-:B------:R-:W-:Y:S01]  /*13a00*/  @!P4 IMAD.IADD R4, R4, 0x1, -R45.reuse ;  /* 0x000000010404c824 */ /* 0x100fe200078e0a2d */
[----:B------:R-:W-:Y:S01]  /*13a10*/  ISETP.GT.U32.AND P4, PT, R45, R5, PT ;  /* 0x000000052d00720c */ /* 0x000fe20003f84070 */
[----:B------:R-:W-:Y:S01]  /*13a20*/  IMAD.HI.U32 R29, R41, R6, RZ ;  /* 0x00000006291d7227 */ /* 0x000fe200078e00ff */
[----:B------:R-:W-:Y:S02]  /*13a30*/  IABS R42, R47 ;  /* 0x0000002f002a7213 */ /* 0x000fe40000000000 */
[C---:B------:R-:W-:Y:S01]  /*13a40*/  ISETP.GT.U32.AND P5, PT, R45.reuse, R4, PT ;  /* 0x000000042d00720c */ /* 0x040fe20003fa4070 */
[----:B------:R-:W-:Y:S01]  /*13a50*/  @!P3 IMAD.IADD R28, R28, 0x1, -R45 ;  /* 0x000000011c1cb824 */ /* 0x000fe200078e0a2d */
[----:B------:R-:W-:Y:S01]  /*13a60*/  ISETP.GT.U32.AND P3, PT, R45, R43, PT ;  /* 0x0000002b2d00720c */ /* 0x000fe20003f64070 */
[----:B------:R-:W-:-:S04]  /*13a70*/  IMAD.HI.U32 R46, R41, R42, RZ ;  /* 0x0000002a292e7227 */ /* 0x000fc800078e00ff */
[----:B0-----:R-:W-:Y:S02]  /*13a80*/  IMAD.MOV.U32 R7, RZ, RZ, R28 ;  /* 0x000000ffff077224 */ /* 0x001fe400078e001c */
[----:B------:R-:W-:Y:S01]  /*13a90*/  @!P4 IMAD.IADD R5, R5, 0x1, -R45 ;  /* 0x000000010505c824 */ /* 0x000fe200078e0a2d */
[C---:B------:R-:W-:Y:S01]  /*13aa0*/  ISETP.GT.U32.AND P4, PT, R45.reuse, R38, PT ;  /* 0x000000262d00720c */ /* 0x040fe20003f84070 */
[----:B------:R-:W-:Y:S01]  /*13ab0*/  @!P6 IMAD.MOV R7, RZ, RZ, -R7 ;  /* 0x000000ffff07e224 */ /* 0x000fe200078e0a07 */
[----:B------:R-:W-:Y:S01]  /*13ac0*/  ISETP.GT.U32.AND P6, PT, R45, R40, PT ;  /* 0x000000282d00720c */ /* 0x000fe20003fc4070 */
[----:B------:R-:W-:Y:S02]  /*13ad0*/  IMAD.MOV R29, RZ, RZ, -R29 ;  /* 0x000000ffff1d7224 */ /* 0x000fe400078e0a1d */
[----:B------:R-:W-:Y:S01]  /*13ae0*/  @!P1 IMAD.MOV R5, RZ, RZ, -R5 ;  /* 0x000000ffff059224 */ /* 0x000fe200078e0a05 */
[----:B------:R-:W-:Y:S01]  /*13af0*/  STL [R1+0x678], R7 ;  /* 0x0006780701007387 */ /* 0x000fe20000100800 */
[--C-:B------:R-:W-:Y:S01]  /*13b00*/  @!P3 IMAD.IADD R43, R43, 0x1, -R45.reuse ;  /* 0x000000012b2bb824 */ /* 0x100fe200078e0a2d */
[----:B------:R-:W-:Y:S01]  /*13b10*/  ISETP.GE.AND P3, PT, R55, RZ, PT ;  /* 0x000000ff3700720c */ /* 0x000fe20003f66270 */
[----:B------:R-:W-:Y:S01]  /*13b20*/  IMAD.MOV R46, RZ, RZ, -R46 ;  /* 0x000000ffff2e7224 */ /* 0x000fe200078e0a2e */
[----:B------:R0:W-:Y:S01]  /*13b30*/  STL [R1+0x670], R5 ;  /* 0x0006700501007387 */ /* 0x0001e20000100800 */
[----:B------:R-:W-:-:S02]  /*13b40*/  @!P5 IMAD.IADD R4, R4, 0x1, -R45 ;  /* 0x000000010404d824 */ /* 0x000fc400078e0a2d */
[----:B------:R-:W-:Y:S02]  /*13b50*/  VIADD R53, R0, 0xeb ;  /* 0x000000eb00357836 */ /* 0x000fe40000000000 */
[--C-:B------:R-:W-:Y:S01]  /*13b60*/  @!P6 IMAD.IADD R40, R40, 0x1, -R45.reuse ;  /* 0x000000012828e824 */ /* 0x100fe200078e0a2d */
[C---:B------:R-:W-:Y:S01]  /*13b70*/  ISETP.GT.U32.AND P6, PT, R45.reuse, R43, PT ;  /* 0x0000002b2d00720c */ /* 0x040fe20003fc4070 */
[C---:B------:R-:W-:Y:S01]  /*13b80*/  IMAD R6, R45.reuse, R29, R6 ;  /* 0x0000001d2d067224 */ /* 0x040fe200078e0206 */
[----:B------:R-:W-:Y:S01]  /*13b90*/  IABS R29, R53 ;  /* 0x00000035001d7213 */ /* 0x000fe20000000000 */
[----:B------:R-:W-:Y:S02]  /*13ba0*/  VIADD R54, R0, 0xea ;  /* 0x000000ea00367836 */ /* 0x000fe40000000000 */
[C---:B------:R-:W-:Y:S01]  /*13bb0*/  IMAD R42, R45.reuse, R46, R42 ;  /* 0x0000002e2d2a7224 */ /* 0x040fe200078e022a */
[C---:B------:R-:W-:Y:S01]  /*13bc0*/  ISETP.GT.U32.AND P5, PT, R45.reuse, R6, PT ;  /* 0x000000062d00720c */ /* 0x040fe20003fa4070 */
[----:B------:R-:W-:Y:S01]  /*13bd0*/  @!P4 IMAD.IADD R38, R38, 0x1, -R45 ;  /* 0x000000012626c824 */ /* 0x000fe200078e0a2d */
[----:B------:R-:W-:Y:S01]  /*13be0*/  ISETP.GT.U32.AND P4, PT, R45, R40, PT ;  /* 0x000000282d00720c */ /* 0x000fe20003f84070 */
[----:B0-----:R-:W-:Y:S01]  /*13bf0*/  IMAD.MOV.U32 R5, RZ, RZ, R4 ;  /* 0x000000ffff057224 */ /* 0x001fe200078e0004 */
[----:B------:R-:W-:Y:S01]  /*13c00*/  IABS R39, R54 ;  /* 0x0000003600277213 */ /* 0x000fe20000000000 */
[----:B------:R-:W-:Y:S01]  /*13c10*/  IMAD.HI.U32 R44, R41, R29, RZ ;  /* 0x0000001d292c7227 */ /* 0x000fe200078e00ff */
[----:B------:R-:W-:-:S03]  /*13c20*/  ISETP.GT.U32.AND P1, PT, R45, R38, PT ;  /* 0x000000262d00720c */ /* 0x000fc60003f24070 */
[----:B------:R-:W-:Y:S01]  /*13c30*/  @!P2 IMAD.MOV R5, RZ, RZ, -R5 ;  /* 0x000000ffff05a224 */ /* 0x000fe200078e0a05 */
[----:B------:R-:W-:Y:S01]  /*13c40*/  ISETP.GT.U32.AND P2, PT, R45, R42, PT ;  /* 0x0000002a2d00720c */ /* 0x000fe20003f44070 */
[----:B------:R-:W-:-:S03]  /*13c50*/  IMAD.HI.U32 R28, R41, R39, RZ ;  /* 0x00000027291c7227 */ /* 0x000fc600078e00ff */
[----:B------:R0:W-:Y:S01]  /*13c60*/  STL [R1+0x660], R5 ;  /* 0x0006600501007387 */ /* 0x0001e20000100800 */
[C---:B------:R-:W-:Y:S02]  /*13c70*/  VIADD R56, R0.reuse, 0xe9 ;  /* 0x000000e900387836 */ /* 0x040fe40000000000 */
[----:B------:R-:W-:Y:S02]  /*13c80*/  IMAD.MOV R44, RZ, RZ, -R44 ;  /* 0x000000ffff2c7224 */ /* 0x000fe400078e0a2c */
[--C-:B------:R-:W-:Y:S01]  /*13c90*/  @!P6 IMAD.IADD R43, R43, 0x1, -R45.reuse ;  /* 0x000000012b2be824 */ /* 0x100fe200078e0a2d */
[----:B------:R-:W-:Y:S01]  /*13ca0*/  IABS R4, R56 ;  /* 0x0000003800047213 */ /* 0x000fe20000000000 */
[----:B------:R-:W-:Y:S02]  /*13cb0*/  IMAD.MOV R28, RZ, RZ, -R28 ;  /* 0x000000ffff1c7224 */ /* 0x000fe400078e0a1c */
[----:B------:R-:W-:Y:S02]  /*13cc0*/  VIADD R55, R0, 0xe8 ;  /* 0x000000e800377836 */ /* 0x000fe40000000000 */
[----:B------:R-:W-:Y:S01]  /*13cd0*/  @!P4 IMAD.IADD R40, R40, 0x1, -R45 ;  /* 0x000000012828c824 */ /* 0x000fe200078e0a2d */
[----:B------:R-:W-:Y:S01]  /*13ce0*/  ISETP.GE.AND P4, PT, R49, RZ, PT ;  /* 0x000000ff3100720c */ /* 0x000fe20003f86270 */
[----:B------:R-:W-:-:S02]  /*13cf0*/  IMAD R29, R45, R44, R29 ;  /* 0x0000002c2d1d7224 */ /* 0x000fc400078e021d */
[----:B------:R-:W-:Y:S02]  /*13d00*/  @!P5 IMAD.IADD R6, R6, 0x1, -R45 ;  /* 0x000000010606d824 */ /* 0x000fe400078e0a2d */
[----:B------:R-:W-:Y:S01]  /*13d10*/  IMAD.MOV.U32 R8, RZ, RZ, R43 ;  /* 0x000000ffff087224 */ /* 0x000fe200078e002b */
[C---:B------:R-:W-:Y:S01]  /*13d20*/  ISETP.GT.U32.AND P6, PT, R45.reuse, R29, PT ;  /* 0x0000001d2d00720c */ /* 0x040fe20003fc4070 */
[C---:B------:R-:W-:Y:S01]  /*13d30*/  IMAD R39, R45.reuse, R28, R39 ;  /* 0x0000001c2d277224 */ /* 0x040fe200078e0227 */
[----:B------:R-:W-:Y:S01]  /*13d40*/  IABS R28, R55 ;  /* 0x00000037001c7213 */ /* 0x000fe20000000000 */
[----:B------:R-:W-:Y:S01]  /*13d50*/  @!P2 IMAD.IADD R42, R42, 0x1, -R45 ;  /* 0x000000012a2aa824 */ /* 0x000fe200078e0a2d */
[----:B------:R-:W-:Y:S01]  /*13d60*/  ISETP.GT.U32.AND P5, PT, R45, R6, PT ;  /* 0x000000062d00720c */ /* 0x000fe20003fa4070 */
[----:B------:R-:W-:Y:S01]  /*13d70*/  IMAD.MOV.U32 R7, RZ, RZ, R40 ;  /* 0x000000ffff077224 */ /* 0x000fe200078e0028 */
[----:B------:R-:W-:Y:S01]  /*13d80*/  ISETP.GE.AND P2, PT, R47, RZ, PT ;  /* 0x000000ff2f00720c */ /* 0x000fe20003f46270 */
        /* <DEDUP_REMOVED lines=10> */
[----:B------:R-:W-:-:S02]  /*13e30*/  IMAD R4, R45, R44, R4 ;  /* 0x0000002c2d047224 */ /* 0x000fc400078e0204 */
[----:B------:R-:W-:Y:S02]  /*13e40*/  IMAD.MOV R5, RZ, RZ, -R5 ;  /* 0x000000ffff057224 */ /* 0x000fe400078e0a05 */
[--C-:B------:R-:W-:Y:S01]  /*13e50*/  @!P5 IMAD.IADD R6, R6, 0x1, -R45.reuse ;  /* 0x000000010606d824 */ /* 0x100fe200078e0a2d */
[----:B------:R-:W-:Y:S01]  /*13e60*/  ISETP.GE.AND P5, PT, R48, RZ, PT ;  /* 0x000000ff3000720c */ /* 0x000fe20003fa6270 */
[----:B------:R-:W-:Y:S02]  /*13e70*/  IMAD R28, R45, R5, R28 ;  /* 0x000000052d1c7224 */ /* 0x000fe400078e021c */
[----:B0-----:R-:W-:Y:S02]  /*13e80*/  IMAD.MOV.U32 R7, RZ, RZ, R38 ;  /* 0x000000ffff077224 */ /* 0x001fe400078e0026 */
[----:B------:R-:W-:Y:S01]  /*13e90*/  @!P6 IMAD.IADD R29, R29, 0x1, -R45 ;  /* 0x000000011d1de824 */ /* 0x000fe200078e0a2d */
[----:B------:R-:W-:Y:S01]  /*13ea0*/  ISETP.GE.AND P6, PT, R53, RZ, PT ;  /* 0x000000ff3500720c */ /* 0x000fe20003fc6270 */
[----:B------:R-:W-:Y:S01]  /*13eb0*/  @!P4 IMAD.MOV R7, RZ, RZ, -R7 ;  /* 0x000000ffff07c224 */ /* 0x000fe200078e0a07 */
[----:B------:R-:W-:Y:S01]  /*13ec0*/  ISETP.GT.U32.AND P4, PT, R45, R4, PT ;  /* 0x000000042d00720c */ /* 0x000fe20003f84070 */
[--C-:B------:R-:W-:Y:S01]  /*13ed0*/  @!P1 IMAD.IADD R39, R39, 0x1, -R45.reuse ;  /* 0x0000000127279824 */ /* 0x100fe200078e0a2d */
[C---:B------:R-:W-:Y:S01]  /*13ee0*/  ISETP.GT.U32.AND P3, PT, R45.reuse, R29, PT ;  /* 0x0000001d2d00720c */ /* 0x040fe20003f64070 */
[--C-:B------:R-:W-:Y:S01]  /*13ef0*/  @!P0 IMAD.IADD R42, R42, 0x1, -R45.reuse ;  /* 0x000000012a2a8824 */ /* 0x100fe200078e0a2d */
[C---:B------:R-:W-:Y:S01]  /*13f00*/  ISETP.GT.U32.AND P0, PT, R45.reuse, R28, PT ;  /* 0x0000001c2d00720c */ /* 0x040fe20003f04070 */
[----:B------:R-:W-:Y:S01]  /*13f10*/  VIADD R53, R0, 0xe7 ;  /* 0x000000e700357836 */ /* 0x000fe20000000000 */
[----:B------:R-:W-:Y:S01]  /*13f20*/  ISETP.GT.U32.AND P1, PT, R45, R39, PT ;  /* 0x000000272d00720c */ /* 0x000fe20003f24070 */
[----:B------:R0:W-:Y:S01]  /*13f30*/  STL [R1+0x64c], R7 ;  /* 0x00064c0701007387 */ /* 0x0001e20000100800 */
[----:B------:R-:W-:Y:S01]  /*13f40*/  @!P5 IMAD.MOV R6, RZ, RZ, -R6 ;  /* 0x000000ffff06d224 */ /* 0x000fe200078e0a06 */
[----:B------:R-:W-:Y:S01]  /*13f50*/  ISETP.GE.AND P5, PT, R54, RZ, PT ;  /* 0x000000ff3600720c */ /* 0x000fe20003fa6270 */
[C---:B------:R-:W-:Y:S01]  /*13f60*/  VIADD R54, R0.reuse, 0xe6 ;  /* 0x000000e600367836 */ /* 0x040fe20000000000 */
[----:B------:R-:W-:Y:S01]  /*13f70*/  IABS R40, R53 ;  /* 0x0000003500287213 */ /* 0x000fe20000000000 */
[----:B------:R-:W-:Y:S01]  /*13f80*/  VIADD R49, R0, 0xe1 ;  /* 0x000000e100317836 */ /* 0x000fe20000000000 */
[----:B------:R1:W-:Y:S01]  /*13f90*/  STL [R1+0x648], R6 ;  /* 0x0006480601007387 */ /* 0x0003e20000100800 */
[----:B------:R-:W-:Y:S01]  /*13fa0*/  @!P4 IMAD.IADD R4, R4, 0x1, -R45 ;  /* 0x000000010404c824 */ /* 0x000fe200078e0a2d */
[----:B------:R-:W-:Y:S01]  /*13fb0*/  ISETP.GE.AND P4, PT, R53, RZ, PT ;  /* 0x000000ff3500720c */ /* 0x000fe20003f86270 */
[----:B------:R-:W-:-:S04]  /*13fc0*/  IMAD.HI.U32 R38, R41, R40, RZ ;  /* 0x0000002829267227 */ /* 0x000fc800078e00ff */
[----:B0-----:R-:W-:Y:S02]  /*13fd0*/  IMAD.MOV.U32 R7, RZ, RZ, R42 ;  /* 0x000000ffff077224 */ /* 0x001fe400078e002a */
[--C-:B------:R-:W-:Y:S01]  /*13fe0*/  @!P0 IMAD.IADD R28, R28, 0x1, -R45.reuse ;  /* 0x000000011c1c8824 */ /* 0x100fe200078e0a2d */
[----:B------:R-:W-:Y:S01]  /*13ff0*/  ISETP.GT.U32.AND P0, PT, R45, R4, PT ;  /* 0x000000042d00720c */ /* 0x000fe20003f04070 */
[----:B------:R-:W-:Y:S01]  /*14000*/  @!P3 IMAD.IADD R29, R29, 0x1, -R45 ;  /* 0x000000011d1db824 */ /* 0x000fe200078e0a2d */
[----:B------:R-:W-:Y:S01]  /*14010*/  ISETP.GE.AND P3, PT, R56, RZ, PT ;  /* 0x000000ff3800720c */ /* 0x000fe20003f66270 */
[----:B------:R-:W-:Y:S01]  /*14020*/  IMAD.MOV R38, RZ, RZ, -R38 ;  /* 0x000000ffff267224 */ /* 0x000fe200078e0a26 */
[----:B-1----:R-:W-:Y:S01]  /*14030*/  IABS R6, R54 ;  /* 0x0000003600067213 */ /* 0x002fe20000000000 */
[----:B------:R-:W-:Y:S01]  /*14040*/  @!P2 IMAD.MOV R7, RZ, RZ, -R7 ;  /* 0x000000ffff07a224 */ /* 0x000fe200078e0a07 */
[----:B------:R-:W-:Y:S01]  /*14050*/  ISETP.GT.U32.AND P2, PT, R45, R28, PT ;  /* 0x0000001c2d00720c */ /* 0x000fe20003f44070 */
[----:B------:R-:W-:Y:S01]  /*14060*/  @!P1 IMAD.IADD R39, R39, 0x1, -R45 ;  /* 0x0000000127279824 */ /* 0x000fe200078e0a2d */
[----:B------:R-:W-:Y:S01]  /*14070*/  ISETP.GE.AND P1, PT, R55, RZ, PT ;  /* 0x000000ff3700720c */ /* 0x000fe20003f26270 */
[----:B------:R-:W-:Y:S01]  /*14080*/  IMAD R40, R45, R38, R40 ;  /* 0x000000262d287224 */ /* 0x000fe200078e0228 */
[----:B------:R0:W-:Y:S01]  /*14090*/  STL [R1+0x644], R7 ;  /* 0x0006440701007387 */ /* 0x0001e20000100800 */
[----:B------:R-:W-:-:S02]  /*140a0*/  IMAD.MOV.U32 R8, RZ, RZ, R29 ;  /* 0x000000ffff087224 */ /* 0x000fc400078e001d */
[----:B------:R-:W-:Y:S02]  /*140b0*/  @!P0 IMAD.IADD R4, R4, 0x1, -R45 ;  /* 0x0000000104048824 */ /* 0x000fe400078e0a2d */
[----:B------:R-:W-:Y:S01]  /*140c0*/  @!P6 IMAD.MOV R8, RZ, RZ, -R8 ;  /* 0x000000ffff08e224 */ /* 0x000fe200078e0a08 */
[----:B------:R-:W-:Y:S01]  /*140d0*/  ISETP.GT.U32.AND P6, PT, R45, R40, PT ;  /* 0x000000282d00720c */ /* 0x000fe20003fc4070 */
[----:B------:R-:W-:Y:S02]  /*140e0*/  VIADD R55, R0, 0xe5 ;  /* 0x000000e500377836 */ /* 0x000fe40000000000 */
[----:B------:R-:W-:Y:S01]  /*140f0*/  IMAD.HI.U32 R38, R41, R6, RZ ;  /* 0x0000000629267227 */ /* 0x000fe200078e00ff */
[----:B------:R-:W-:Y:S02]  /*14100*/  STL [R1+0x640], R8 ;  /* 0x0006400801007387 */ /* 0x000fe40000100800 */
[----:B------:R-:W-:Y:S01]  /*14110*/  IABS R5, R55 ;  /* 0x0000003700057213 */ /* 0x000fe20000000000 */
[----:B0-----:R-:W-:Y:S01]  /*14120*/  IMAD.MOV.U32 R7, RZ, RZ, R39 ;  /* 0x000000ffff077224 */ /* 0x001fe200078e0027 */
[----:B------:R-:W-:Y:S01]  /*14130*/  ISETP.GE.AND P0, PT, R55, RZ, PT ;  /* 0x000000ff3700720c */ /* 0x000fe20003f06270 */
[----:B------:R-:W-:-:S02]  /*14140*/  IMAD.MOV R38, RZ, RZ, -R38 ;  /* 0x000000ffff267224 */ /* 0x000fc400078e0a26 */
[----:B------:R-:W-:Y:S01]  /*14150*/  @!P5 IMAD.MOV R7, RZ, RZ, -R7 ;  /* 0x000000ffff07d224 */ /* 0x000fe200078e0a07 */
[----:B------:R-:W-:Y:S01]  /*14160*/  ISETP.GE.AND P5, PT, R54, RZ, PT ;  /* 0x000000ff3600720c */ /* 0x000fe20003fa6270 */
[----:B------:R-:W-:Y:S02]  /*14170*/  VIADD R55, R0, 0xe4 ;  /* 0x000000e400377836 */ /* 0x000fe40000000000 */
[--C-:B------:R-:W-:Y:S01]  /*14180*/  @!P2 IMAD.IADD R28, R28, 0x1, -R45.reuse ;  /* 0x000000011c1ca824 */ /* 0x100fe200078e0a2d */
[----:B------:R0:W-:Y:S01]  /*14190*/  STL [R1+0x63c], R7 ;  /* 0x00063c0701007387 */ /* 0x0001e20000100800 */
[----:B------:R-:W-:Y:S01]  /*141a0*/  @!P6 IMAD.IADD R40, R40, 0x1, -R45 ;  /* 0x000000012828e824 */ /* 0x000fe200078e0a2d */
[----:B------:R-:W-:Y:S01]  /*141b0*/  ISETP.GE.AND P2, PT, R55, RZ, PT ;  /* 0x000000ff3700720c */ /* 0x000fe20003f46270 */
[----:B------:R-:W-:Y:S01]  /*141c0*/  IMAD R6, R45, R38, R6 ;  /* 0x000000262d067224 */ /* 0x000fe200078e0206 */
[----:B------:R-:W-:Y:S01]  /*141d0*/  IABS R38, R49 ;  /* 0x0000003100267213 */ /* 0x000fe20000000000 */
[----:B------:R-:W-:Y:S01]  /*141e0*/  IMAD.HI.U32 R29, R41, R5, RZ ;  /* 0x00000005291d7227 */ /* 0x000fe200078e00ff */
[----:B------:R-:W-:-:S03]  /*141f0*/  ISETP.GT.U32.AND P6, PT, R45, R40, PT ;  /* 0x000000282d00720c */ /* 0x000fc60003fc4070 */
[----:B------:R-:W-:Y:S02]  /*14200*/  IMAD.MOV R29, RZ, RZ, -R29 ;  /* 0x000000ffff1d7224 */ /* 0x000fe400078e0a1d */
[----:B0-----:R-:W-:Y:S01]  /*14210*/  IMAD.MOV.U32 R7, RZ, RZ, R4 ;  /* 0x000000ffff077224 */ /* 0x001fe200078e0004 */
[----:B------:R-:W-:Y:S01]  /*14220*/  IABS R4, R55 ;  /* 0x0000003700047213 */ /* 0x000fe20000000000 */
[----:B------:R-:W-:Y:S02]  /*14230*/  IMAD R5, R45, R29, R5 ;  /* 0x0000001d2d057224 */ /* 0x000fe400078e0205 */
[----:B------:R-:W-:Y:S02]  /*14240*/  @!P3 IMAD.MOV R7, RZ, RZ, -R7 ;  /* 0x000000ffff07b224 */ /* 0x000fe400078e0a07 */
[----:B------:R-:W-:-:S03]  /*14250*/  IMAD.HI.U32 R42, R41, R4, RZ ;  /* 0x00000004292a7227 */ /* 0x000fc600078e00ff */
[----:B------:R0:W-:Y:S01]  /*14260*/  STL [R1+0x638], R7 ;  /* 0x0006380701007387 */ /* 0x0001e20000100800 */
[----:B------:R-:W-:Y:S02]  /*14270*/  IMAD.MOV R42, RZ, RZ, -R42 ;  /* 0x000000ffff2a7224 */ /* 0x000fe400078e0a2a */
[----:B------:R-:W-:Y:S01]  /*14280*/  @!P6 IMAD.IADD R40, R40, 0x1, -R45 ;  /* 0x000000012828e824 */ /* 0x000fe200078e0a2d */
[C---:B------:R-:W-:Y:S01]  /*14290*/  ISETP.GT.U32.AND P6, PT, R45.reuse, R5, PT ;  /* 0x000000052d00720c */ /* 0x040fe20003fc4070 */
[----:B------:R-:W-:Y:S02]  /*142a0*/  IMAD R4, R45, R42, R4 ;  /* 0x0000002a2d047224 */ /* 0x000fe400078e0204 */
[C---:B------:R-:W-:Y:S02]  /*142b0*/  VIADD R54, R0.reuse, 0xe3 ;  /* 0x000000e300367836 */ /* 0x040fe40000000000 */
[----:B------:R-:W-:Y:S02]  /*142c0*/  VIADD R55, R0, 0xe2 ;  /* 0x000000e200377836 */ /* 0x000fe40000000000 */
[----:B0-----:R-:W-:Y:S01]  /*142d0*/  IMAD.MOV.U32 R7, RZ, RZ, R28 ;  /* 0x000000ffff077224 */ /* 0x001fe200078e001c */
[----:B------:R-:W-:Y:S01]  /*142e0*/  IABS R43, R54 ;  /* 0x00000036002b7213 */ /* 0x000fe20000000000 */
[----:B------:R-:W-:Y:S01]  /*142f0*/  IMAD.HI.U32 R42, R41, R38, RZ ;  /* 0x00000026292a7227 */ /* 0x000fe200078e00ff */
[----:B------:R-:W-:-:S02]  /*14300*/  IABS R39, R55 ;  /* 0x0000003700277213 */ /* 0x000fc40000000000 */
[----:B------:R-:W-:Y:S01]  /*14310*/  ISETP.GE.AND P3, PT, R54, RZ, PT ;  /* 0x000000ff3600720c */ /* 0x000fe20003f66270 */
[----:B------:R-:W-:Y:S01]  /*14320*/  @!P1 IMAD.MOV R7, RZ, RZ, -R7 ;  /* 0x000000ffff079224 */ /* 0x000fe200078e0a07 */
[----:B------:R-:W-:Y:S01]  /*14330*/  ISETP.GT.U32.AND P1, PT, R45, R6, PT ;  /* 0x000000062d00720c */ /* 0x000fe20003f24070 */
[----:B------:R-:W-:Y:S02]  /*14340*/  @!P6 IMAD.IADD R5, R5, 0x1, -R45 ;  /* 0x000000010505e824 */ /* 0x000fe400078e0a2d */
[----:B------:R-:W-:Y:S01]  /*14350*/  IMAD.HI.U32 R28, R41, R43, RZ ;  /* 0x0000002b291c7227 */ /* 0x000fe200078e00ff */
[----:B------:R0:W-:Y:S03]  /*14360*/  STL [R1+0x628], R7 ;  /* 0x0006280701007387 */ /* 0x0001e60000100800 */
[----:B------:R-:W-:Y:S02]  /*14370*/  IMAD.MOV R42, RZ, RZ, -R42 ;  /* 0x000000ffff2a7224 */ /* 0x000fe400078e0a2a */
[----:B------:R-:W-:-:S02]  /*14380*/  IMAD.MOV R28, RZ, RZ, -R28 ;  /* 0x000000ffff1c7224 */ /* 0x000fc400078e0a1c */
[----:B------:R-:W-:-:S04]  /*14390*/  IMAD.HI.U32 R44, R41, R39, RZ ;  /* 0x00000027292c7227 */ /* 0x000fc800078e00ff */
[----:B------:R-:W-:Y:S01]  /*143a0*/  @!P1 IMAD.IADD R6, R6, 0x1, -R45 ;  /* 0x0000000106069824 */ /* 0x000fe200078e0a2d */
[C---:B------:R-:W-:Y:S01]  /*143b0*/  ISETP.GT.U32.AND P1, PT, R45.reuse, R4, PT ;  /* 0x000000042d00720c */ /* 0x040fe20003f24070 */
[----:B0-----:R-:W-:Y:S02]  /*143c0*/  IMAD.MOV.U32 R7, RZ, RZ, R40 ;  /* 0x000000ffff077224 */ /* 0x001fe400078e0028 */
[C---:B------:R-:W-:Y:S01]  /*143d0*/  IMAD R38, R45.reuse, R42, R38 ;  /* 0x0000002a2d267224 */ /* 0x040fe200078e0226 */
[C---:B------:R-:W-:Y:S01]  /*143e0*/  ISETP.GT.U32.AND P6, PT, R45.reuse, R6, PT ;  /* 0x000000062d00720c */ /* 0x040fe20003fc4070 */
[----:B------:R-:W-:Y:S02]  /*143f0*/  VIADD R48, R0, 0xe0 ;  /* 0x000000e000307836 */ /* 0x000fe40000000000 */
[----:B------:R-:W-:Y:S02]  /*14400*/  @!P4 IMAD.MOV R7, RZ, RZ, -R7 ;  /* 0x000000ffff07c224 */ /* 0x000fe400078e0a07 */
[C---:B------:R-:W-:Y:S01]  /*14410*/  IMAD R43, R45.reuse, R28, R43 ;  /* 0x0000001c2d2b7224 */ /* 0x040fe200078e022b */
[----:B------:R-:W-:Y:S01]  /*14420*/  IABS R29, R48 ;  /* 0x00000030001d7213 */ /* 0x000fe20000000000 */
[----:B------:R-:W-:Y:S01]  /*14430*/  IMAD.MOV R44, RZ, RZ, -R44 ;  /* 0x000000ffff2c7224 */ /* 0x000fe200078e0a2c */
[----:B------:R0:W-:Y:S01]  /*14440*/  STL [R1+0x624], R7 ;  /* 0x0006240701007387 */ /* 0x0001e20000100800 */
[----:B------:R-:W-:Y:S01]  /*14450*/  @!P1 IMAD.IADD R4, R4, 0x1, -R45 ;  /* 0x0000000104049824 */ /* 0x000fe200078e0a2d */
[C---:B------:R-:W-:Y:S01]  /*14460*/  ISETP.GT.U32.AND P1, PT, R45.reuse, R5, PT ;  /* 0x000000052d00720c */ /* 0x040fe20003f24070 */
[----:B------:R-:W-:-:S02]  /*14470*/  IMAD R39, R45, R44, R39 ;  /* 0x0000002c2d277224 */ /* 0x000fc400078e0227 */
[----:B------:R-:W-:Y:S01]  /*14480*/  @!P6 IMAD.IADD R6, R6, 0x1, -R45 ;  /* 0x000000010606e824 */ /* 0x000fe200078e0a2d */
[C---:B------:R-:W-:Y:S01]  /*14490*/  ISETP.GT.U32.AND P6, PT, R45.reuse, R43, PT ;  /* 0x0000002b2d00720c */ /* 0x040fe20003fc4070 */
[----:B------:R-:W-:Y:S01]  /*144a0*/  VIADD R47, R0, 0xdf ;  /* 0x000000df002f7836 */ /* 0x000fe20000000000 */
[----:B------:R-:W-:Y:S01]  /*144b0*/  ISETP.GT.U32.AND P4, PT, R45, R4, PT ;  /* 0x000000042d00720c */ /* 0x000fe20003f84070 */
[----:B------:R-:W-:-:S03]  /*144c0*/  IMAD.HI.U32 R28, R41, R29, RZ ;  /* 0x0000001d291c7227 */ /* 0x000fc600078e00ff */
[----:B------:R-:W-:Y:S01]  /*144d0*/  IABS R42, R47 ;  /* 0x0000002f002a7213 */ /* 0x000fe20000000000 */
[----:B0-----:R-:W-:Y:S02]  /*144e0*/  IMAD.MOV.U32 R7, RZ, RZ, R6 ;  /* 0x000000ffff077224 */ /* 0x001fe400078e0006 */
[----:B------:R-:W-:Y:S01]  /*144f0*/  @!P1 IMAD.IADD R5, R5, 0x1, -R45 ;  /* 0x0000000105059824 */ /* 0x000fe200078e0a2d */
[C---:B------:R-:W-:Y:S01]  /*14500*/  ISETP.GT.U32.AND P1, PT, R45.reuse, R38, PT ;  /* 0x000000262d00720c */ /* 0x040fe20003f24070 */
[----:B------:R-:W-:Y:S01]  /*14510*/  @!P5 IMAD.MOV R7, RZ, RZ, -R7 ;  /* 0x000000ffff07d224 */ /* 0x000fe200078e0a07 */
[C---:B------:R-:W-:Y:S01]  /*14520*/  ISETP.GT.U32.AND P5, PT, R45.reuse, R39, PT ;  /* 0x000000272d00720c */ /* 0x040fe20003fa4070 */
[C---:B------:R-:W-:Y:S02]  /*14530*/  VIADD R54, R0.reuse, 0xdd ;  /* 0x000000dd00367836 */ /* 0x040fe40000000000 */
[----:B------:R-:W-:Y:S01]  /*14540*/  IMAD.MOV R28, RZ, RZ, -R28 ;  /* 0x000000ffff1c7224 */ /* 0x000fe200078e0a1c */
[----:B------:R-:W-:Y:S01]  /*14550*/  STL [R1+0x620], R7 ;  /* 0x0006200701007387 */ /* 0x000fe20000100800 */
[----:B------:R-:W-:Y:S01]  /*14560*/  VIADD R53, R0, 0xde ;  /* 0x000000de00357836 */ /* 0x000fe20000000000 */
[----:B------:R-:W-:Y:S01]  /*14570*/  IABS R40, R54 ;  /* 0x0000003600287213 */ /* 0x000fe20000000000 */
[----:B------:R-:W-:-:S02]  /*14580*/  IMAD R29, R45, R28, R29 ;  /* 0x0000001c2d1d7224 */ /* 0x000fc400078e021d */
[----:B------:R-:W-:Y:S01]  /*14590*/  IMAD.HI.U32 R46, R41, R42, RZ ;  /* 0x0000002a292e7227 */ /* 0x000fe200078e00ff */
[----:B------:R-:W-:-:S03]  /*145a0*/  IABS R28, R53 ;  /* 0x00000035001c7213 */ /* 0x000fc60000000000 */
[--C-:B------:R-:W-:Y:S02]  /*145b0*/  @!P1 IMAD.IADD R38, R38, 0x1, -R45.reuse ;  /* 0x0000000126269824 */ /* 0x100fe400078e0a2d */
[----:B------:R-:W-:Y:S01]  /*145c0*/  @!P6 IMAD.IADD R43, R43, 0x1, -R45 ;  /* 0x000000012b2be824 */ /* 0x000fe200078e0a2d */
[----:B------:R-:W-:Y:S01]  /*145d0*/  ISETP.GE.AND P6, PT, R55, RZ, PT ;  /* 0x000000ff3700720c */ /* 0x000fe20003fc6270 */
[----:B------:R-:W-:Y:S01]  /*145e0*/  @!P0 IMAD.MOV R5, RZ, RZ, -R5 ;  /* 0x000000ffff058224 */ /* 0x000fe200078e0a05 */
[----:B------:R-:W-:Y:S01]  /*145f0*/  ISETP.GT.U32.AND P0, PT, R45, R38, PT ;  /* 0x000000262d00720c */ /* 0x000fe20003f04070 */
[----:B------:R-:W-:-:S03]  /*14600*/  IMAD.HI.U32 R6, R41, R40, RZ ;  /* 0x0000002829067227 */ /* 0x000fc600078e00ff */
[----:B------:R0:W-:Y:S01]  /*14610*/  STL [R1+0x618], R5 ;  /* 0x0006180501007387 */ /* 0x0001e20000100800 */
[----:B------:R-:W-:Y:S02]  /*14620*/  IMAD.MOV R46, RZ, RZ, -R46 ;  /* 0x000000ffff2e7224 */ /* 0x000fe400078e0a2e */
[--C-:B------:R-:W-:Y:S01]  /*14630*/  @!P4 IMAD.IADD R4, R4, 0x1, -R45.reuse ;  /* 0x000000010404c824 */ /* 0x100fe200078e0a2d */
[----:B------:R-:W-:Y:S01]  /*14640*/  ISETP.GT.U32.AND P4, PT, R45, R29, PT ;  /* 0x0000001d2d00720c */ /* 0x000fe20003f84070 */
[----:B------:R-:W-:Y:S01]  /*14650*/  @!P5 IMAD.IADD R39, R39, 0x1, -R45 ;  /* 0x000000012727d824 */ /* 0x000fe200078e0a2d */
[----:B------:R-:W-:Y:S01]  /*14660*/  ISETP.GT.U32.AND P5, PT, R45, R43, PT ;  /* 0x0000002b2d00720c */ /* 0x000fe20003fa4070 */
[----:B------:R-:W-:-:S03]  /*14670*/  IMAD.HI.U32 R44, R41, R28, RZ ;  /* 0x0000001c292c7227 */ /* 0x000fc600078e00ff */
[C---:B------:R-:W-:Y:S01]  /*14680*/  ISETP.GT.U32.AND P1, PT, R45.reuse, R39, PT ;  /* 0x000000272d00720c */ /* 0x040fe20003f24070 */
[----:B------:R-:W-:Y:S02]  /*14690*/  IMAD.MOV R6, RZ, RZ, -R6 ;  /* 0x000000ffff067224 */ /* 0x000fe400078e0a06 */
[C---:B------:R-:W-:Y:S02]  /*146a0*/  IMAD R42, R45.reuse, R46, R42 ;  /* 0x0000002e2d2a7224 */ /* 0x040fe400078e022a */
[----:B0-----:R-:W-:Y:S02]  /*146b0*/  IMAD.MOV.U32 R5, RZ, RZ, R4 ;  /* 0x000000ffff057224 */ /* 0x001fe400078e0004 */
[----:B------:R-:W-:Y:S02]  /*146c0*/  IMAD.MOV R44, RZ, RZ, -R44 ;  /* 0x000000ffff2c7224 */ /* 0x000fe400078e0a2c */
[C---:B------:R-:W-:Y:S02]  /*146d0*/  IMAD R40, R45.reuse, R6, R40 ;  /* 0x000000062d287224 */ /* 0x040fe400078e0228 */
[----:B------:R-:W-:Y:S01]  /*146e0*/  @!P2 IMAD.MOV R5, RZ, RZ, -R5 ;  /* 0x000000ffff05a224 */ /* 0x000fe200078e0a05 */
[C---:B------:R-:W-:Y:S01]  /*146f0*/  ISETP.GT.U32.AND P2, PT, R45.reuse, R42, PT ;  /* 0x0000002a2d00720c */ /* 0x040fe20003f44070 */
[----:B------:R-:W-:-:S02]  /*14700*/  IMAD R28, R45, R44, R28 ;  /* 0x0000002c2d1c7224 */ /* 0x000fc400078e021c */
[--C-:B------:R-:W-:Y:S01]  /*14710*/  @!P0 IMAD.IADD R38, R38, 0x1, -R45.reuse ;  /* 0x0000000126268824 */ /* 0x100fe200078e0a2d */
[----:B------:R-:W-:Y:S01]  /*14720*/  ISETP.GT.U32.AND P0, PT, R45, R40, PT ;  /* 0x000000282d00720c */ /* 0x000fe20003f04070 */
[--C-:B------:R-:W-:Y:S01]  /*14730*/  @!P4 IMAD.IADD R29, R29, 0x1, -R45.reuse ;  /* 0x000000011d1dc824 */ /* 0x100fe200078e0a2d */
[----:B------:R0:W-:Y:S01]  /*14740*/  STL [R1+0x608], R5 ;  /* 0x0006080501007387 */ /* 0x0001e20000100800 */
[C---:B------:R-:W-:Y:S02]  /*14750*/  VIADD R56, R0.reuse, 0xdc ;  /* 0x000000dc00387836 */ /* 0x040fe40000000000 */
[--C-:B------:R-:W-:Y:S01]  /*14760*/  @!P5 IMAD.IADD R43, R43, 0x1, -R45.reuse ;  /* 0x000000012b2bd824 */ /* 0x100fe200078e0a2d */
[----:B------:R-:W-:Y:S01]  /*14770*/  ISETP.GT.U32.AND P5, PT, R45, R28, PT ;  /* 0x0000001c2d00720c */ /* 0x000fe20003fa4070 */
[----:B------:R-:W-:Y:S01]  /*14780*/  VIADD R55, R0, 0xdb ;  /* 0x000000db00377836 */ /* 0x000fe20000000000 */
        /* <DEDUP_REMOVED lines=19> */
[C---:B------:R-:W-:Y:S01]  /*148c0*/  IMAD R4, R45.reuse, R44, R4 ;  /* 0x0000002c2d047224 */ /* 0x040fe200078e0204 */
[----:B------:R-:W-:Y:S01]  /*148d0*/  ISETP.GT.U32.AND P3, PT, R45, R28, PT ;  /* 0x0000001c2d00720c */ /* 0x000fe20003f64070 */
[----:B------:R-:W-:-:S02]  /*148e0*/  IMAD.MOV R5, RZ, RZ, -R5 ;  /* 0x000000ffff057224 */ /* 0x000fc400078e0a05 */
[----:B------:R-:W-:Y:S02]  /*148f0*/  IMAD.MOV.U32 R7, RZ, RZ, R39 ;  /* 0x000000ffff077224 */ /* 0x000fe400078e0027 */
[----:B0-----:R-:W-:Y:S02]  /*14900*/  IMAD.MOV.U32 R8, RZ, RZ, R38 ;  /* 0x000000ffff087224 */ /* 0x001fe400078e0026 */
[----:B------:R-:W-:Y:S02]  /*14910*/  VIADD R53, R0, 0xda ;  /* 0x000000da00357836 */ /* 0x000fe40000000000 */
[----:B------:R-:W-:Y:S01]  /*14920*/  @!P6 IMAD.MOV R7, RZ, RZ, -R7 ;  /* 0x000000ffff07e224 */ /* 0x000fe200078e0a07 */
[C---:B------:R-:W-:Y:S01]  /*14930*/  ISETP.GT.U32.AND P6, PT, R45.reuse, R40, PT ;  /* 0x000000282d00720c */ /* 0x040fe20003fc4070 */
[----:B------:R-:W-:Y:S01]  /*14940*/  @!P1 IMAD.MOV R8, RZ, RZ, -R8 ;  /* 0x000000ffff089224 */ /* 0x000fe200078e0a08 */
[C---:B------:R-:W-:Y:S01]  /*14950*/  ISETP.GT.U32.AND P1, PT, R45.reuse, R4, PT ;  /* 0x000000042d00720c */ /* 0x040fe20003f24070 */
[C---:B------:R-:W-:Y:S01]  /*14960*/  IMAD R6, R45.reuse, R5, R6 ;  /* 0x000000052d067224 */ /* 0x040fe200078e0206 */
[----:B------:R-:W-:Y:S01]  /*14970*/  IABS R39, R53 ;  /* 0x0000003500277213 */ /* 0x000fe20000000000 */
[--C-:B------:R-:W-:Y:S01]  /*14980*/  @!P0 IMAD.IADD R42, R42, 0x1, -R45.reuse ;  /* 0x000000012a2a8824 */ /* 0x100fe200078e0a2d */
[----:B------:R0:W-:Y:S01]  /*14990*/  STL [R1+0x600], R7 ;  /* 0x0006000701007387 */ /* 0x0001e20000100800 */
[----:B------:R-:W-:Y:S01]  /*149a0*/  @!P3 IMAD.IADD R28, R28, 0x1, -R45 ;  /* 0x000000011c1cb824 */ /* 0x000fe200078e0a2d */
[----:B------:R-:W-:Y:S01]  /*149b0*/  ISETP.GT.U32.AND P0, PT, R45, R6, PT ;  /* 0x000000062d00720c */ /* 0x000fe20003f04070 */
[----:B------:R-:W-:Y:S01]  /*149c0*/  IMAD.HI.U32 R38, R41, R39, RZ ;  /* 0x0000002729267227 */ /* 0x000fe200078e00ff */
[----:B------:R1:W-:Y:S01]  /*149d0*/  STL [R1+0x5f4], R8 ;  /* 0x0005f40801007387 */ /* 0x0003e20000100800 */
[----:B------:R-:W-:-:S02]  /*149e0*/  ISETP.GE.AND P3, PT, R56, RZ, PT ;  /* 0x000000ff3800720c */ /* 0x000fc40003f66270 */
[----:B------:R-:W-:Y:S02]  /*149f0*/  IMAD.MOV R38, RZ, RZ, -R38 ;  /* 0x000000ffff267224 */ /* 0x000fe400078e0a26 */
[----:B------:R-:W-:Y:S01]  /*14a00*/  @!P1 IMAD.IADD R4, R4, 0x1, -R45 ;  /* 0x0000000104049824 */ /* 0x000fe200078e0a2d */
[----:B------:R-:W-:Y:S01]  /*14a10*/  ISETP.GE.AND P1, PT, R53, RZ, PT ;  /* 0x000000ff3500720c */ /* 0x000fe20003f26270 */
[----:B0-----:R-:W-:Y:S02]  /*14a20*/  IMAD.MOV.U32 R7, RZ, RZ, R29 ;  /* 0x000000ffff077224 */ /* 0x001fe400078e001d */
[----:B------:R-:W-:Y:S02]  /*14a30*/  IMAD R39, R45, R38, R39 ;  /* 0x000000262d277224 */ /* 0x000fe400078e0227 */
[----:B------:R-:W-:Y:S01]  /*14a40*/  @!P4 IMAD.MOV R7, RZ, RZ, -R7 ;  /* 0x000000ffff07c224 */ /* 0x000fe200078e0a07 */
[----:B------:R-:W-:Y:S01]  /*14a50*/  ISETP.GE.AND P4, PT, R54, RZ, PT ;  /* 0x000000ff3600720c */ /* 0x000fe20003f86270 */
[----:B-1----:R-:W-:-:S02]  /*14a60*/  IMAD.MOV.U32 R8, RZ, RZ, R28 ;  /* 0x000000ffff087224 */ /* 0x002fc400078e001c */
[--C-:B------:R-:W-:Y:S01]  /*14a70*/  @!P0 IMAD.IADD R6, R6, 0x1, -R45.reuse ;  /* 0x0000000106068824 */ /* 0x100fe200078e0a2d */
[----:B------:R0:W-:Y:S01]  /*14a80*/  STL [R1+0x5f0], R7 ;  /* 0x0005f00701007387 */ /* 0x0001e20000100800 */
[C---:B------:R-:W-:Y:S01]  /*14a90*/  ISETP.GT.U32.AND P0, PT, R45.reuse, R4, PT ;  /* 0x000000042d00720c */ /* 0x040fe20003f04070 */
[----:B------:R-:W-:Y:S01]  /*14aa0*/  @!P5 IMAD.MOV R8, RZ, RZ, -R8 ;  /* 0x000000ffff08d224 */ /* 0x000fe200078e0a08 */
[----:B------:R-:W-:Y:S01]  /*14ab0*/  ISETP.GT.U32.AND P5, PT, R45, R39, PT ;  /* 0x000000272d00720c */ /* 0x000fe20003fa4070 */
[----:B------:R-:W-:Y:S01]  /*14ac0*/  @!P6 IMAD.IADD R40, R40, 0x1, -R45 ;  /* 0x000000012828e824 */ /* 0x000fe200078e0a2d */
[----:B------:R-:W-:Y:S01]  /*14ad0*/  ISETP.GE.AND P6, PT, R55, RZ, PT ;  /* 0x000000ff3700720c */ /* 0x000fe20003fc6270 */
[C---:B------:R-:W-:Y:S02]  /*14ae0*/  VIADD R54, R0.reuse, 0xd9 ;  /* 0x000000d900367836 */ /* 0x040fe40000000000 */
[C---:B------:R-:W-:Y:S02]  /*14af0*/  VIADD R55, R0.reuse, 0xd8 ;  /* 0x000000d800377836 */ /* 0x040fe40000000000 */
[----:B0-----:R-:W-:Y:S01]  /*14b00*/  IMAD.MOV.U32 R7, RZ, RZ, R42 ;  /* 0x000000ffff077224 */ /* 0x001fe200078e002a */
[----:B------:R-:W-:Y:S01]  /*14b10*/  IABS R29, R54 ;  /* 0x00000036001d7213 */ /* 0x000fe20000000000 */
[----:B------:R-:W-:Y:S01]  /*14b20*/  VIADD R49, R0, 0xd4 ;  /* 0x000000d400317836 */ /* 0x000fe20000000000 */
[----:B------:R-:W-:Y:S01]  /*14b30*/  IABS R5, R55 ;  /* 0x0000003700057213 */ /* 0x000fe20000000000 */
[----:B------:R-:W-:Y:S01]  /*14b40*/  @!P2 IMAD.MOV R7, RZ, RZ, -R7 ;  /* 0x000000ffff07a224 */ /* 0x000fe200078e0a07 */
[----:B------:R-:W-:Y:S01]  /*14b50*/  ISETP.GT.U32.AND P2, PT, R45, R6, PT ;  /* 0x000000062d00720c */ /* 0x000fe20003f44070 */
[--C-:B------:R-:W-:Y:S01]  /*14b60*/  @!P0 IMAD.IADD R4, R4, 0x1, -R45.reuse ;  /* 0x0000000104048824 */ /* 0x100fe200078e0a2d */
[----:B------:R-:W-:Y:S01]  /*14b70*/  ISETP.GE.AND P0, PT, R55, RZ, PT ;  /* 0x000000ff3700720c */ /* 0x000fe20003f06270 */
[----:B------:R-:W-:Y:S01]  /*14b80*/  @!P5 IMAD.IADD R39, R39, 0x1, -R45 ;  /* 0x000000012727d824 */ /* 0x000fe200078e0a2d */
[----:B------:R0:W-:Y:S01]  /*14b90*/  STL [R1+0x5ec], R7 ;  /* 0x0005ec0701007387 */ /* 0x0001e20000100800 */
[----:B------:R-:W-:-:S03]  /*14ba0*/  IMAD.HI.U32 R38, R41, R29, RZ ;  /* 0x0000001d29267227 */ /* 0x000fc600078e00ff */
[----:B------:R-:W-:Y:S01]  /*14bb0*/  STL [R1+0x5e8], R8 ;  /* 0x0005e80801007387 */ /* 0x000fe20000100800 */
        /* <DEDUP_REMOVED lines=9> */
[C---:B------:R-:W-:Y:S01]  /*14c50*/  IMAD R29, R45.reuse, R38, R29 ;  /* 0x000000262d1d7224 */ /* 0x040fe200078e021d */
[----:B------:R-:W-:Y:S01]  /*14c60*/  IABS R38, R49 ;  /* 0x0000003100267213 */ /* 0x000fe20000000000 */
[----:B------:R-:W-:-:S02]  /*14c70*/  IMAD R5, R45, R28, R5 ;  /* 0x0000001c2d057224 */ /* 0x000fc400078e0205 */
[C---:B------:R-:W-:Y:S02]  /*14c80*/  VIADD R55, R0.reuse, 0xd7 ;  /* 0x000000d700377836 */ /* 0x040fe40000000000 */
[----:B------:R-:W-:Y:S01]  /*14c90*/  @!P5 IMAD.IADD R39, R39, 0x1, -R45 ;  /* 0x000000012727d824 */ /* 0x000fe200078e0a2d */
[----:B------:R-:W-:Y:S01]  /*14ca0*/  ISETP.GT.U32.AND P5, PT, R45, R5, PT ;  /* 0x000000052d00720c */ /* 0x000fe20003fa4070 */
[C---:B------:R-:W-:Y:S01]  /*14cb0*/  VIADD R54, R0.reuse, 0xd6 ;  /* 0x000000d600367836 */ /* 0x040fe20000000000 */
[----:B------:R-:W-:Y:S01]  /*14cc0*/  ISETP.GE.AND P2, PT, R55, RZ, PT ;  /* 0x000000ff3700720c */ /* 0x000fe20003f46270 */
[----:B0-----:R-:W-:Y:S01]  /*14cd0*/  IMAD.MOV.U32 R7, RZ, RZ, R4 ;  /* 0x000000ffff077224 */ /* 0x001fe200078e0004 */
[----:B------:R-:W-:Y:S01]  /*14ce0*/  IABS R4, R55 ;  /* 0x0000003700047213 */ /* 0x000fe20000000000 */
[----:B------:R-:W-:Y:S01]  /*14cf0*/  VIADD R55, R0, 0xd5 ;  /* 0x000000d500377836 */ /* 0x000fe20000000000 */
[----:B------:R-:W-:Y:S01]  /*14d00*/  IABS R43, R54 ;  /* 0x00000036002b7213 */ /* 0x000fe20000000000 */
[----:B------:R-:W-:Y:S01]  /*14d10*/  @!P3 IMAD.MOV R7, RZ, RZ, -R7 ;  /* 0x000000ffff07b224 */ /* 0x000fe200078e0a07 */
[----:B------:R-:W-:Y:S01]  /*14d20*/  ISETP.GE.AND P3, PT, R54, RZ, PT ;  /* 0x000000ff3600720c */ /* 0x000fe20003f66270 */
[----:B------:R-:W-:Y:S01]  /*14d30*/  IMAD.HI.U32 R42, R41, R4, RZ ;  /* 0x00000004292a7227 */ /* 0x000fe200078e00ff */
[----:B------:R-:W-:-:S02]  /*14d40*/  IABS R40, R55 ;  /* 0x0000003700287213 */ /* 0x000fc40000000000 */
[----:B------:R0:W-:Y:S01]  /*14d50*/  STL [R1+0x5e0], R7 ;  /* 0x0005e00701007387 */ /* 0x0001e20000100800 */
[----:B------:R-:W-:Y:S02]  /*14d60*/  IMAD.MOV R42, RZ, RZ, -R42 ;  /* 0x000000ffff2a7224 */ /* 0x000fe400078e0a2a */
[----:B------:R-:W-:Y:S02]  /*14d70*/  @!P5 IMAD.IADD R5, R5, 0x1, -R45 ;  /* 0x000000010505d824 */ /* 0x000fe400078e0a2d */
[----:B------:R-:W-:Y:S02]  /*14d80*/  IMAD R4, R45, R42, R4 ;  /* 0x0000002a2d047224 */ /* 0x000fe400078e0204 */
[----:B------:R-:W-:-:S04]  /*14d90*/  IMAD.HI.U32 R42, R41, R38, RZ ;  /* 0x00000026292a7227 */ /* 0x000fc800078e00ff */
[----:B0-----:R-:W-:Y:S02]  /*14da0*/  IMAD.MOV.U32 R7, RZ, RZ, R6 ;  /* 0x000000ffff077224 */ /* 0x001fe400078e0006 */
[----:B------:R-:W-:Y:S02]  /*14db0*/  IMAD.MOV R42, RZ, RZ, -R42 ;  /* 0x000000ffff2a7224 */ /* 0x000fe400078e0a2a */
[----:B------:R-:W-:Y:S01]  /*14dc0*/  @!P6 IMAD.MOV R7, RZ, RZ, -R7 ;  /* 0x000000ffff07e224 */ /* 0x000fe200078e0a07 */
[----:B------:R-:W-:Y:S01]  /*14dd0*/  ISETP.GT.U32.AND P6, PT, R45, R29, PT ;  /* 0x0000001d2d00720c */ /* 0x000fe20003fc4070 */
[----:B------:R-:W-:-:S03]  /*14de0*/  IMAD.HI.U32 R28, R41, R43, RZ ;  /* 0x0000002b291c7227 */ /* 0x000fc600078e00ff */
[----:B------:R0:W-:Y:S01]  /*14df0*/  STL [R1+0x5d0], R7 ;  /* 0x0005d00701007387 */ /* 0x0001e20000100800 */
[----:B------:R-:W-:-:S04]  /*14e00*/  IMAD.HI.U32 R44, R41, R40, RZ ;  /* 0x00000028292c7227 */ /* 0x000fc800078e00ff */
[----:B------:R-:W-:Y:S02]  /*14e10*/  IMAD R38, R45, R42, R38 ;  /* 0x0000002a2d267224 */ /* 0x000fe400078e0226 */
[----:B------:R-:W-:Y:S02]  /*14e20*/  IMAD.MOV R28, RZ, RZ, -R28 ;  /* 0x000000ffff1c7224 */ /* 0x000fe400078e0a1c */
[----:B------:R-:W-:Y:S01]  /*14e30*/  @!P6 IMAD.IADD R29, R29, 0x1, -R45 ;  /* 0x000000011d1de824 */ /* 0x000fe200078e0a2d */
[C---:B------:R-:W-:Y:S01]  /*14e40*/  ISETP.GT.U32.AND P6, PT, R45.reuse, R4, PT ;  /* 0x000000042d00720c */ /* 0x040fe20003fc4070 */
[----:B0-----:R-:W-:Y:S02]  /*14e50*/  IMAD.MOV.U32 R7, RZ, RZ, R39 ;  /* 0x000000ffff077224 */ /* 0x001fe400078e0027 */
[----:B------:R-:W-:Y:S01]  /*14e60*/  IMAD.MOV R44, RZ, RZ, -R44 ;  /* 0x000000ffff2c7224 */ /* 0x000fe200078e0a2c */
[C---:B------:R-:W-:Y:S01]  /*14e70*/  ISETP.GT.U32.AND P5, PT, R45.reuse, R29, PT ;  /* 0x0000001d2d00720c */ /* 0x040fe20003fa4070 */
[----:B------:R-:W-:Y:S01]  /*14e80*/  @!P1 IMAD.MOV R7, RZ, RZ, -R7 ;  /* 0x000000ffff079224 */ /* 0x000fe200078e0a07 */
[C---:B------:R-:W-:Y:S01]  /*14e90*/  ISETP.GT.U32.AND P1, PT, R45.reuse, R5, PT ;  /* 0x000000052d00720c */ /* 0x040fe20003f24070 */
[----:B------:R-:W-:-:S02]  /*14ea0*/  IMAD R43, R45, R28, R43 ;  /* 0x0000001c2d2b7224 */ /* 0x000fc400078e022b */
[----:B------:R-:W-:Y:S01]  /*14eb0*/  VIADD R48, R0, 0xd3 ;  /* 0x000000d300307836 */ /* 0x000fe20000000000 */
[----:B------:R0:W-:Y:S01]  /*14ec0*/  STL [R1+0x5cc], R7 ;  /* 0x0005cc0701007387 */ /* 0x0001e20000100800 */
[----:B------:R-:W-:Y:S02]  /*14ed0*/  IMAD R40, R45, R44, R40 ;  /* 0x0000002c2d287224 */ /* 0x000fe400078e0228 */
[--C-:B------:R-:W-:Y:S01]  /*14ee0*/  @!P6 IMAD.IADD R4, R4, 0x1, -R45.reuse ;  /* 0x000000010404e824 */ /* 0x100fe200078e0a2d */
[----:B------:R-:W-:Y:S01]  /*14ef0*/  IABS R6, R48 ;  /* 0x0000003000067213 */ /* 0x000fe20000000000 */
[C---:B------:R-:W-:Y:S02]  /*14f00*/  VIADD R47, R0.reuse, 0xd2 ;  /* 0x000000d2002f7836 */ /* 0x040fe40000000000 */
[--C-:B------:R-:W-:Y:S01]  /*14f10*/  @!P5 IMAD.IADD R29, R29, 0x1, -R45.reuse ;  /* 0x000000011d1dd824 */ /* 0x100fe200078e0a2d */
[----:B------:R-:W-:Y:S01]  /*14f20*/  ISETP.GT.U32.AND P5, PT, R45, R43, PT ;  /* 0x0000002b2d00720c */ /* 0x000fe20003fa4070 */
[----:B------:R-:W-:Y:S01]  /*14f30*/  @!P1 IMAD.IADD R5, R5, 0x1, -R45 ;  /* 0x0000000105059824 */ /* 0x000fe200078e0a2d */
[C---:B------:R-:W-:Y:S01]  /*14f40*/  ISETP.GT.U32.AND P1, PT, R45.reuse, R38, PT ;  /* 0x000000262d00720c */ /* 0x040fe20003f24070 */
[----:B0-----:R-:W-:Y:S01]  /*14f50*/  IMAD.MOV.U32 R7, RZ, RZ, R29 ;  /* 0x000000ffff077224 */ /* 0x001fe200078e001d */
[C---:B------:R-:W-:Y:S01]  /*14f60*/  ISETP.GT.U32.AND P6, PT, R45.reuse, R4, PT ;  /* 0x000000042d00720c */ /* 0x040fe20003fc4070 */
[----:B------:R-:W-:Y:S01]  /*14f70*/  VIADD R54, R0, 0xd0 ;  /* 0x000000d000367836 */ /* 0x000fe20000000000 */
[----:B------:R-:W-:Y:S01]  /*14f80*/  IABS R42, R47 ;  /* 0x0000002f002a7213 */ /* 0x000fe20000000000 */
[----:B------:R-:W-:Y:S01]  /*14f90*/  @!P4 IMAD.MOV R7, RZ, RZ, -R7 ;  /* 0x000000ffff07c224 */ /* 0x000fe200078e0a07 */
[----:B------:R-:W-:Y:S01]  /*14fa0*/  ISETP.GT.U32.AND P4, PT, R45, R40, PT ;  /* 0x000000282d00720c */ /* 0x000fe20003f84070 */
[----:B------:R-:W-:Y:S01]  /*14fb0*/  IMAD.HI.U32 R28, R41, R6, RZ ;  /* 0x00000006291c7227 */ /* 0x000fe200078e00ff */
[----:B------:R-:W-:-:S02]  /*14fc0*/  IABS R39, R54 ;  /* 0x0000003600277213 */ /* 0x000fc40000000000 */
[----:B------:R-:W-:Y:S01]  /*14fd0*/  STL [R1+0x5c8], R7 ;  /* 0x0005c80701007387 */ /* 0x000fe20000100800 */
[----:B------:R-:W-:Y:S02]  /*14fe0*/  IMAD.MOV R28, RZ, RZ, -R28 ;  /* 0x000000ffff1c7224 */ /* 0x000fe400078e0a1c */
[----:B------:R-:W-:Y:S02]  /*14ff0*/  @!P1 IMAD.IADD R38, R38, 0x1, -R45 ;  /* 0x0000000126269824 */ /* 0x000fe400078e0a2d */
[----:B------:R-:W-:Y:S02]  /*15000*/  VIADD R53, R0, 0xd1 ;  /* 0x000000d100357836 */ /* 0x000fe40000000000 */
[----:B------:R-:W-:-:S04]  /*15010*/  IMAD.HI.U32 R46, R41, R42, RZ ;  /* 0x0000002a292e7227 */ /* 0x000fc800078e00ff */
[----:B------:R-:W-:Y:S01]  /*15020*/  @!P0 IMAD.MOV R5, RZ, RZ, -R5 ;  /* 0x000000ffff058224 */ /* 0x000fe200078e0a05 */
[----:B------:R-:W-:Y:S01]  /*15030*/  ISETP.GT.U32.AND P0, PT, R45, R38, PT ;  /* 0x000000262d00720c */ /* 0x000fe20003f04070 */
[----:B------:R-:W-:Y:S01]  /*15040*/  @!P5 IMAD.IADD R43, R43, 0x1, -R45 ;  /* 0x000000012b2bd824 */ /* 0x000fe200078e0a2d */
[----:B------:R-:W-:Y:S01]  /*15050*/  ISETP.GE.AND P5, PT, R55, RZ, PT ;  /* 0x000000ff3700720c */ /* 0x000fe20003fa6270 */
[----:B------:R-:W-:Y:S01]  /*15060*/  IMAD R6, R45, R28, R6 ;  /* 0x0000001c2d067224 */ /* 0x000fe200078e0206 */
[----:B------:R-:W-:Y:S01]  /*15070*/  IABS R28, R53 ;  /* 0x00000035001c7213 */ /* 0x000fe20000000000 */
[----:B------:R-:W-:Y:S01]  /*15080*/  IMAD.HI.U32 R29, R41, R39, RZ ;  /* 0x00000027291d7227 */ /* 0x000fe200078e00ff */
[----:B------:R0:W-:Y:S03]  /*15090*/  STL [R1+0x5bc], R5 ;  /* 0x0005bc0501007387 */ /* 0x0001e60000100800 */
[----:B------:R-:W-:-:S02]  /*150a0*/  IMAD.MOV R46, RZ, RZ, -R46 ;  /* 0x000000ffff2e7224 */ /* 0x000fc400078e0a2e */
[--C-:B------:R-:W-:Y:S01]  /*150b0*/  @!P6 IMAD.IADD R4, R4, 0x1, -R45.reuse ;  /* 0x000000010404e824 */ /* 0x100fe200078e0a2d */
[C---:B------:R-:W-:Y:S01]  /*150c0*/  ISETP.GT.U32.AND P6, PT, R45.reuse, R6, PT ;  /* 0x000000062d00720c */ /* 0x040fe20003fc4070 */
[----:B------:R-:W-:Y:S01]  /*150d0*/  @!P4 IMAD.IADD R40, R40, 0x1, -R45 ;  /* 0x000000012828c824 */ /* 0x000fe200078e0a2d */
[C---:B------:R-:W-:Y:S01]  /*150e0*/  ISETP.GT.U32.AND P4, PT, R45.reuse, R43, PT ;  /* 0x0000002b2d00720c */ /* 0x040fe20003f84070 */
[----:B------:R-:W-:Y:S02]  /*150f0*/  IMAD.MOV R29, RZ, RZ, -R29 ;  /* 0x000000ffff1d7224 */ /* 0x000fe400078e0a1d */
[C---:B------:R-:W-:Y:S01]  /*15100*/  IMAD R42, R45.reuse, R46, R42 ;  /* 0x0000002e2d2a7224 */ /* 0x040fe200078e022a */
[----:B------:R-:W-:Y:S01]  /*15110*/  ISETP.GT.U32.AND P1, PT, R45, R40, PT ;  /* 0x000000282d00720c */ /* 0x000fe20003f24070 */
[----:B0-----:R-:W-:Y:S02]  /*15120*/  IMAD.MOV.U32 R5, RZ, RZ, R4 ;  /* 0x000000ffff057224 */ /* 0x001fe400078e0004 */
[----:B------:R-:W-:-:S04]  /*15130*/  IMAD.HI.U32 R44, R41, R28, RZ ;  /* 0x0000001c292c7227 */ /* 0x000fc800078e00ff */
        /* <DEDUP_REMOVED lines=8> */
[----:B------:R-:W-:-:S02]  /*151c0*/  VIADD R56, R0, 0xcf ;  /* 0x000000cf00387836 */ /* 0x000fc40000000000 */
[--C-:B------:R-:W-:Y:S01]  /*151d0*/  @!P4 IMAD.IADD R43, R43, 0x1, -R45.reuse ;  /* 0x000000012b2bc824 */ /* 0x100fe200078e0a2d */
[----:B------:R-:W-:Y:S01]  /*151e0*/  ISETP.GT.U32.AND P4, PT, R45, R28, PT ;  /* 0x0000001c2d00720c */ /* 0x000fe20003f84070 */
[----:B------:R-:W-:Y:S01]  /*151f0*/  VIADD R55, R0, 0xce ;  /* 0x000000ce00377836 */ /* 0x000fe20000000000 */
[----:B------:R-:W-:Y:S01]  /*15200*/  IABS R4, R56 ;  /* 0x0000003800047213 */ /* 0x000fe20000000000 */
[--C-:B------:R-:W-:Y:S01]  /*15210*/  @!P1 IMAD.IADD R40, R40, 0x1, -R45.reuse ;  /* 0x0000000128289824 */ /* 0x100fe200078e0a2d */
[----:B------:R-:W-:Y:S01]  /*15220*/  ISETP.GE.AND P1, PT, R49, RZ, PT ;  /* 0x000000ff3100720c */ /* 0x000fe20003f26270 */
[----:B------:R-:W-:Y:S01]  /*15230*/  @!P6 IMAD.IADD R6, R6, 0x1, -R45 ;  /* 0x000000010606e824 */ /* 0x000fe200078e0a2d */
[----:B------:R-:W-:Y:S01]  /*15240*/  IABS R29, R55 ;  /* 0x00000037001d7213 */ /* 0x000fe20000000000 */
[----:B------:R-:W-:Y:S02]  /*15250*/  IMAD.MOV.U32 R8, RZ, RZ, R43 ;  /* 0x000000ffff087224 */ /* 0x000fe400078e002b */
[----:B------:R-:W-:Y:S01]  /*15260*/  @!P2 IMAD.IADD R42, R42, 0x1, -R45 ;  /* 0x000000012a2aa824 */ /* 0x000fe200078e0a2d */
[----:B------:R-:W-:Y:S01]  /*15270*/  ISETP.GT.U32.AND P6, PT, R45, R6, PT ;  /* 0x000000062d00720c */ /* 0x000fe20003fc4070 */
[----:B------:R-:W-:Y:S01]  /*15280*/  IMAD.MOV.U32 R7, RZ, RZ, R40 ;  /* 0x000000ffff077224 */ /* 0x000fe200078e0028 */
[----:B------:R-:W-:Y:S01]  /*15290*/  ISETP.GE.AND P2, PT, R47, RZ, PT ;  /* 0x000000ff2f00720c */ /* 0x000fe20003f46270 */
[----:B------:R-:W-:-:S04]  /*152a0*/  IMAD.HI.U32 R44, R41, R4, RZ ;  /* 0x00000004292c7227 */ /* 0x000fc800078e00ff */
[----:B------:R-:W-:Y:S02]  /*152b0*/  @!P3 IMAD.MOV R8, RZ, RZ, -R8 ;  /* 0x000000ffff08b224 */ /* 0x000fe400078e0a08 */
[----:B------:R-:W-:Y:S01]  /*152c0*/  @!P0 IMAD.IADD R39, R39, 0x1, -R45 ;  /* 0x0000000127278824 */ /* 0x000fe200078e0a2d */
[C---:B------:R-:W-:Y:S01]  /*152d0*/  ISETP.GT.U32.AND P0, PT, R45.reuse, R42, PT ;  /* 0x0000002a2d00720c */ /* 0x040fe20003f04070 */
[----:B------:R-:W-:Y:S01]  /*152e0*/  @!P5 IMAD.MOV R7, RZ, RZ, -R7 ;  /* 0x000000ffff07d224 */ /* 0x000fe200078e0a07 */
[----:B------:R-:W-:Y:S01]  /*152f0*/  STL [R1+0x5ac], R8 ;  /* 0x0005ac0801007387 */ /* 0x000fe20000100800 */
[----:B------:R-:W-:Y:S01]  /*15300*/  IMAD.MOV R44, RZ, RZ, -R44 ;  /* 0x000000ffff2c7224 */ /* 0x000fe200078e0a2c */
[----:B------:R-:W-:Y:S01]  /*15310*/  ISETP.GT.U32.AND P3, PT, R45, R39, PT ;  /* 0x000000272d00720c */ /* 0x000fe20003f64070 */
        /* <DEDUP_REMOVED lines=16> */
[----:B------:R-:W-:Y:S01]  /*15420*/  ISETP.GT.U32.AND P0, PT, R45, R29, PT ;  /* 0x0000001d2d00720c */ /* 0x000fe20003f04070 */
[----:B------:R-:W-:Y:S01]  /*15430*/  IMAD.HI.U32 R38, R41, R40, RZ ;  /* 0x0000002829267227 */ /* 0x000fe200078e00ff */
[----:B------:R0:W-:Y:S03]  /*15440*/  STL [R1+0x59c], R7 ;  /* 0x00059c0701007387 */ /* 0x0001e60000100800 */
[----:B------:R-:W-:Y:S01]  /*15450*/  @!P5 IMAD.IADD R28, R28, 0x1, -R45 ;  /* 0x000000011c1cd824 */ /* 0x000fe200078e0a2d */
[----:B------:R-:W-:Y:S01]  /*15460*/  ISETP.GE.AND P5, PT, R56, RZ, PT ;  /* 0x000000ff3800720c */ /* 0x000fe20003fa6270 */
[----:B------:R-:W-:-:S02]  /*15470*/  IMAD.MOV R38, RZ, RZ, -R38 ;  /* 0x000000ffff267224 */ /* 0x000fc400078e0a26 */
[--C-:B------:R-:W-:Y:S01]  /*15480*/  @!P1 IMAD.IADD R4, R4, 0x1, -R45.reuse ;  /* 0x0000000104049824 */ /* 0x100fe200078e0a2d */
[----:B------:R-:W-:Y:S01]  /*15490*/  ISETP.GE.AND P1, PT, R53, RZ, PT ;  /* 0x000000ff3500720c */ /* 0x000fe20003f26270 */
        /* <DEDUP_REMOVED lines=35> */
[C---:B------:R-:W-:Y:S01]  /*156d0*/  IMAD R5, R45.reuse, R28, R5 ;  /* 0x0000001c2d057224 */ /* 0x040fe200078e0205 */
[----:B------:R-:W-:Y:S01]  /*156e0*/  IABS R28, R49 ;  /* 0x00000031001c7213 */ /* 0x000fe20000000000 */
[----:B------:R-:W-:Y:S01]  /*156f0*/  @!P5 IMAD.MOV R7, RZ, RZ, -R7 ;  /* 0x000000ffff07d224 */ /* 0x000fe200078e0a07 */
[----:B------:R-:W-:Y:S01]  /*15700*/  ISETP.GT.U32.AND P5, PT, R45, R40, PT ;  /* 0x000000282d00720c */ /* 0x000fe20003fa4070 */
[----:B------:R-:W-:-:S02]  /*15710*/  VIADD R55, R0, 0xca ;  /* 0x000000ca00377836 */ /* 0x000fc40000000000 */
[C---:B------:R-:W-:Y:S01]  /*15720*/  VIADD R54, R0.reuse, 0xc9 ;  /* 0x000000c900367836 */ /* 0x040fe20000000000 */
[----:B------:R0:W-:Y:S01]  /*15730*/  STL [R1+0x588], R7 ;  /* 0x0005880701007387 */ /* 0x0001e20000100800 */
[C---:B------:R-:W-:Y:S01]  /*15740*/  VIADD R48, R0.reuse, 0xc6 ;  /* 0x000000c600307836 */ /* 0x040fe20000000000 */
[----:B------:R-:W-:Y:S01]  /*15750*/  IABS R4, R55 ;  /* 0x0000003700047213 */ /* 0x000fe20000000000 */
[C---:B------:R-:W-:Y:S01]  /*15760*/  VIADD R47, R0.reuse, 0xc5 ;  /* 0x000000c5002f7836 */ /* 0x040fe20000000000 */
[----:B------:R-:W-:Y:S01]  /*15770*/  ISETP.GE.AND P2, PT, R55, RZ, PT ;  /* 0x000000ff3700720c */ /* 0x000fe20003f46270 */
[----:B------:R-:W-:Y:S01]  /*15780*/  VIADD R55, R0, 0xc8 ;  /* 0x000000c800377836 */ /* 0x000fe20000000000 */
[----:B------:R-:W-:Y:S01]  /*15790*/  IABS R43, R54 ;  /* 0x00000036002b7213 */ /* 0x000fe20000000000 */
[----:B------:R-:W-:Y:S01]  /*157a0*/  IMAD.HI.U32 R42, R41, R4, RZ ;  /* 0x00000004292a7227 */ /* 0x000fe200078e00ff */
[----:B------:R-:W-:Y:S02]  /*157b0*/  IABS R38, R48 ;  /* 0x0000003000267213 */ /* 0x000fe40000000000 */
[----:B------:R-:W-:Y:S01]  /*157c0*/  IABS R39, R55 ;  /* 0x0000003700277213 */ /* 0x000fe20000000000 */
[----:B0-----:R-:W-:Y:S01]  /*157d0*/  IMAD.MOV.U32 R7, RZ, RZ, R29 ;  /* 0x000000ffff077224 */ /* 0x001fe200078e001d */
[----:B------:R-:W-:Y:S01]  /*157e0*/  ISETP.GE.AND P4, PT, R54, RZ, PT ;  /* 0x000000ff3600720c */ /* 0x000fe20003f86270 */
[----:B------:R-:W-:Y:S01]  /*157f0*/  @!P5 IMAD.IADD R40, R40, 0x1, -R45 ;  /* 0x000000012828d824 */ /* 0x000fe200078e0a2d */
[C---:B------:R-:W-:Y:S01]  /*15800*/  ISETP.GT.U32.AND P5, PT, R45.reuse, R5, PT ;  /* 0x000000052d00720c */ /* 0x040fe20003fa4070 */
[----:B------:R-:W-:Y:S01]  /*15810*/  @!P3 IMAD.MOV R7, RZ, RZ, -R7 ;  /* 0x000000ffff07b224 */ /* 0x000fe200078e0a07 */
[----:B------:R-:W-:Y:S01]  /*15820*/  ISETP.GT.U32.AND P3, PT, R45, R6, PT ;  /* 0x000000062d00720c */ /* 0x000fe20003f64070 */
[----:B------:R-:W-:-:S02]  /*15830*/  IMAD.MOV R42, RZ, RZ, -R42 ;  /* 0x000000ffff2a7224 */ /* 0x000fc400078e0a2a */
[----:B------:R-:W-:Y:S01]  /*15840*/  IMAD.HI.U32 R29, R41, R43, RZ ;  /* 0x0000002b291d7227 */ /* 0x000fe200078e00ff */
[----:B------:R0:W-:Y:S03]  /*15850*/  STL [R1+0x578], R7 ;  /* 0x0005780701007387 */ /* 0x0001e60000100800 */
[----:B------:R-:W-:Y:S02]  /*15860*/  IMAD R4, R45, R42, R4 ;  /* 0x0000002a2d047224 */ /* 0x000fe400078e0204 */
[----:B------:R-:W-:-:S04]  /*15870*/  IMAD.HI.U32 R42, R41, R28, RZ ;  /* 0x0000001c292a7227 */ /* 0x000fc800078e00ff */
[--C-:B------:R-:W-:Y:S01]  /*15880*/  @!P3 IMAD.IADD R6, R6, 0x1, -R45.reuse ;  /* 0x000000010606b824 */ /* 0x100fe200078e0a2d */
[----:B------:R-:W-:Y:S01]  /*15890*/  ISETP.GT.U32.AND P3, PT, R45, R4, PT ;  /* 0x000000042d00720c */ /* 0x000fe20003f64070 */
[----:B------:R-:W-:Y:S02]  /*158a0*/  @!P5 IMAD.IADD R5, R5, 0x1, -R45 ;  /* 0x000000010505d824 */ /* 0x000fe400078e0a2d */
[----:B0-----:R-:W-:Y:S01]  /*158b0*/  IMAD.MOV.U32 R7, RZ, RZ, R40 ;  /* 0x000000ffff077224 */ /* 0x001fe200078e0028 */
[C---:B------:R-:W-:Y:S01]  /*158c0*/  ISETP.GT.U32.AND P5, PT, R45.reuse, R6, PT ;  /* 0x000000062d00720c */ /* 0x040fe20003fa4070 */
[----:B------:R-:W-:Y:S02]  /*158d0*/  IMAD.MOV R42, RZ, RZ, -R42 ;  /* 0x000000ffff2a7224 */ /* 0x000fe400078e0a2a */
[----:B------:R-:W-:Y:S01]  /*158e0*/  @!P1 IMAD.MOV R7, RZ, RZ, -R7 ;  /* 0x000000ffff079224 */ /* 0x000fe200078e0a07 */
[----:B------:R-:W-:Y:S01]  /*158f0*/  ISETP.GT.U32.AND P1, PT, R45, R5, PT ;  /* 0x000000052d00720c */ /* 0x000fe20003f24070 */
[----:B------:R-:W-:-:S02]  /*15900*/  IMAD.MOV R29, RZ, RZ, -R29 ;  /* 0x000000ffff1d7224 */ /* 0x000fc400078e0a1d */
[----:B------:R-:W-:Y:S01]  /*15910*/  IMAD.HI.U32 R44, R41, R39, RZ ;  /* 0x00000027292c7227 */ /* 0x000fe200078e00ff */
[----:B------:R0:W-:Y:S03]  /*15920*/  STL [R1+0x574], R7 ;  /* 0x0005740701007387 */ /* 0x0001e60000100800 */
[C---:B------:R-:W-:Y:S01]  /*15930*/  IMAD R28, R45.reuse, R42, R28 ;  /* 0x0000002a2d1c7224 */ /* 0x040fe200078e021c */
[----:B------:R-:W-:Y:S01]  /*15940*/  IABS R42, R47 ;  /* 0x0000002f002a7213 */ /* 0x000fe20000000000 */
[C---:B------:R-:W-:Y:S02]  /*15950*/  IMAD R43, R45.reuse, R29, R43 ;  /* 0x0000001d2d2b7224 */ /* 0x040fe400078e022b */
[----:B------:R-:W-:Y:S02]  /*15960*/  IMAD.MOV R44, RZ, RZ, -R44 ;  /* 0x000000ffff2c7224 */ /* 0x000fe400078e0a2c */
[--C-:B------:R-:W-:Y:S01]  /*15970*/  @!P5 IMAD.IADD R6, R6, 0x1, -R45.reuse ;  /* 0x000000010606d824 */ /* 0x100fe200078e0a2d */
[----:B------:R-:W-:Y:S01]  /*15980*/  ISETP.GT.U32.AND P5, PT, R45, R43, PT ;  /* 0x0000002b2d00720c */ /* 0x000fe20003fa4070 */
[--C-:B------:R-:W-:Y:S01]  /*15990*/  @!P1 IMAD.IADD R5, R5, 0x1, -R45.reuse ;  /* 0x0000000105059824 */ /* 0x100fe200078e0a2d */
[----:B------:R-:W-:Y:S01]  /*159a0*/  ISETP.GT.U32.AND P1, PT, R45, R28, PT ;  /* 0x0000001c2d00720c */ /* 0x000fe20003f24070 */
[----:B------:R-:W-:-:S02]  /*159b0*/  @!P3 IMAD.IADD R4, R4, 0x1, -R45 ;  /* 0x000000010404b824 */ /* 0x000fc400078e0a2d */
[C---:B------:R-:W-:Y:S02]  /*159c0*/  IMAD R39, R45.reuse, R44, R39 ;  /* 0x0000002c2d277224 */ /* 0x040fe400078e0227 */
[----:B0-----:R-:W-:Y:S01]  /*159d0*/  IMAD.MOV.U32 R7, RZ, RZ, R6 ;  /* 0x000000ffff077224 */ /* 0x001fe200078e0006 */
[----:B------:R-:W-:Y:S01]  /*159e0*/  ISETP.GT.U32.AND P3, PT, R45, R4, PT ;  /* 0x000000042d00720c */ /* 0x000fe20003f64070 */
[----:B------:R-:W-:Y:S02]  /*159f0*/  VIADD R54, R0, 0xc3 ;  /* 0x000000c300367836 */ /* 0x000fe40000000000 */
[----:B------:R-:W-:-:S03]  /*15a00*/  IMAD.HI.U32 R29, R41, R38, RZ ;  /* 0x00000026291d7227 */ /* 0x000fc600078e00ff */
[----:B------:R-:W-:Y:S01]  /*15a10*/  IABS R40, R54 ;  /* 0x0000003600287213 */ /* 0x000fe20000000000 */
[----:B------:R-:W-:Y:S01]  /*15a20*/  @!P6 IMAD.MOV R7, RZ, RZ, -R7 ;  /* 0x000000ffff07e224 */ /* 0x000fe200078e0a07 */
[----:B------:R-:W-:Y:S01]  /*15a30*/  ISETP.GT.U32.AND P6, PT, R45, R39, PT ;  /* 0x000000272d00720c */ /* 0x000fe20003fc4070 */
[----:B------:R-:W-:Y:S02]  /*15a40*/  IMAD.MOV R29, RZ, RZ, -R29 ;  /* 0x000000ffff1d7224 */ /* 0x000fe400078e0a1d */
[----:B------:R-:W-:Y:S01]  /*15a50*/  VIADD R53, R0, 0xc4 ;  /* 0x000000c400357836 */ /* 0x000fe20000000000 */
[----:B------:R-:W-:Y:S01]  /*15a60*/  STL [R1+0x570], R7 ;  /* 0x0005700701007387 */ /* 0x000fe20000100800 */
[----:B------:R-:W-:Y:S02]  /*15a70*/  @!P1 IMAD.IADD R28, R28, 0x1, -R45 ;  /* 0x000000011c1c9824 */ /* 0x000fe400078e0a2d */
[----:B------:R-:W-:-:S04]  /*15a80*/  IMAD.HI.U32 R6, R41, R40, RZ ;  /* 0x0000002829067227 */ /* 0x000fc800078e00ff */
[----:B------:R-:W-:Y:S01]  /*15a90*/  IMAD R38, R45, R29, R38 ;  /* 0x0000001d2d267224 */ /* 0x000fe200078e0226 */
[----:B------:R-:W-:Y:S01]  /*15aa0*/  IABS R29, R53 ;  /* 0x00000035001d7213 */ /* 0x000fe20000000000 */
[----:B------:R-:W-:-:S04]  /*15ab0*/  IMAD.HI.U32 R46, R41, R42, RZ ;  /* 0x0000002a292e7227 */ /* 0x000fc800078e00ff */
[----:B------:R-:W-:Y:S01]  /*15ac0*/  @!P5 IMAD.IADD R43, R43, 0x1, -R45 ;  /* 0x000000012b2bd824 */ /* 0x000fe200078e0a2d */
[----:B------:R-:W-:Y:S01]  /*15ad0*/  ISETP.GE.AND P5, PT, R55, RZ, PT ;  /* 0x000000ff3700720c */ /* 0x000fe20003fa6270 */
[----:B------:R-:W-:Y:S01]  /*15ae0*/  @!P0 IMAD.MOV R5, RZ, RZ, -R5 ;  /* 0x000000ffff058224 */ /* 0x000fe200078e0a05 */
[C---:B------:R-:W-:Y:S01]  /*15af0*/  ISETP.GT.U32.AND P0, PT, R45.reuse, R28, PT ;  /* 0x0000001c2d00720c */ /* 0x040fe20003f04070 */
[----:B------:R-:W-:Y:S02]  /*15b00*/  IMAD.MOV R6, RZ, RZ, -R6 ;  /* 0x000000ffff067224 */ /* 0x000fe400078e0a06 */
[----:B------:R-:W-:Y:S01]  /*15b10*/  IMAD.MOV R46, RZ, RZ, -R46 ;  /* 0x000000ffff2e7224 */ /* 0x000fe200078e0a2e */
[----:B------:R0:W-:Y:S01]  /*15b20*/  STL [R1+0x564], R5 ;  /* 0x0005640501007387 */ /* 0x0001e20000100800 */
[--C-:B------:R-:W-:Y:S01]  /*15b30*/  @!P3 IMAD.IADD R4, R4, 0x1, -R45.reuse ;  /* 0x000000010404b824 */ /* 0x100fe200078e0a2d */
[----:B------:R-:W-:Y:S01]  /*15b40*/  ISETP.GT.U32.AND P3, PT, R45, R38, PT ;  /* 0x000000262d00720c */ /* 0x000fe20003f64070 */
[----:B------:R-:W-:Y:S01]  /*15b50*/  @!P6 IMAD.IADD R39, R39, 0x1, -R45 ;  /* 0x000000012727e824 */ /* 0x000fe200078e0a2d */
[C---:B------:R-:W-:Y:S01]  /*15b60*/  ISETP.GT.U32.AND P6, PT, R45.reuse, R43, PT ;  /* 0x0000002b2d00720c */ /* 0x040fe20003fc4070 */
[----:B------:R-:W-:-:S02]  /*15b70*/  IMAD R40, R45, R6, R40 ;  /* 0x000000062d287224 */ /* 0x000fc400078e0228 */
[----:B------:R-:W-:Y:S01]  /*15b80*/  IMAD.HI.U32 R44, R41, R29, RZ ;  /* 0x0000001d292c7227 */ /* 0x000fe200078e00ff */
[----:B------:R-:W-:-:S03]  /*15b90*/  ISETP.GT.U32.AND P1, PT, R45, R39, PT ;  /* 0x000000272d00720c */ /* 0x000fc60003f24070 */
[C---:B------:R-:W-:Y:S02]  /*15ba0*/  IMAD R42, R45.reuse, R46, R42 ;  /* 0x0000002e2d2a7224 */ /* 0x040fe400078e022a */
[----:B------:R-:W-:Y:S02]  /*15bb0*/  IMAD.MOV.U32 R6, RZ, RZ, R4 ;  /* 0x000000ffff067224 */ /* 0x000fe400078e0004 */
[----:B------:R-:W-:Y:S02]  /*15bc0*/  IMAD.MOV R44, RZ, RZ, -R44 ;  /* 0x000000ffff2c7224 */ /* 0x000fe400078e0a2c */
[----:B------:R-:W-:Y:S01]  /*15bd0*/  @!P2 IMAD.MOV R6, RZ, RZ, -R6 ;  /* 0x000000ffff06a224 */ /* 0x000fe200078e0a06 */
[C---:B------:R-:W-:Y:S01]  /*15be0*/  ISETP.GT.U32.AND P2, PT, R45.reuse, R42, PT ;  /* 0x0000002a2d00720c */ /* 0x040fe20003f44070 */
[C---:B------:R-:W-:Y:S02]  /*15bf0*/  IMAD R29, R45.reuse, R44, R29 ;  /* 0x0000002c2d1d7224 */ /* 0x040fe400078e021d */
[--C-:B------:R-:W-:Y:S01]  /*15c00*/  @!P0 IMAD.IADD R28, R28, 0x1, -R45.reuse ;  /* 0x000000011c1c8824 */ /* 0x100fe200078e0a2d */
[----:B------:R-:W-:Y:S01]  /*15c10*/  ISETP.GT.U32.AND P0, PT, R45, R40, PT ;  /* 0x000000282d00720c */ /* 0x000fe20003f04070 */
[----:B------:R-:W-:Y:S01]  /*15c20*/  @!P3 IMAD.IADD R38, R38, 0x1, -R45 ;  /* 0x000000012626b824 */ /* 0x000fe200078e0a2d */
[----:B------:R1:W-:Y:S01]  /*15c30*/  STL [R1+0x558], R6 ;  /* 0x0005580601007387 */ /* 0x0003e20000100800 */
[----:B------:R-:W-:-:S02]  /*15c40*/  VIADD R56, R0, 0xc2 ;  /* 0x000000c200387836 */ /* 0x000fc40000000000 */
[--C-:B------:R-:W-:Y:S01]  /*15c50*/  @!P6 IMAD.IADD R43, R43, 0x1, -R45.reuse ;  /* 0x000000012b2be824 */ /* 0x100fe200078e0a2d */
[----:B------:R-:W-:Y:S01]  /*15c60*/  ISETP.GT.U32.AND P6, PT, R45, R29, PT ;  /* 0x0000001d2d00720c */ /* 0x000fe20003fc4070 */
[----:B------:R-:W-:Y:S01]  /*15c70*/  VIADD R55, R0, 0xc1 ;  /* 0x000000c100377836 */ /* 0x000fe20000000000 */
[----:B------:R-:W-:Y:S01]  /*15c80*/  IABS R4, R56 ;  /* 0x0000003800047213 */ /* 0x000fe20000000000 */
[--C-:B------:R-:W-:Y:S01]  /*15c90*/  @!P1 IMAD.IADD R39, R39, 0x1, -R45.reuse ;  /* 0x0000000127279824 */ /* 0x100fe200078e0a2d */
[----:B------:R-:W-:Y:S01]  /*15ca0*/  ISETP.GT.U32.AND P3, PT, R45, R38, PT ;  /* 0x000000262d00720c */ /* 0x000fe20003f64070 */
[----:B------:R-:W-:Y:S01]  /*15cb0*/  @!P2 IMAD.IADD R42, R42, 0x1, -R45 ;  /* 0x000000012a2aa824 */ /* 0x000fe200078e0a2d */
[----:B0-----:R-:W-:Y:S01]  /*15cc0*/  IABS R5, R55 ;  /* 0x0000003700057213 */ /* 0x001fe20000000000 */
        /* <DEDUP_REMOVED lines=8> */
[----:B-1----:R-:W-:Y:S01]  /*15d50*/  IMAD.HI.U32 R6, R41, R5, RZ ;  /* 0x0000000529067227 */ /* 0x002fe200078e00ff */
        /* <DEDUP_REMOVED lines=15> */
[----:B------:R-:W-:Y:S01]  /*15e50*/  IMAD R5, R45, R6, R5 ;  /* 0x000000062d057224 */ /* 0x000fe200078e0205 */
        /* <DEDUP_REMOVED lines=47> */
[C---:B------:R-:W-:Y:S01]  /*16150*/  IMAD R6, R45.reuse, R29, R6 ;  /* 0x0000001d2d067224 */ /* 0x040fe200078e0206 */
[----:B------:R-:W-:Y:S01]  /*16160*/  IABS R29, R49 ;  /* 0x00000031001d7213 */ /* 0x000fe20000000000 */
[----:B------:R-:W-:Y:S02]  /*16170*/  VIADD R55, R0, 0xbd ;  /* 0x000000bd00377836 */ /* 0x000fe40000000000 */
        /* <DEDUP_REMOVED lines=18> */
[----:B------:R-:W-:-:S04]  /*162a0*/  IMAD.HI.U32 R5, R41, R43, RZ ;  /* 0x0000002b29057227 */ /* 0x000fc800078e00ff */
[----:B------:R-:W-:Y:S01]  /*162b0*/  @!P5 IMAD.MOV R7, RZ, RZ, -R7 ;  /* 0x000000ffff07d224 */ /* 0x000fe200078e0a07 */
[----:B------:R-:W-:Y:S01]  /*162c0*/  ISETP.GT.U32.AND P5, PT, R45, R38, PT ;  /* 0x000000262d00720c */ /* 0x000fe20003fa4070 */
[----:B------:R-:W-:Y:S02]  /*162d0*/  IMAD.MOV R40, RZ, RZ, -R40 ;  /* 0x000000ffff287224 */ /* 0x000fe400078e0a28 */
[----:B------:R-:W-:Y:S01]  /*162e0*/  IMAD.MOV R5, RZ, RZ, -R5 ;  /* 0x000000ffff057224 */ /* 0x000fe200078e0a05 */
[----:B------:R0:W-:Y:S01]  /*162f0*/  STL [R1+0x2f4], R7 ;  /* 0x0002f40701007387 */ /* 0x0001e20000100800 */
[----:B------:R-:W-:-:S04]  /*16300*/  IMAD.HI.U32 R44, R41, R42, RZ ;  /* 0x0000002a292c7227 */ /* 0x000fc800078e00ff */
[C---:B------:R-:W-:Y:S02]  /*16310*/  IMAD R29, R45.reuse, R40, R29 ;  /* 0x000000282d1d7224 */ /* 0x040fe400078e021d */
[----:B------:R-:W-:Y:S02]  /*16320*/  VIADD R48, R0, 0xb9 ;  /* 0x000000b900307836 */ /* 0x000fe40000000000 */
[----:B------:R-:W-:Y:S01]  /*16330*/  @!P5 IMAD.IADD R38, R38, 0x1, -R45 ;  /* 0x000000012626d824 */ /* 0x000fe200078e0a2d */
[C---:B------:R-:W-:Y:S01]  /*16340*/  ISETP.GT.U32.AND P5, PT, R45.reuse, R4, PT ;  /* 0x000000042d00720c */ /* 0x040fe20003fa4070 */
[----:B0-----:R-:W-:Y:S01]  /*16350*/  IMAD.MOV.U32 R7, RZ, RZ, R28 ;  /* 0x000000ffff077224 */ /* 0x001fe200078e001c */
[----:B------:R-:W-:Y:S01]  /*16360*/  IABS R39, R48 ;  /* 0x0000003000277213 */ /* 0x000fe20000000000 */
[C---:B------:R-:W-:Y:S01]  /*16370*/  IMAD R43, R45.reuse, R5, R43 ;  /* 0x000000052d2b7224 */ /* 0x040fe200078e022b */
[C---:B------:R-:W-:Y:S01]  /*16380*/  ISETP.GT.U32.AND P6, PT, R45.reuse, R38, PT ;  /* 0x000000262d00720c */ /* 0x040fe20003fc4070 */
[----:B------:R-:W-:Y:S01]  /*16390*/  @!P1 IMAD.MOV R7, RZ, RZ, -R7 ;  /* 0x000000ffff079224 */ /* 0x000fe200078e0a07 */
[----:B------:R-:W-:Y:S01]  /*163a0*/  ISETP.GT.U32.AND P1, PT, R45, R6, PT ;  /* 0x000000062d00720c */ /* 0x000fe20003f24070 */
[----:B------:R-:W-:-:S02]  /*163b0*/  IMAD.MOV R44, RZ, RZ, -R44 ;  /* 0x000000ffff2c7224 */ /* 0x000fc400078e0a2c */
[----:B------:R-:W-:Y:S01]  /*163c0*/  VIADD R47, R0, 0xb8 ;  /* 0x000000b8002f7836 */ /* 0x000fe20000000000 */
[----:B------:R0:W-:Y:S01]  /*163d0*/  STL [R1+0x2f0], R7 ;  /* 0x0002f00701007387 */ /* 0x0001e20000100800 */
[----:B------:R-:W-:Y:S02]  /*163e0*/  IMAD R42, R45, R44, R42 ;  /* 0x0000002c2d2a7224 */ /* 0x000fe400078e022a */
[----:B------:R-:W-:Y:S01]  /*163f0*/  @!P5 IMAD.IADD R4, R4, 0x1, -R45 ;  /* 0x000000010404d824 */ /* 0x000fe200078e0a2d */
[----:B------:R-:W-:Y:S01]  /*16400*/  IABS R40, R47 ;  /* 0x0000002f00287213 */ /* 0x000fe20000000000 */
[----:B------:R-:W-:-:S03]  /*16410*/  IMAD.HI.U32 R5, R41, R39, RZ ;  /* 0x0000002729057227 */ /* 0x000fc600078e00ff */
[C---:B------:R-:W-:Y:S01]  /*16420*/  ISETP.GT.U32.AND P5, PT, R45.reuse, R4, PT ;  /* 0x000000042d00720c */ /* 0x040fe20003fa4070 */
[--C-:B------:R-:W-:Y:S01]  /*16430*/  @!P6 IMAD.IADD R38, R38, 0x1, -R45.reuse ;  /* 0x000000012626e824 */ /* 0x100fe200078e0a2d */
[C---:B------:R-:W-:Y:S01]  /*16440*/  ISETP.GT.U32.AND P6, PT, R45.reuse, R43, PT ;  /* 0x0000002b2d00720c */ /* 0x040fe20003fc4070 */
[----:B------:R-:W-:Y:S01]  /*16450*/  @!P1 IMAD.IADD R6, R6, 0x1, -R45 ;  /* 0x0000000106069824 */ /* 0x000fe200078e0a2d */
[C---:B------:R-:W-:Y:S01]  /*16460*/  ISETP.GT.U32.AND P1, PT, R45.reuse, R29, PT ;  /* 0x0000001d2d00720c */ /* 0x040fe20003f24070 */
[----:B0-----:R-:W-:Y:S02]  /*16470*/  IMAD.MOV.U32 R7, RZ, RZ, R38 ;  /* 0x000000ffff077224 */ /* 0x001fe400078e0026 */
[C---:B------:R-:W-:Y:S02]  /*16480*/  VIADD R54, R0.reuse, 0xb6 ;  /* 0x000000b600367836 */ /* 0x040fe40000000000 */
[----:B------:R-:W-:Y:S01]  /*16490*/  @!P3 IMAD.MOV R7, RZ, RZ, -R7 ;  /* 0x000000ffff07b224 */ /* 0x000fe200078e0a07 */
[C---:B------:R-:W-:Y:S01]  /*164a0*/  ISETP.GT.U32.AND P3, PT, R45.reuse, R42, PT ;  /* 0x0000002a2d00720c */ /* 0x040fe20003f64070 */
[----:B------:R-:W-:Y:S01]  /*164b0*/  IMAD.MOV R5, RZ, RZ, -R5 ;  /* 0x000000ffff057224 */ /* 0x000fe200078e0a05 */
[----:B------:R-:W-:Y:S01]  /*164c0*/  IABS R28, R54 ;  /* 0x00000036001c7213 */ /* 0x000fe20000000000 */
[----:B------:R-:W-:Y:S01]  /*164d0*/  VIADD R53, R0, 0xb7 ;  /* 0x000000b700357836 */ /* 0x000fe20000000000 */
[----:B------:R-:W-:Y:S01]  /*164e0*/  STL [R1+0x2f8], R7 ;  /* 0x0002f80701007387 */ /* 0x000fe20000100800 */
[----:B------:R-:W-:-:S02]  /*164f0*/  IMAD R39, R45, R5, R39 ;  /* 0x000000052d277224 */ /* 0x000fc400078e0227 */
[----:B------:R-:W-:Y:S01]  /*16500*/  @!P1 IMAD.IADD R29, R29, 0x1, -R45 ;  /* 0x000000011d1d9824 */ /* 0x000fe200078e0a2d */
[----:B------:R-:W-:Y:S01]  /*16510*/  IABS R5, R53 ;  /* 0x0000003500057213 */ /* 0x000fe20000000000 */
[----:B------:R-:W-:-:S04]  /*16520*/  IMAD.HI.U32 R46, R41, R40, RZ ;  /* 0x00000028292e7227 */ /* 0x000fc800078e00ff */
        /* <DEDUP_REMOVED lines=8> */
[C---:B------:R-:W-:Y:S01]  /*165b0*/  ISETP.GT.U32.AND P5, PT, R45.reuse, R39, PT ;  /* 0x000000272d00720c */ /* 0x040fe20003fa4070 */
        /* <DEDUP_REMOVED lines=14> */
[C---:B------:R-:W-:Y:S01]  /*166a0*/  VIADD R56, R0.reuse, 0xb5 ;  /* 0x000000b500387836 */ /* 0x040fe20000000000 */
[----:B------:R0:W-:Y:S01]  /*166b0*/  STL [R1+0x2ec], R6 ;  /* 0x0002ec0601007387 */ /* 0x0001e20000100800 */
[--C-:B------:R-:W-:Y:S01]  /*166c0*/  @!P3 IMAD.IADD R43, R43, 0x1, -R45.reuse ;  /* 0x000000012b2bb824 */ /* 0x100fe200078e0a2d */
[----:B------:R-:W-:Y:S01]  /*166d0*/  ISETP.GT.U32.AND P3, PT, R45, R5, PT ;  /* 0x000000052d00720c */ /* 0x000fe20003f64070 */
[----:B------:R-:W-:Y:S01]  /*166e0*/  VIADD R55, R0, 0xb4 ;  /* 0x000000b400377836 */ /* 0x000fe20000000000 */
[----:B------:R-:W-:Y:S01]  /*166f0*/  IABS R4, R56 ;  /* 0x0000003800047213 */ /* 0x000fe20000000000 */
[--C-:B------:R-:W-:Y:S02]  /*16700*/  @!P5 IMAD.IADD R39, R39, 0x1, -R45.reuse ;  /* 0x000000012727d824 */ /* 0x100fe400078e0a2d */
[--C-:B------:R-:W-:Y:S01]  /*16710*/  @!P1 IMAD.IADD R42, R42, 0x1, -R45.reuse ;  /* 0x000000012a2a9824 */ /* 0x100fe200078e0a2d */
[----:B------:R-:W-:Y:S01]  /*16720*/  IABS R38, R55 ;  /* 0x0000003700267213 */ /* 0x000fe20000000000 */
[----:B------:R-:W-:Y:S01]  /*16730*/  @!P2 IMAD.IADD R40, R40, 0x1, -R45 ;  /* 0x000000012828a824 */ /* 0x000fe200078e0a2d */
[----:B------:R-:W-:Y:S01]  /*16740*/  ISETP.GE.AND P1, PT, R49, RZ, PT ;  /* 0x000000ff3100720c */ /* 0x000fe20003f26270 */
[----:B------:R-:W-:Y:S01]  /*16750*/  IMAD.MOV.U32 R8, RZ, RZ, R43 ;  /* 0x000000ffff087224 */ /* 0x000fe200078e002b */
[----:B------:R-:W-:Y:S01]  /*16760*/  ISETP.GT.U32.AND P5, PT, R45, R39, PT ;  /* 0x000000272d00720c */ /* 0x000fe20003fa4070 */
[----:B------:R-:W-:Y:S01]  /*16770*/  IMAD.HI.U32 R44, R41, R4, RZ ;  /* 0x00000004292c7227 */ /* 0x000fe200078e00ff */
[----:B------:R-:W-:-:S03]  /*16780*/  ISETP.GE.AND P2, PT, R47, RZ, PT ;  /* 0x000000ff2f00720c */ /* 0x000fc60003f46270 */
[--C-:B------:R-:W-:Y:S01]  /*16790*/  @!P0 IMAD.IADD R28, R28, 0x1, -R45.reuse ;  /* 0x000000011c1c8824 */ /* 0x100fe200078e0a2d */
[C---:B------:R-:W-:Y:S01]  /*167a0*/  ISETP.GT.U32.AND P0, PT, R45.reuse, R40, PT ;  /* 0x000000282d00720c */ /* 0x040fe20003f04070 */
[----:B------:R-:W-:Y:S02]  /*167b0*/  @!P4 IMAD.MOV R8, RZ, RZ, -R8 ;  /* 0x000000ffff08c224 */ /* 0x000fe400078e0a08 */
[----:B------:R-:W-:Y:S01]  /*167c0*/  IMAD.MOV R44, RZ, RZ, -R44 ;  /* 0x000000ffff2c7224 */ /* 0x000fe200078e0a2c */
[----:B------:R-:W-:Y:S01]  /*167d0*/  ISETP.GT.U32.AND P4, PT, R45, R28, PT ;  /* 0x0000001c2d00720c */ /* 0x000fe20003f84070 */
[----:B0-----:R-:W-:Y:S01]  /*167e0*/  IMAD.HI.U32 R6, R41, R38, RZ ;  /* 0x0000002629067227 */ /* 0x001fe200078e00ff */
[----:B------:R0:W-:Y:S03]  /*167f0*/  STL [R1+0x2c8], R8 ;  /* 0x0002c80801007387 */ /* 0x0001e60000100800 */
[----:B------:R-:W-:Y:S01]  /*16800*/  @!P3 IMAD.IADD R5, R5, 0x1, -R45 ;  /* 0x000000010505b824 */ /* 0x000fe200078e0a2d */
[----:B------:R-:W-:Y:S01]  /*16810*/  ISETP.GE.AND P3, PT, R53, RZ, PT ;  /* 0x000000ff3500720c */ /* 0x000fe20003f66270 */
[----:B------:R-:W-:-:S02]  /*16820*/  IMAD.MOV.U32 R7, RZ, RZ, R42 ;  /* 0x000000ffff077224 */ /* 0x000fc400078e002a */
[C---:B------:R-:W-:Y:S02]  /*16830*/  IMAD R4, R45.reuse, R44, R4 ;  /* 0x0000002c2d047224 */ /* 0x040fe400078e0204 */
[----:B------:R-:W-:Y:S02]  /*16840*/  IMAD.MOV R6, RZ, RZ, -R6 ;  /* 0x000000ffff067224 */ /* 0x000fe400078e0a06 */
[----:B------:R-:W-:Y:S01]  /*16850*/  @!P6 IMAD.MOV R7, RZ, RZ, -R7 ;  /* 0x000000ffff07e224 */ /* 0x000fe200078e0a07 */
[C---:B------:R-:W-:Y:S01]  /*16860*/  ISETP.GT.U32.AND P6, PT, R45.reuse, R5, PT ;  /* 0x000000052d00720c */ /* 0x040fe20003fc4070 */
[----:B------:R-:W-:Y:S02]  /*16870*/  VIADD R53, R0, 0xb3 ;  /* 0x000000b300357836 */ /* 0x000fe40000000000 */
[----:B0-----:R-:W-:Y:S01]  /*16880*/  IMAD.MOV.U32 R8, RZ, RZ, R29 ;  /* 0x000000ffff087224 */ /* 0x001fe200078e001d */
[----:B------:R0:W-:Y:S01]  /*16890*/  STL [R1+0x2cc], R7 ;  /* 0x0002cc0701007387 */ /* 0x0001e20000100800 */
[C---:B------:R-:W-:Y:S01]  /*168a0*/  IMAD R38, R45.reuse, R6, R38 ;  /* 0x000000062d267224 */ /* 0x040fe200078e0226 */
[----:B------:R-:W-:Y:S01]  /*168b0*/  IABS R29, R53 ;  /* 0x00000035001d7213 */ /* 0x000fe20000000000 */
[----:B------:R-:W-:Y:S01]  /*168c0*/  @!P1 IMAD.MOV R8, RZ, RZ, -R8 ;  /* 0x000000ffff089224 */ /* 0x000fe200078e0a08 */
[----:B------:R-:W-:Y:S01]  /*168d0*/  ISETP.GT.U32.AND P1, PT, R45, R4, PT ;  /* 0x000000042d00720c */ /* 0x000fe20003f24070 */
        /* <DEDUP_REMOVED lines=9> */
[----:B0-----:R-:W-:Y:S02]  /*16970*/  IMAD.MOV.U32 R7, RZ, RZ, R39 ;  /* 0x000000ffff077224 */ /* 0x001fe400078e0027 */
[----:B------:R-:W-:Y:S01]  /*16980*/  @!P1 IMAD.IADD R4, R4, 0x1, -R45 ;  /* 0x0000000104049824 */ /* 0x000fe200078e0a2d */
[----:B------:R-:W-:Y:S01]  /*16990*/  ISETP.GE.AND P1, PT, R53, RZ, PT ;  /* 0x000000ff3500720c */ /* 0x000fe20003f26270 */
[C---:B------:R-:W-:Y:S02]  /*169a0*/  IMAD R29, R45.reuse, R6, R29 ;  /* 0x000000062d1d7224 */ /* 0x040fe400078e021d */
[----:B-1----:R-:W-:Y:S02]  /*169b0*/  IMAD.MOV.U32 R8, RZ, RZ, R5 ;  /* 0x000000ffff087224 */ /* 0x002fe400078e0005 */
[----:B------:R-:W-:Y:S01]  /*169c0*/  @!P5 IMAD.MOV R7, RZ, RZ, -R7 ;  /* 0x000000ffff07d224 */ /* 0x000fe200078e0a07 */
[----:B------:R-:W-:Y:S01]  /*169d0*/  ISETP.GE.AND P5, PT, R54, RZ, PT ;  /* 0x000000ff3600720c */ /* 0x000fe20003fa6270 */
[----:B------:R-:W-:Y:S01]  /*169e0*/  @!P0 IMAD.IADD R38, R38, 0x1, -R45 ;  /* 0x0000000126268824 */ /* 0x000fe200078e0a2d */
[C---:B------:R-:W-:Y:S01]  /*169f0*/  ISETP.GT.U32.AND P0, PT, R45.reuse, R4, PT ;  /* 0x000000042d00720c */ /* 0x040fe20003f04070 */
[----:B------:R-:W-:Y:S01]  /*16a00*/  @!P3 IMAD.MOV R8, RZ, RZ, -R8 ;  /* 0x000000ffff08b224 */ /* 0x000fe200078e0a08 */
[----:B------:R-:W-:Y:S01]  /*16a10*/  ISETP.GT.U32.AND P3, PT, R45, R29, PT ;  /* 0x0000001d2d00720c */ /* 0x000fe20003f64070 */
[----:B------:R0:W-:Y:S01]  /*16a20*/  STL [R1+0x2e8], R7 ;  /* 0x0002e80701007387 */ /* 0x0001e20000100800 */
[----:B------:R-:W-:-:S02]  /*16a30*/  VIADD R54, R0, 0xb2 ;  /* 0x000000b200367836 */ /* 0x000fc40000000000 */
[--C-:B------:R-:W-:Y:S01]  /*16a40*/  @!P4 IMAD.IADD R28, R28, 0x1, -R45.reuse ;  /* 0x000000011c1cc824 */ /* 0x100fe200078e0a2d */
[----:B------:R-:W-:Y:S01]  /*16a50*/  ISETP.GE.AND P4, PT, R55, RZ, PT ;  /* 0x000000ff3700720c */ /* 0x000fe20003f86270 */
[C---:B------:R-:W-:Y:S01]  /*16a60*/  VIADD R55, R0.reuse, 0xb1 ;  /* 0x000000b100377836 */ /* 0x040fe20000000000 */
[----:B------:R-:W-:Y:S01]  /*16a70*/  IABS R42, R54 ;  /* 0x00000036002a7213 */ /* 0x000fe20000000000 */
[C---:B------:R-:W-:Y:S02]  /*16a80*/  VIADD R49, R0.reuse, 0xad ;  /* 0x000000ad00317836 */ /* 0x040fe40000000000 */
[----:B------:R-:W-:Y:S01]  /*16a90*/  VIADD R48, R0, 0xac ;  /* 0x000000ac00307836 */ /* 0x000fe20000000000 */
[----:B------:R-:W-:Y:S01]  /*16aa0*/  IABS R39, R55 ;  /* 0x0000003700277213 */ /* 0x000fe20000000000 */
[----:B0-----:R-:W-:Y:S02]  /*16ab0*/  IMAD.MOV.U32 R7, RZ, RZ, R40 ;  /* 0x000000ffff077224 */ /* 0x001fe400078e0028 */
[----:B------:R-:W-:Y:S01]  /*16ac0*/  @!P0 IMAD.IADD R4, R4, 0x1, -R45 ;  /* 0x0000000104048824 */ /* 0x000fe200078e0a2d */
[----:B------:R-:W-:Y:S01]  /*16ad0*/  ISETP.GE.AND P0, PT, R55, RZ, PT ;  /* 0x000000ff3700720c */ /* 0x000fe20003f06270 */
[----:B------:R-:W-:Y:S01]  /*16ae0*/  @!P2 IMAD.MOV R7, RZ, RZ, -R7 ;  /* 0x000000ffff07a224 */ /* 0x000fe200078e0a07 */
[----:B------:R-:W-:Y:S01]  /*16af0*/  ISETP.GT.U32.AND P2, PT, R45, R38, PT ;  /* 0x000000262d00720c */ /* 0x000fe20003f44070 */
[----:B------:R-:W-:Y:S01]  /*16b00*/  @!P3 IMAD.IADD R29, R29, 0x1, -R45 ;  /* 0x000000011d1db824 */ /* 0x000fe200078e0a2d */
[----:B------:R-:W-:Y:S01]  /*16b10*/  IABS R40, R48 ;  /* 0x0000003000287213 */ /* 0x000fe20000000000 */
[----:B------:R-:W-:Y:S01]  /*16b20*/  IMAD.HI.U32 R6, R41, R42, RZ ;  /* 0x0000002a29067227 */ /* 0x000fe200078e00ff */
[----:B------:R0:W-:Y:S03]  /*16b30*/  STL [R1+0x2d0], R7 ;  /* 0x0002d00701007387 */ /* 0x0001e60000100800 */
[----:B------:R-:W-:Y:S01]  /*16b40*/  @!P6 IMAD.MOV R4, RZ, RZ, -R4 ;  /* 0x000000ffff04e224 */ /* 0x000fe200078e0a04 */
[----:B------:R-:W-:Y:S01]  /*16b50*/  ISETP.GT.U32.AND P6, PT, R45, R29, PT ;  /* 0x0000001d2d00720c */ /* 0x000fe20003fc4070 */
[----:B------:R-:W-:Y:S01]  /*16b60*/  IMAD.HI.U32 R5, R41, R39, RZ ;  /* 0x0000002729057227 */ /* 0x000fe200078e00ff */
[----:B------:R-:W-:Y:S03]  /*16b70*/  STL [R1+0x2e0], R8 ;  /* 0x0002e00801007387 */ /* 0x000fe60000100800 */
[----:B------:R-:W-:-:S02]  /*16b80*/  IMAD.MOV R6, RZ, RZ, -R6 ;  /* 0x000000ffff067224 */ /* 0x000fc400078e0a06 */
[----:B0-----:R-:W-:Y:S02]  /*16b90*/  IMAD.MOV.U32 R7, RZ, RZ, R28 ;  /* 0x000000ffff077224 */ /* 0x001fe400078e001c */
[----:B------:R-:W-:Y:S02]  /*16ba0*/  @!P2 IMAD.IADD R38, R38, 0x1, -R45 ;  /* 0x000000012626a824 */ /* 0x000fe400078e0a2d */
[----:B------:R-:W-:Y:S01]  /*16bb0*/  @!P5 IMAD.MOV R7, RZ, RZ, -R7 ;  /* 0x000000ffff07d224 */ /* 0x000fe200078e0a07 */
[----:B------:R-:W-:Y:S01]  /*16bc0*/  ISETP.GE.AND P5, PT, R54, RZ, PT ;  /* 0x000000ff3600720c */ /* 0x000fe20003fa6270 */
[----:B------:R-:W-:Y:S02]  /*16bd0*/  IMAD.MOV R5, RZ, RZ, -R5 ;  /* 0x000000ffff057224 */ /* 0x000fe400078e0a05 */
[C---:B------:R-:W-:Y:S01]  /*16be0*/  IMAD R42, R45.reuse, R6, R42 ;  /* 0x000000062d2a7224 */ /* 0x040fe200078e022a */
[----:B------:R0:W-:Y:S01]  /*16bf0*/  STL [R1+0x2d4], R7 ;  /* 0x0002d40701007387 */ /* 0x0001e20000100800 */
[----:B------:R-:W-:Y:S01]  /*16c00*/  IMAD R39, R45, R5, R39 ;  /* 0x000000052d277224 */ /* 0x000fe200078e0227 */
[----:B------:R-:W-:Y:S01]  /*16c10*/  IABS R6, R49 ;  /* 0x0000003100067213 */ /* 0x000fe20000000000 */
[C---:B------:R-:W-:Y:S01]  /*16c20*/  VIADD R55, R0.reuse, 0xb0 ;  /* 0x000000b000377836 */ /* 0x040fe20000000000 */
[----:B------:R1:W-:Y:S01]  /*16c30*/  STL [R1+0x2dc], R4 ;  /* 0x0002dc0401007387 */ /* 0x0003e20000100800 */
[----:B------:R-:W-:Y:S01]  /*16c40*/  @!P6 IMAD.IADD R29, R29, 0x1, -R45 ;  /* 0x000000011d1de824 */ /* 0x000fe200078e0a2d */
[----:B------:R-:W-:Y:S01]  /*16c50*/  ISETP.GT.U32.AND P6, PT, R45, R39, PT ;  /* 0x000000272d00720c */ /* 0x000fe20003fc4070 */
[C---:B------:R-:W-:Y:S01]  /*16c60*/  VIADD R54, R0.reuse, 0xaf ;  /* 0x000000af00367836 */ /* 0x040fe20000000000 */
[----:B------:R-:W-:Y:S01]  /*16c70*/  IABS R5, R55 ;  /* 0x0000003700057213 */ /* 0x000fe20000000000 */
[----:B------:R-:W-:Y:S01]  /*16c80*/  VIADD R47, R0, 0xab ;  /* 0x000000ab002f7836 */ /* 0x000fe20000000000 */
[----:B------:R-:W-:Y:S01]  /*16c90*/  ISETP.GE.AND P2, PT, R55, RZ, PT ;  /* 0x000000ff3700720c */ /* 0x000fe20003f46270 */
[----:B0-----:R-:W-:Y:S01]  /*16ca0*/  IMAD.MOV.U32 R7, RZ, RZ, R38 ;  /* 0x000000ffff077224 */ /* 0x001fe200078e0026 */
[----:B------:R-:W-:Y:S01]  /*16cb0*/  ISETP.GE.AND P3, PT, R54, RZ, PT ;  /* 0x000000ff3600720c */ /* 0x000fe20003f66270 */
[----:B------:R-:W-:Y:S01]  /*16cc0*/  IMAD.HI.U32 R43, R41, R5, RZ ;  /* 0x00000005292b7227 */ /* 0x000fe200078e00ff */
[----:B-1----:R-:W-:-:S03]  /*16cd0*/  IABS R4, R54 ;  /* 0x0000003600047213 */ /* 0x002fc60000000000 */
[----:B------:R-:W-:Y:S01]  /*16ce0*/  @!P4 IMAD.MOV R7, RZ, RZ, -R7 ;  /* 0x000000ffff07c224 */ /* 0x000fe200078e0a07 */
[----:B------:R-:W-:Y:S01]  /*16cf0*/  ISETP.GT.U32.AND P4, PT, R45, R42, PT ;  /* 0x0000002a2d00720c */ /* 0x000fe20003f84070 */
[----:B------:R-:W-:Y:S02]  /*16d00*/  IMAD.MOV R43, RZ, RZ, -R43 ;  /* 0x000000ffff2b7224 */ /* 0x000fe400078e0a2b */
[----:B------:R-:W-:Y:S01]  /*16d10*/  @!P6 IMAD.IADD R39, R39, 0x1, -R45 ;  /* 0x000000012727e824 */ /* 0x000fe200078e0a2d */
[----:B------:R0:W-:Y:S01]  /*16d20*/  STL [R1+0x2d8], R7 ;  /* 0x0002d80701007387 */ /* 0x0001e20000100800 */
[----:B------:R-:W-:Y:S02]  /*16d30*/  VIADD R55, R0, 0xae ;  /* 0x000000ae00377836 */ /* 0x000fe40000000000 */
[----:B------:R-:W-:Y:S02]  /*16d40*/  IMAD R5, R45, R43, R5 ;  /* 0x0000002b2d057224 */ /* 0x000fe400078e0205 */
[----:B------:R-:W-:Y:S01]  /*16d50*/  IMAD.HI.U32 R43, R41, R6, RZ ;  /* 0x00000006292b7227 */ /* 0x000fe200078e00ff */
[----:B------:R-:W-:-:S03]  /*16d60*/  IABS R28, R55 ;  /* 0x00000037001c7213 */ /* 0x000fc60000000000 */
[----:B------:R-:W-:Y:S01]  /*16d70*/  @!P4 IMAD.IADD R42, R42, 0x1, -R45 ;  /* 0x000000012a2ac824 */ /* 0x000fe200078e0a2d */
[----:B------:R-:W-:Y:S01]  /*16d80*/  ISETP.GT.U32.AND P4, PT, R45, R5, PT ;  /* 0x000000052d00720c */ /* 0x000fe20003f84070 */
[----:B0-----:R-:W-:Y:S02]  /*16d90*/  IMAD.MOV.U32 R7, RZ, RZ, R29 ;  /* 0x000000ffff077224 */ /* 0x001fe400078e001d */
[----:B------:R-:W-:Y:S01]  /*16da0*/  IMAD.HI.U32 R38, R41, R4, RZ ;  /* 0x0000000429267227 */ /* 0x000fe200078e00ff */
[----:B------:R-:W-:-:S03]  /*16db0*/  ISETP.GT.U32.AND P6, PT, R45, R42, PT ;  /* 0x0000002a2d00720c */ /* 0x000fc60003fc4070 */
[----:B------:R-:W-:Y:S01]  /*16dc0*/  @!P1 IMAD.MOV R7, RZ, RZ, -R7 ;  /* 0x000000ffff079224 */ /* 0x000fe200078e0a07 */
[----:B------:R-:W-:Y:S01]  /*16dd0*/  ISETP.GT.U32.AND P1, PT, R45, R39, PT ;  /* 0x000000272d00720c */ /* 0x000fe20003f24070 */
[----:B------:R-:W-:Y:S02]  /*16de0*/  IMAD.MOV R43, RZ, RZ, -R43 ;  /* 0x000000ffff2b7224 */ /* 0x000fe400078e0a2b */
[----:B------:R-:W-:Y:S01]  /*16df0*/  IMAD.MOV R38, RZ, RZ, -R38 ;  /* 0x000000ffff267224 */ /* 0x000fe200078e0a26 */
[----:B------:R0:W-:Y:S01]  /*16e00*/  STL [R1+0x2c0], R7 ;  /* 0x0002c00701007387 */ /* 0x0001e20000100800 */
[----:B------:R-:W-:-:S04]  /*16e10*/  IMAD.HI.U32 R44, R41, R28, RZ ;  /* 0x0000001c292c7227 */ /* 0x000fc800078e00ff */
[C---:B------:R-:W-:Y:S01]  /*16e20*/  IMAD R6, R45.reuse, R43, R6 ;  /* 0x0000002b2d067224 */ /* 0x040fe200078e0206 */
[----:B------:R-:W-:Y:S01]  /*16e30*/  IABS R43, R47 ;  /* 0x0000002f002b7213 */ /* 0x000fe20000000000 */
[C---:B------:R-:W-:Y:S02]  /*16e40*/  IMAD R4, R45.reuse, R38, R4 ;  /* 0x000000262d047224 */ /* 0x040fe400078e0204 */
[----:B------:R-:W-:Y:S02]  /*16e50*/  IMAD.MOV R44, RZ, RZ, -R44 ;  /* 0x000000ffff2c7224 */ /* 0x000fe400078e0a2c */
[--C-:B------:R-:W-:Y:S01]  /*16e60*/  @!P6 IMAD.IADD R42, R42, 0x1, -R45.reuse ;  /* 0x000000012a2ae824 */ /* 0x100fe200078e0a2d */
[----:B------:R-:W-:Y:S01]  /*16e70*/  ISETP.GT.U32.AND P6, PT, R45, R4, PT ;  /* 0x000000042d00720c */ /* 0x000fe20003fc4070 */
[----:B------:R-:W-:Y:S01]  /*16e80*/  @!P1 IMAD.IADD R39, R39, 0x1, -R45 ;  /* 0x0000000127279824 */ /* 0x000fe200078e0a2d */
[C---:B------:R-:W-:Y:S01]  /*16e90*/  ISETP.GT.U32.AND P1, PT, R45.reuse, R6, PT ;  /* 0x000000062d00720c */ /* 0x040fe20003f24070 */
[----:B------:R-:W-:-:S02]  /*16ea0*/  IMAD R28, R45, R44, R28 ;  /* 0x0000002c2d1c7224 */ /* 0x000fc400078e021c */
[----:B------:R-:W-:Y:S02]  /*16eb0*/  @!P4 IMAD.IADD R5, R5, 0x1, -R45 ;  /* 0x000000010505c824 */ /* 0x000fe400078e0a2d */
[----:B0-----:R-:W-:Y:S02]  /*16ec0*/  IMAD.MOV.U32 R7, RZ, RZ, R42 ;  /* 0x000000ffff077224 */ /* 0x001fe400078e002a */
[----:B------:R-:W-:Y:S01]  /*16ed0*/  IMAD.HI.U32 R38, R41, R40, RZ ;  /* 0x0000002829267227 */ /* 0x000fe200078e00ff */
[----:B------:R-:W-:-:S03]  /*16ee0*/  ISETP.GT.U32.AND P4, PT, R45, R5, PT ;  /* 0x000000052d00720c */ /* 0x000fc60003f84070 */
[----:B------:R-:W-:Y:S01]  /*16ef0*/  @!P5 IMAD.MOV R7, RZ, RZ, -R7 ;  /* 0x000000ffff07d224 */ /* 0x000fe200078e0a07 */
[C---:B------:R-:W-:Y:S01]  /*16f00*/  ISETP.GT.U32.AND P5, PT, R45.reuse, R28, PT ;  /* 0x0000001c2d00720c */ /* 0x040fe20003fa4070 */
[C---:B------:R-:W-:Y:S02]  /*16f10*/  VIADD R54, R0.reuse, 0xa9 ;  /* 0x000000a900367836 */ /* 0x040fe40000000000 */
[----:B------:R-:W-:Y:S01]  /*16f20*/  IMAD.MOV R38, RZ, RZ, -R38 ;  /* 0x000000ffff267224 */ /* 0x000fe200078e0a26 */
[----:B------:R0:W-:Y:S01]  /*16f30*/  STL [R1+0x2c4], R7 ;  /* 0x0002c40701007387 */ /* 0x0001e20000100800 */
[----:B------:R-:W-:Y:S01]  /*16f40*/  VIADD R53, R0, 0xaa ;  /* 0x000000aa00357836 */ /* 0x000fe20000000000 */
[----:B------:R-:W-:Y:S01]  /*16f50*/  IABS R29, R54 ;  /* 0x00000036001d7213 */ /* 0x000fe20000000000 */
[----:B------:R-:W-:Y:S02]  /*16f60*/  @!P1 IMAD.IADD R6, R6, 0x1, -R45 ;  /* 0x0000000106069824 */ /* 0x000fe400078e0a2d */
[----:B------:R-:W-:Y:S01]  /*16f70*/  IMAD R40, R45, R38, R40 ;  /* 0x000000262d287224 */ /* 0x000fe200078e0228 */
[----:B------:R-:W-:Y:S01]  /*16f80*/  IABS R38, R53 ;  /* 0x0000003500267213 */ /* 0x000fe20000000000 */
[----:B------:R-:W-:-:S04]  /*16f90*/  IMAD.HI.U32 R42, R41, R43, RZ ;  /* 0x0000002b292a7227 */ /* 0x000fc800078e00ff */
[----:B0-----:R-:W-:Y:S02]  /*16fa0*/  IMAD.MOV.U32 R7, RZ, RZ, R39 ;  /* 0x000000ffff077224 */ /* 0x001fe400078e0027 */
        /* <DEDUP_REMOVED lines=22> */
[C---:B------:R-:W-:Y:S01]  /*17110*/  ISETP.GT.U32.AND P0, PT, R45.reuse, R44, PT ;  /* 0x0000002c2d00720c */ /* 0x040fe20003f04070 */
[--C-:B------:R-:W-:Y:S01]  /*17120*/  @!P4 IMAD.IADD R40, R40, 0x1, -R45.reuse ;  /* 0x000000012828c824 */ /* 0x100fe200078e0a2d */
[----:B------:R0:W-:Y:S01]  /*17130*/  STL [R1+0x2b0], R7 ;  /* 0x0002b00701007387 */ /* 0x0001e20000100800 */
[----:B------:R-:W-:Y:S02]  /*17140*/  VIADD R56, R0, 0xa8 ;  /* 0x000000a800387836 */ /* 0x000fe40000000000 */
        /* <DEDUP_REMOVED lines=12> */
[----:B------:R-:W-:Y:S01]  /*17210*/  @!P0 IMAD.IADD R44, R44, 0x1, -R45 ;  /* 0x000000012c2c8824 */ /* 0x000fe200078e0a2d */
[----:B------:R-:W-:Y:S01]  /*17220*/  ISETP.GT.U32.AND P0, PT, R45, R42, PT ;  /* 0x0000002a2d00720c */ /* 0x000fe20003f04070 */
[----:B------:R-:W-:Y:S02]  /*17230*/  @!P3 IMAD.MOV R8, RZ, RZ, -R8 ;  /* 0x000000ffff08b224 */ /* 0x000fe400078e0a08 */
[----:B------:R-:W-:Y:S02]  /*17240*/  IMAD.MOV R43, RZ, RZ, -R43 ;  /* 0x000000ffff2b7224 */ /* 0x000fe400078e0a2b */
[----:B------:R-:W-:Y:S01]  /*17250*/  IMAD.HI.U32 R39, R41, R29, RZ ;  /* 0x0000001d29277227 */ /* 0x000fe200078e00ff */
[----:B------:R1:W-:Y:S03]  /*17260*/  STL [R1+0x2ac], R8 ;  /* 0x0002ac0801007387 */ /* 0x0003e60000100800 */
[----:B------:R-:W-:Y:S01]  /*17270*/  @!P5 IMAD.IADD R38, R38, 0x1, -R45 ;  /* 0x000000012626d824 */ /* 0x000fe200078e0a2d */
[----:B------:R-:W-:Y:S01]  /*17280*/  ISETP.GE.AND P5, PT, R53, RZ, PT ;  /* 0x000000ff3500720c */ /* 0x000fe20003fa6270 */
[----:B------:R-:W-:-:S02]  /*17290*/  VIADD R53, R0, 0xa6 ;  /* 0x000000a600357836 */ /* 0x000fc40000000000 */
[----:B------:R-:W-:Y:S01]  /*172a0*/  @!P4 IMAD.IADD R40, R40, 0x1, -R45 ;  /* 0x000000012828c824 */ /* 0x000fe200078e0a2d */
[----:B------:R-:W-:Y:S01]  /*172b0*/  ISETP.GE.AND P4, PT, R48, RZ, PT ;  /* 0x000000ff3000720c */ /* 0x000fe20003f86270 */
[C---:B------:R-:W-:Y:S01]  /*172c0*/  IMAD R5, R45.reuse, R43, R5 ;  /* 0x0000002b2d057224 */ /* 0x040fe200078e0205 */
[C---:B------:R-:W-:Y:S01]  /*172d0*/  ISETP.GT.U32.AND P3, PT, R45.reuse, R38, PT ;  /* 0x000000262d00720c */ /* 0x040fe20003f64070 */
[----:B------:R-:W-:Y:S02]  /*172e0*/  IMAD.MOV R4, RZ, RZ, -R39 ;  /* 0x000000ffff047224 */ /* 0x000fe400078e0a27 */
[----:B0-----:R-:W-:Y:S02]  /*172f0*/  IMAD.MOV.U32 R7, RZ, RZ, R28 ;  /* 0x000000ffff077224 */ /* 0x001fe400078e001c */
[----:B-1----:R-:W-:Y:S01]  /*17300*/  IMAD.MOV.U32 R8, RZ, RZ, R6 ;  /* 0x000000ffff087224 */ /* 0x002fe200078e0006 */
[----:B------:R-:W-:Y:S01]  /*17310*/  IABS R6, R53 ;  /* 0x0000003500067213 */ /* 0x000fe20000000000 */
[----:B------:R-:W-:Y:S01]  /*17320*/  @!P6 IMAD.MOV R7, RZ, RZ, -R7 ;  /* 0x000000ffff07e224 */ /* 0x000fe200078e0a07 */
[C---:B------:R-:W-:Y:S01]  /*17330*/  ISETP.GT.U32.AND P6, PT, R45.reuse, R44, PT ;  /* 0x0000002c2d00720c */ /* 0x040fe20003fc4070 */
[----:B------:R-:W-:Y:S01]  /*17340*/  @!P1 IMAD.MOV R8, RZ, RZ, -R8 ;  /* 0x000000ffff089224 */ /* 0x000fe200078e0a08 */
[C---:B------:R-:W-:Y:S01]  /*17350*/  ISETP.GT.U32.AND P1, PT, R45.reuse, R5, PT ;  /* 0x000000052d00720c */ /* 0x040fe20003f24070 */
[----:B------:R-:W-:Y:S01]  /*17360*/  IMAD R28, R45, R4, R29 ;  /* 0x000000042d1c7224 */ /* 0x000fe200078e021d */
[----:B------:R0:W-:Y:S01]  /*17370*/  STL [R1+0x2a8], R7 ;  /* 0x0002a80701007387 */ /* 0x0001e20000100800 */
[----:B------:R-:W-:-:S02]  /*17380*/  IMAD.MOV.U32 R29, RZ, RZ, R6 ;  /* 0x000000ffff1d7224 */ /* 0x000fc400078e0006 */
[--C-:B------:R-:W-:Y:S01]  /*17390*/  @!P0 IMAD.IADD R42, R42, 0x1, -R45.reuse ;  /* 0x000000012a2a8824 */ /* 0x100fe200078e0a2d */
[----:B------:R-:W-:Y:S01]  /*173a0*/  ISETP.GT.U32.AND P0, PT, R45, R28, PT ;  /* 0x0000001c2d00720c */ /* 0x000fe20003f04070 */
[----:B------:R-:W-:Y:S01]  /*173b0*/  IMAD.HI.U32 R6, R41, R29, RZ ;  /* 0x0000001d29067227 */ /* 0x000fe200078e00ff */
[----:B------:R1:W-:Y:S03]  /*173c0*/  STL [R1+0x2a4], R8 ;  /* 0x0002a40801007387 */ /* 0x0003e60000100800 */
[----:B------:R-:W-:Y:S01]  /*173d0*/  @!P3 IMAD.IADD R38, R38, 0x1, -R45 ;  /* 0x000000012626b824 */ /* 0x000fe200078e0a2d */
[----:B------:R-:W-:Y:S01]  /*173e0*/  ISETP.GE.AND P3, PT, R56, RZ, PT ;  /* 0x000000ff3800720c */ /* 0x000fe20003f66270 */
[----:B0-----:R-:W-:Y:S02]  /*173f0*/  IMAD.MOV.U32 R7, RZ, RZ, R40 ;  /* 0x000000ffff077224 */ /* 0x001fe400078e0028 */
[----:B------:R-:W-:-:S02]  /*17400*/  IMAD.MOV R6, RZ, RZ, -R6 ;  /* 0x000000ffff067224 */ /* 0x000fc400078e0a06 */
[----:B------:R-:W-:Y:S01]  /*17410*/  @!P4 IMAD.MOV R7, RZ, RZ, -R7 ;  /* 0x000000ffff07c224 */ /* 0x000fe200078e0a07 */
[----:B------:R-:W-:Y:S01]  /*17420*/  ISETP.GE.AND P4, PT, R54, RZ, PT ;  /* 0x000000ff3600720c */ /* 0x000fe20003f86270 */
[----:B------:R-:W-:Y:S01]  /*17430*/  @!P1 IMAD.IADD R5, R5, 0x1, -R45 ;  /* 0x0000000105059824 */ /* 0x000fe200078e0a2d */
[----:B------:R-:W-:Y:S01]  /*17440*/  ISETP.GE.AND P1, PT, R53, RZ, PT ;  /* 0x000000ff3500720c */ /* 0x000fe20003f26270 */
[C---:B------:R-:W-:Y:S01]  /*17450*/  IMAD R29, R45.reuse, R6, R29 ;  /* 0x000000062d1d7224 */ /* 0x040fe200078e021d */
[----:B------:R0:W-:Y:S01]  /*17460*/  STL [R1+0x2a0], R7 ;  /* 0x0002a00701007387 */ /* 0x0001e20000100800 */
[----:B-1----:R-:W-:Y:S02]  /*17470*/  IMAD.MOV.U32 R8, RZ, RZ, R38 ;  /* 0x000000ffff087224 */ /* 0x002fe400078e0026 */
[--C-:B------:R-:W-:Y:S01]  /*17480*/  @!P0 IMAD.IADD R28, R28, 0x1, -R45.reuse ;  /* 0x000000011c1c8824 */ /* 0x100fe200078e0a2d */
[C---:B------:R-:W-:Y:S01]  /*17490*/  ISETP.GT.U32.AND P0, PT, R45.reuse, R5, PT ;  /* 0x000000052d00720c */ /* 0x040fe20003f04070 */
[----:B------:R-:W-:Y:S01]  /*174a0*/  @!P5 IMAD.MOV R8, RZ, RZ, -R8 ;  /* 0x000000ffff08d224 */ /* 0x000fe200078e0a08 */
[----:B------:R-:W-:Y:S01]  /*174b0*/  ISETP.GT.U32.AND P5, PT, R45, R29, PT ;  /* 0x0000001d2d00720c */ /* 0x000fe20003fa4070 */
[----:B------:R-:W-:Y:S01]  /*174c0*/  @!P6 IMAD.IADD R44, R44, 0x1, -R45 ;  /* 0x000000012c2ce824 */ /* 0x000fe200078e0a2d */
[----:B------:R-:W-:Y:S01]  /*174d0*/  ISETP.GE.AND P6, PT, R55, RZ, PT ;  /* 0x000000ff3700720c */ /* 0x000fe20003fc6270 */
[----:B------:R-:W-:-:S02]  /*174e0*/  VIADD R54, R0, 0xa5 ;  /* 0x000000a500367836 */ /* 0x000fc40000000000 */
[----:B0-----:R-:W-:Y:S02]  /*174f0*/  IMAD.MOV.U32 R7, RZ, RZ, R42 ;  /* 0x000000ffff077224 */ /* 0x001fe400078e002a */
[----:B------:R-:W-:Y:S01]  /*17500*/  VIADD R55, R0, 0xa4 ;  /* 0x000000a400377836 */ /* 0x000fe20000000000 */
[----:B------:R-:W-:Y:S01]  /*17510*/  IABS R4, R54 ;  /* 0x0000003600047213 */ /* 0x000fe20000000000 */
        /* <DEDUP_REMOVED lines=19> */
[C---:B------:R-:W-:Y:S02]  /*17650*/  VIADD R55, R0.reuse, 0xa3 ;  /* 0x000000a300377836 */ /* 0x040fe40000000000 */
[----:B------:R-:W-:Y:S02]  /*17660*/  IMAD R39, R45, R38, R39 ;  /* 0x000000262d277224 */ /* 0x000fe400078e0227 */
[----:B------:R-:W-:Y:S01]  /*17670*/  @!P5 IMAD.IADD R29, R29, 0x1, -R45 ;  /* 0x000000011d1dd824 */ /* 0x000fe200078e0a2d */
[----:B------:R-:W-:Y:S01]  /*17680*/  ISETP.GE.AND P2, PT, R55, RZ, PT ;  /* 0x000000ff3700720c */ /* 0x000fe20003f46270 */
[C---:B------:R-:W-:Y:S01]  /*17690*/  VIADD R49, R0.reuse, 0xa0 ;  /* 0x000000a000317836 */ /* 0x040fe20000000000 */
[----:B------:R-:W-:Y:S01]  /*176a0*/  ISETP.GT.U32.AND P5, PT, R45, R39, PT ;  /* 0x000000272d00720c */ /* 0x000fe20003fa4070 */
[----:B0-----:R-:W-:Y:S01]  /*176b0*/  IMAD.MOV.U32 R7, RZ, RZ, R5 ;  /* 0x000000ffff077224 */ /* 0x001fe200078e0005 */
[----:B------:R-:W-:Y:S01]  /*176c0*/  IABS R5, R55 ;  /* 0x0000003700057213 */ /* 0x000fe20000000000 */
[----:B------:R-:W-:Y:S01]  /*176d0*/  VIADD R55, R0, 0xa1 ;  /* 0x000000a100377836 */ /* 0x000fe20000000000 */
[----:B------:R-:W-:Y:S01]  /*176e0*/  IABS R6, R49 ;  /* 0x0000003100067213 */ /* 0x000fe20000000000 */
[----:B------:R-:W-:-:S02]  /*176f0*/  @!P3 IMAD.MOV R7, RZ, RZ, -R7 ;  /* 0x000000ffff07b224 */ /* 0x000fc400078e0a07 */
[----:B------:R-:W-:Y:S01]  /*17700*/  IMAD.HI.U32 R44, R41, R5, RZ ;  /* 0x00000005292c7227 */ /* 0x000fe200078e00ff */
[----:B------:R-:W-:Y:S02]  /*17710*/  IABS R43, R55 ;  /* 0x00000037002b7213 */ /* 0x000fe40000000000 */
[----:B------:R0:W-:Y:S01]  /*17720*/  STL [R1+0x290], R7 ;  /* 0x0002900701007387 */ /* 0x0001e20000100800 */
[C---:B------:R-:W-:Y:S02]  /*17730*/  VIADD R54, R0.reuse, 0xa2 ;  /* 0x000000a200367836 */ /* 0x040fe40000000000 */
[----:B------:R-:W-:Y:S02]  /*17740*/  @!P5 IMAD.IADD R39, R39, 0x1, -R45 ;  /* 0x000000012727d824 */ /* 0x000fe400078e0a2d */
[C---:B------:R-:W-:Y:S01]  /*17750*/  VIADD R48, R0.reuse, 0x9f ;  /* 0x0000009f00307836 */ /* 0x040fe20000000000 */
[----:B------:R-:W-:Y:S01]  /*17760*/  IABS R4, R54 ;  /* 0x0000003600047213 */ /* 0x000fe20000000000 */
[----:B------:R-:W-:Y:S01]  /*17770*/  VIADD R47, R0, 0x9e ;  /* 0x0000009e002f7836 */ /* 0x000fe20000000000 */
[----:B------:R-:W-:Y:S01]  /*17780*/  ISETP.GE.AND P3, PT, R54, RZ, PT ;  /* 0x000000ff3600720c */ /* 0x000fe20003f66270 */
[----:B------:R-:W-:Y:S01]  /*17790*/  VIADD R54, R0, 0x9c ;  /* 0x0000009c00367836 */ /* 0x000fe20000000000 */
[----:B------:R-:W-:Y:S01]  /*177a0*/  IABS R40, R48 ;  /* 0x0000003000287213 */ /* 0x000fe20000000000 */
[----:B0-----:R-:W-:-:S02]  /*177b0*/  IMAD.MOV.U32 R7, RZ, RZ, R28 ;  /* 0x000000ffff077224 */ /* 0x001fc400078e001c */
[----:B------:R-:W-:Y:S02]  /*177c0*/  IMAD.MOV.U32 R28, RZ, RZ, R43 ;  /* 0x000000ffff1c7224 */ /* 0x000fe400078e002b */
[----:B------:R-:W-:Y:S01]  /*177d0*/  @!P6 IMAD.MOV R7, RZ, RZ, -R7 ;  /* 0x000000ffff07e224 */ /* 0x000fe200078e0a07 */
[----:B------:R-:W-:Y:S01]  /*177e0*/  ISETP.GT.U32.AND P6, PT, R45, R42, PT ;  /* 0x0000002a2d00720c */ /* 0x000fe20003fc4070 */
[----:B------:R-:W-:Y:S02]  /*177f0*/  IMAD.MOV R43, RZ, RZ, -R44 ;  /* 0x000000ffff2b7224 */ /* 0x000fe400078e0a2c */
[----:B------:R-:W-:Y:S01]  /*17800*/  IMAD.HI.U32 R38, R41, R4, RZ ;  /* 0x0000000429267227 */ /* 0x000fe200078e00ff */
[----:B------:R0:W-:Y:S03]  /*17810*/  STL [R1+0x28c], R7 ;  /* 0x00028c0701007387 */ /* 0x0001e60000100800 */
[----:B------:R-:W-:-:S02]  /*17820*/  IMAD R5, R45, R43, R5 ;  /* 0x0000002b2d057224 */ /* 0x000fc400078e0205 */
[----:B------:R-:W-:-:S04]  /*17830*/  IMAD.HI.U32 R43, R41, R6, RZ ;  /* 0x00000006292b7227 */ /* 0x000fc800078e00ff */
[----:B------:R-:W-:Y:S01]  /*17840*/  @!P6 IMAD.IADD R42, R42, 0x1, -R45 ;  /* 0x000000012a2ae824 */ /* 0x000fe200078e0a2d */
[C---:B------:R-:W-:Y:S01]  /*17850*/  ISETP.GT.U32.AND P6, PT, R45.reuse, R5, PT ;  /* 0x000000052d00720c */ /* 0x040fe20003fc4070 */
[----:B0-----:R-:W-:Y:S01]  /*17860*/  IMAD.MOV.U32 R7, RZ, RZ, R29 ;  /* 0x000000ffff077224 */ /* 0x001fe200078e001d */
[----:B------:R-:W-:Y:S01]  /*17870*/  IABS R29, R54 ;  /* 0x00000036001d7213 */ /* 0x000fe20000000000 */
[----:B------:R-:W-:Y:S01]  /*17880*/  IMAD.MOV R43, RZ, RZ, -R43 ;  /* 0x000000ffff2b7224 */ /* 0x000fe200078e0a2b */
[C---:B------:R-:W-:Y:S01]  /*17890*/  ISETP.GT.U32.AND P5, PT, R45.reuse, R42, PT ;  /* 0x0000002a2d00720c */ /* 0x040fe20003fa4070 */
[----:B------:R-:W-:Y:S01]  /*178a0*/  @!P1 IMAD.MOV R7, RZ, RZ, -R7 ;  /* 0x000000ffff079224 */ /* 0x000fe200078e0a07 */
[----:B------:R-:W-:Y:S01]  /*178b0*/  ISETP.GT.U32.AND P1, PT, R45, R39, PT ;  /* 0x000000272d00720c */ /* 0x000fe20003f24070 */
[----:B------:R-:W-:Y:S02]  /*178c0*/  IMAD.MOV R38, RZ, RZ, -R38 ;  /* 0x000000ffff267224 */ /* 0x000fe400078e0a26 */
[----:B------:R-:W-:Y:S01]  /*178d0*/  IMAD.HI.U32 R44, R41, R28, RZ ;  /* 0x0000001c292c7227 */ /* 0x000fe200078e00ff */
[----:B------:R0:W-:Y:S03]  /*178e0*/  STL [R1+0x280], R7 ;  /* 0x0002800701007387 */ /* 0x0001e60000100800 */
[C---:B------:R-:W-:Y:S01]  /*178f0*/  IMAD R6, R45.reuse, R43, R6 ;  /* 0x0000002b2d067224 */ /* 0x040fe200078e0206 */
[----:B------:R-:W-:Y:S01]  /*17900*/  IABS R43, R47 ;  /* 0x0000002f002b7213 */ /* 0x000fe20000000000 */
[----:B------:R-:W-:-:S02]  /*17910*/  IMAD R4, R45, R38, R4 ;  /* 0x000000262d047224 */ /* 0x000fc400078e0204 */
[----:B------:R-:W-:Y:S02]  /*17920*/  IMAD.MOV R44, RZ, RZ, -R44 ;  /* 0x000000ffff2c7224 */ /* 0x000fe400078e0a2c */
[--C-:B------:R-:W-:Y:S01]  /*17930*/  @!P5 IMAD.IADD R42, R42, 0x1, -R45.reuse ;  /* 0x000000012a2ad824 */ /* 0x100fe200078e0a2d */
[----:B------:R-:W-:Y:S01]  /*17940*/  ISETP.GT.U32.AND P5, PT, R45, R4, PT ;  /* 0x000000042d00720c */ /* 0x000fe20003fa4070 */
[--C-:B------:R-:W-:Y:S01]  /*17950*/  @!P1 IMAD.IADD R39, R39, 0x1, -R45.reuse ;  /* 0x0000000127279824 */ /* 0x100fe200078e0a2d */
[C---:B------:R-:W-:Y:S01]  /*17960*/  ISETP.GT.U32.AND P1, PT, R45.reuse, R6, PT ;  /* 0x000000062d00720c */ /* 0x040fe20003f24070 */
[----:B------:R-:W-:Y:S02]  /*17970*/  IMAD R28, R45, R44, R28 ;  /* 0x0000002c2d1c7224 */ /* 0x000fe400078e021c */
[----:B------:R-:W-:Y:S02]  /*17980*/  @!P6 IMAD.IADD R5, R5, 0x1, -R45 ;  /* 0x000000010505e824 */ /* 0x000fe400078e0a2d */
[----:B0-----:R-:W-:-:S02]  /*17990*/  IMAD.MOV.U32 R7, RZ, RZ, R42 ;  /* 0x000000ffff077224 */ /* 0x001fc400078e002a */
[----:B------:R-:W-:Y:S01]  /*179a0*/  IMAD.HI.U32 R38, R41, R40, RZ ;  /* 0x0000002829267227 */ /* 0x000fe200078e00ff */
[----:B------:R-:W-:-:S03]  /*179b0*/  ISETP.GT.U32.AND P6, PT, R45, R5, PT ;  /* 0x000000052d00720c */ /* 0x000fc60003fc4070 */
[----:B------:R-:W-:Y:S01]  /*179c0*/  @!P4 IMAD.MOV R7, RZ, RZ, -R7 ;  /* 0x000000ffff07c224 */ /* 0x000fe200078e0a07 */
[C---:B------:R-:W-:Y:S01]  /*179d0*/  ISETP.GT.U32.AND P4, PT, R45.reuse, R28, PT ;  /* 0x0000001c2d00720c */ /* 0x040fe20003f84070 */
[----:B------:R-:W-:Y:S02]  /*179e0*/  IMAD.MOV R38, RZ, RZ, -R38 ;  /* 0x000000ffff267224 */ /* 0x000fe400078e0a26 */
[----:B------:R-:W-:Y:S01]  /*179f0*/  VIADD R53, R0, 0x9d ;  /* 0x0000009d00357836 */ /* 0x000fe20000000000 */
[----:B------:R0:W-:Y:S01]  /*17a00*/  STL [R1+0x288], R7 ;  /* 0x0002880701007387 */ /* 0x0001e20000100800 */
[----:B------:R-:W-:Y:S02]  /*17a10*/  @!P1 IMAD.IADD R6, R6, 0x1, -R45 ;  /* 0x0000000106069824 */ /* 0x000fe400078e0a2d */
[----:B------:R-:W-:Y:S01]  /*17a20*/  IMAD R40, R45, R38, R40 ;  /* 0x000000262d287224 */ /* 0x000fe200078e0228 */
[----:B------:R-:W-:Y:S01]  /*17a30*/  IABS R38, R53 ;  /* 0x0000003500267213 */ /* 0x000fe20000000000 */
[----:B------:R-:W-:-:S04]  /*17a40*/  IMAD.HI.U32 R42, R41, R43, RZ ;  /* 0x0000002b292a7227 */ /* 0x000fc800078e00ff */
[----:B------:R-:W-:Y:S01]  /*17a50*/  @!P5 IMAD.IADD R4, R4, 0x1, -R45 ;  /* 0x000000010404d824 */ /* 0x000fe200078e0a2d */
[----:B------:R-:W-:Y:S01]  /*17a60*/  ISETP.GE.AND P5, PT, R55, RZ, PT ;  /* 0x000000ff3700720c */ /* 0x000fe20003fa6270 */
[----:B0-----:R-:W-:Y:S02]  /*17a70*/  IMAD.MOV.U32 R7, RZ, RZ, R39 ;  /* 0x000000ffff077224 */ /* 0x001fe400078e0027 */
[----:B------:R-:W-:-:S04]  /*17a80*/  IMAD.HI.U32 R44, R41, R29, RZ ;  /* 0x0000001d292c7227 */ /* 0x000fc800078e00ff */
[----:B------:R-:W-:Y:S01]  /*17a90*/  @!P0 IMAD.MOV R7, RZ, RZ, -R7 ;  /* 0x000000ffff078224 */ /* 0x000fe200078e0a07 */
[----:B------:R-:W-:Y:S01]  /*17aa0*/  ISETP.GT.U32.AND P0, PT, R45, R6, PT ;  /* 0x000000062d00720c */ /* 0x000fe20003f04070 */
[----:B------:R-:W-:Y:S02]  /*17ab0*/  IMAD.MOV R42, RZ, RZ, -R42 ;  /* 0x000000ffff2a7224 */ /* 0x000fe400078e0a2a */
[--C-:B------:R-:W-:Y:S01]  /*17ac0*/  @!P6 IMAD.IADD R5, R5, 0x1, -R45.reuse ;  /* 0x000000010505e824 */ /* 0x100fe200078e0a2d */
[----:B------:R0:W-:Y:S01]  /*17ad0*/  STL [R1+0x27c], R7 ;  /* 0x00027c0701007387 */ /* 0x0001e20000100800 */
[----:B------:R-:W-:Y:S01]  /*17ae0*/  @!P4 IMAD.IADD R28, R28, 0x1, -R45 ;  /* 0x000000011c1cc824 */ /* 0x000fe200078e0a2d */
[----:B------:R-:W-:Y:S01]  /*17af0*/  ISETP.GT.U32.AND P4, PT, R45, R4, PT ;  /* 0x000000042d00720c */ /* 0x000fe20003f84070 */
[----:B------:R-:W-:Y:S01]  /*17b00*/  IMAD.HI.U32 R46, R41, R38, RZ ;  /* 0x00000026292e7227 */ /* 0x000fe200078e00ff */
[C---:B------:R-:W-:Y:S02]  /*17b10*/  ISETP.GT.U32.AND P6, PT, R45.reuse, R40, PT ;  /* 0x000000282d00720c */ /* 0x040fe40003fc4070 */
[----:B------:R-:W-:Y:S01]  /*17b20*/  ISETP.GT.U32.AND P1, PT, R45, R28, PT ;  /* 0x0000001c2d00720c */ /* 0x000fe20003f24070 */
[----:B------:R-:W-:-:S02]  /*17b30*/  IMAD.MOV R44, RZ, RZ, -R44 ;  /* 0x000000ffff2c7224 */ /* 0x000fc400078e0a2c */
        /* <DEDUP_REMOVED lines=9> */
[----:B------:R-:W-:Y:S01]  /*17bd0*/  VIADD R56, R0, 0x9b ;  /* 0x0000009b00387836 */ /* 0x000fe20000000000 */
[----:B------:R0:W-:Y:S01]  /*17be0*/  STL [R1+0x278], R7 ;  /* 0x0002780701007387 */ /* 0x0001e20000100800 */
[--C-:B------:R-:W-:Y:S01]  /*17bf0*/  @!P4 IMAD.IADD R4, R4, 0x1, -R45.reuse ;  /* 0x000000010404c824 */ /* 0x100fe200078e0a2d */
[C---:B------:R-:W-:Y:S01]  /*17c00*/  ISETP.GT.U32.AND P4, PT, R45.reuse, R38, PT ;  /* 0x000000262d00720c */ /* 0x040fe20003f84070 */
[--C-:B------:R-:W-:Y:S01]  /*17c10*/  @!P6 IMAD.IADD R40, R40, 0x1, -R45.reuse ;  /* 0x000000012828e824 */ /* 0x100fe200078e0a2d */
[----:B------:R-:W-:Y:S01]  /*17c20*/  IABS R5, R56 ;  /* 0x0000003800057213 */ /* 0x000fe20000000000 */
[----:B------:R-:W-:Y:S02]  /*17c30*/  VIADD R55, R0, 0x9a ;  /* 0x0000009a00377836 */ /* 0x000fe40000000000 */
[--C-:B------:R-:W-:Y:S01]  /*17c40*/  @!P1 IMAD.IADD R28, R28, 0x1, -R45.reuse ;  /* 0x000000011c1c9824 */ /* 0x100fe200078e0a2d */
[----:B------:R-:W-:Y:S01]  /*17c50*/  ISETP.GT.U32.AND P6, PT, R45, R40, PT ;  /* 0x000000282d00720c */ /* 0x000fe20003fc4070 */
[----:B------:R-:W-:Y:S01]  /*17c60*/  @!P2 IMAD.IADD R42, R42, 0x1, -R45 ;  /* 0x000000012a2aa824 */ /* 0x000fe200078e0a2d */
[----:B------:R-:W-:Y:S01]  /*17c70*/  IABS R39, R55 ;  /* 0x0000003700277213 */ /* 0x000fe20000000000 */
[----:B------:R-:W-:Y:S01]  /*17c80*/  IMAD.HI.U32 R44, R41, R5, RZ ;  /* 0x00000005292c7227 */ /* 0x000fe200078e00ff */
[----:B------:R-:W-:-:S02]  /*17c90*/  ISETP.GE.AND P1, PT, R49, RZ, PT ;  /* 0x000000ff3100720c */ /* 0x000fc40003f26270 */
[----:B------:R-:W-:Y:S01]  /*17ca0*/  ISETP.GE.AND P2, PT, R47, RZ, PT ;  /* 0x000000ff2f00720c */ /* 0x000fe20003f46270 */
[----:B------:R-:W-:Y:S01]  /*17cb0*/  @!P0 IMAD.IADD R29, R29, 0x1, -R45 ;  /* 0x000000011d1d8824 */ /* 0x000fe200078e0a2d */
[----:B------:R-:W-:Y:S01]  /*17cc0*/  ISETP.GT.U32.AND P0, PT, R45, R42, PT ;  /* 0x0000002a2d00720c */ /* 0x000fe20003f04070 */
[----:B------:R-:W-:Y:S02]  /*17cd0*/  IMAD.MOV R44, RZ, RZ, -R44 ;  /* 0x000000ffff2c7224 */ /* 0x000fe400078e0a2c */
[----:B------:R-:W-:-:S04]  /*17ce0*/  IMAD.HI.U32 R43, R41, R39, RZ ;  /* 0x00000027292b7227 */ /* 0x000fc800078e00ff */
[----:B------:R-:W-:Y:S01]  /*17cf0*/  @!P4 IMAD.IADD R38, R38, 0x1, -R45 ;  /* 0x000000012626c824 */ /* 0x000fe200078e0a2d */
[----:B------:R-:W-:Y:S01]  /*17d00*/  ISETP.GE.AND P4, PT, R53, RZ, PT ;  /* 0x000000ff3500720c */ /* 0x000fe20003f86270 */
[----:B0-----:R-:W-:Y:S02]  /*17d10*/  IMAD.MOV.U32 R7, RZ, RZ, R28 ;  /* 0x000000ffff077224 */ /* 0x001fe400078e001c */
[----:B------:R-:W-:Y:S02]  /*17d20*/  IMAD.MOV.U32 R8, RZ, RZ, R4 ;  /* 0x000000ffff087224 */ /* 0x000fe400078e0004 */
[C---:B------:R-:W-:Y:S02]  /*17d30*/  IMAD R5, R45.reuse, R44, R5 ;  /* 0x0000002c2d057224 */ /* 0x040fe400078e0205 */
[----:B------:R-:W-:Y:S02]  /*17d40*/  IMAD.MOV R4, RZ, RZ, -R43 ;  /* 0x000000ffff047224 */ /* 0x000fe400078e0a2b */
[----:B------:R-:W-:Y:S01]  /*17d50*/  @!P5 IMAD.MOV R7, RZ, RZ, -R7 ;  /* 0x000000ffff07d224 */ /* 0x000fe200078e0a07 */
[----:B------:R-:W-:Y:S01]  /*17d60*/  ISETP.GT.U32.AND P5, PT, R45, R38, PT ;  /* 0x000000262d00720c */ /* 0x000fe20003fa4070 */
[----:B------:R-:W-:-:S02]  /*17d70*/  VIADD R53, R0, 0x99 ;  /* 0x0000009900357836 */ /* 0x000fc40000000000 */
[----:B------:R-:W-:Y:S01]  /*17d80*/  @!P3 IMAD.MOV R8, RZ, RZ, -R8 ;  /* 0x000000ffff08b224 */ /* 0x000fe200078e0a08 */
[C---:B------:R-:W-:Y:S01]  /*17d90*/  ISETP.GT.U32.AND P3, PT, R45.reuse, R29, PT ;  /* 0x0000001d2d00720c */ /* 0x040fe20003f64070 */
[----:B------:R-:W-:Y:S01]  /*17da0*/  @!P6 IMAD.IADD R40, R40, 0x1, -R45 ;  /* 0x000000012828e824 */ /* 0x000fe200078e0a2d */
[----:B------:R-:W-:Y:S01]  /*17db0*/  ISETP.GE.AND P6, PT, R48, RZ, PT ;  /* 0x000000ff3000720c */ /* 0x000fe20003fc6270 */
[----:B------:R-:W-:Y:S01]  /*17dc0*/  @!P1 IMAD.MOV R6, RZ, RZ, -R6 ;  /* 0x000000ffff069224 */ /* 0x000fe200078e0a06 */
[----:B------:R-:W-:Y:S01]  /*17dd0*/  IABS R28, R53 ;  /* 0x00000035001c7213 */ /* 0x000fe20000000000 */
[C---:B------:R-:W-:Y:S01]  /*17de0*/  IMAD R39, R45.reuse, R4, R39 ;  /* 0x000000042d277224 */ /* 0x040fe200078e0227 */
[C---:B------:R-:W-:Y:S01]  /*17df0*/  ISETP.GT.U32.AND P1, PT, R45.reuse, R5, PT ;  /* 0x000000052d00720c */ /* 0x040fe20003f24070 */
[----:B------:R0:W-:Y:S01]  /*17e00*/  STL [R1+0x274], R8 ;  /* 0x0002740801007387 */ /* 0x0001e20000100800 */
[--C-:B------:R-:W-:Y:S02]  /*17e10*/  @!P0 IMAD.IADD R42, R42, 0x1, -R45.reuse ;  /* 0x000000012a2a8824 */ /* 0x100fe400078e0a2d */
[----:B------:R-:W-:Y:S01]  /*17e20*/  ISETP.GT.U32.AND P0, PT, R45, R39, PT ;  /* 0x000000272d00720c */ /* 0x000fe20003f04070 */
[----:B------:R1:W-:Y:S01]  /*17e30*/  STL [R1+0x270], R7 ;  /* 0x0002700701007387 */ /* 0x0003e20000100800 */
[--C-:B------:R-:W-:Y:S01]  /*17e40*/  @!P5 IMAD.IADD R38, R38, 0x1, -R45.reuse ;  /* 0x000000012626d824 */ /* 0x100fe200078e0a2d */
[----:B------:R-:W-:Y:S01]  /*17e50*/  ISETP.GE.AND P5, PT, R56, RZ, PT ;  /* 0x000000ff3800720c */ /* 0x000fe20003fa6270 */
[----:B------:R-:W-:Y:S01]  /*17e60*/  @!P3 IMAD.IADD R29, R29, 0x1, -R45 ;  /* 0x000000011d1db824 */ /* 0x000fe200078e0a2d */
[----:B------:R2:W-:Y:S01]  /*17e70*/  STL [R1+0x26c], R6 ;  /* 0x00026c0601007387 */ /* 0x0005e20000100800 */
[----:B------:R-:W-:Y:S01]  /*17e80*/  ISETP.GE.AND P3, PT, R55, RZ, PT ;  /* 0x000000ff3700720c */ /* 0x000fe20003f66270 */
[----:B0-----:R-:W-:-:S02]  /*17e90*/  IMAD.MOV.U32 R8, RZ, RZ, R38 ;  /* 0x000000ffff087224 */ /* 0x001fc400078e0026 */
[----:B------:R-:W-:Y:S01]  /*17ea0*/  @!P1 IMAD.IADD R5, R5, 0x1, -R45 ;  /* 0x0000000105059824 */ /* 0x000fe200078e0a2d */
[----:B------:R-:W-:Y:S01]  /*17eb0*/  ISETP.GE.AND P1, PT, R53, RZ, PT ;  /* 0x000000ff3500720c */ /* 0x000fe20003f26270 */
[----:B-1----:R-:W-:Y:S02]  /*17ec0*/  IMAD.MOV.U32 R7, RZ, RZ, R40 ;  /* 0x000000ffff077224 */ /* 0x002fe400078e0028 */
[----:B------:R-:W-:-:S04]  /*17ed0*/  IMAD.HI.U32 R40, R41, R28, RZ ;  /* 0x0000001c29287227 */ /* 0x000fc800078e00ff */
[----:B------:R-:W-:Y:S02]  /*17ee0*/  IMAD.MOV R40, RZ, RZ, -R40 ;  /* 0x000000ffff287224 */ /* 0x000fe400078e0a28 */
[----:B------:R-:W-:Y:S01]  /*17ef0*/  @!P6 IMAD.MOV R7, RZ, RZ, -R7 ;  /* 0x000000ffff07e224 */ /* 0x000fe200078e0a07 */
[----:B------:R-:W-:Y:S01]  /*17f00*/  ISETP.GE.AND P6, PT, R54, RZ, PT ;  /* 0x000000ff3600720c */ /* 0x000fe20003fc6270 */
[----:B------:R-:W-:Y:S02]  /*17f10*/  IMAD R28, R45, R40, R28 ;  /* 0x000000282d1c7224 */ /* 0x000fe400078e021c */
[----:B------:R-:W-:Y:S01]  /*17f20*/  @!P0 IMAD.IADD R39, R39, 0x1, -R45 ;  /* 0x0000000127278824 */ /* 0x000fe200078e0a2d */
[----:B------:R0:W-:Y:S01]  /*17f30*/  STL [R1+0x268], R7 ;  /* 0x0002680701007387 */ /* 0x0001e20000100800 */
[----:B------:R-:W-:Y:S01]  /*17f40*/  @!P4 IMAD.MOV R8, RZ, RZ, -R8 ;  /* 0x000000ffff08c224 */ /* 0x000fe200078e0a08 */
[C---:B------:R-:W-:Y:S01]  /*17f50*/  ISETP.GT.U32.AND P0, PT, R45.reuse, R5, PT ;  /* 0x000000052d00720c */ /* 0x040fe20003f04070 */
[C---:B------:R-:W-:Y:S01]  /*17f60*/  VIADD R54, R0.reuse, 0x98 ;  /* 0x0000009800367836 */ /* 0x040fe20000000000 */
[----:B------:R-:W-:Y:S01]  /*17f70*/  ISETP.GT.U32.AND P4, PT, R45, R28, PT ;  /* 0x0000001c2d00720c */ /* 0x000fe20003f84070 */
[----:B------:R-:W-:-:S02]  /*17f80*/  VIADD R55, R0, 0x97 ;  /* 0x0000009700377836 */ /* 0x000fc40000000000 */
[C---:B------:R-:W-:Y:S01]  /*17f90*/  VIADD R49, R0.reuse, 0x93 ;  /* 0x0000009300317836 */ /* 0x040fe20000000000 */
[----:B------:R-:W-:Y:S01]  /*17fa0*/  IABS R4, R54 ;  /* 0x0000003600047213 */ /* 0x000fe20000000000 */
[----:B------:R-:W-:Y:S01]  /*17fb0*/  VIADD R48, R0, 0x92 ;  /* 0x0000009200307836 */ /* 0x000fe20000000000 */
[----:B--2---:R-:W-:Y:S01]  /*17fc0*/  IABS R6, R55 ;  /* 0x0000003700067213 */ /* 0x004fe20000000000 */
[----:B0-----:R-:W-:Y:S02]  /*17fd0*/  IMAD.MOV.U32 R7, RZ, RZ, R42 ;  /* 0x000000ffff077224 */ /* 0x001fe400078e002a */
[----:B------:R-:W-:-:S04]  /*17fe0*/  IMAD.HI.U32 R40, R41, R4, RZ ;  /* 0x0000000429287227 */ /* 0x000fc800078e00ff */
[----:B------:R-:W-:Y:S01]  /*17ff0*/  @!P2 IMAD.MOV R7, RZ, RZ, -R7 ;  /* 0x000000ffff07a224 */ /* 0x000fe200078e0a07 */
[----:B------:R-:W-:Y:S01]  /*18000*/  ISETP.GT.U32.AND P2, PT, R45, R39, PT ;  /* 0x000000272d00720c */ /* 0x000fe20003f44070 */
[--C-:B------:R-:W-:Y:S01]  /*18010*/  @!P0 IMAD.IADD R5, R5, 0x1, -R45.reuse ;  /* 0x0000000105058824 */ /* 0x100fe200078e0a2d */
[----:B------:R-:W-:Y:S01]  /*18020*/  ISETP.GE.AND P0, PT, R55, RZ, PT ;  /* 0x000000ff3700720c */ /* 0x000fe20003f06270 */
[----:B------:R-:W-:Y:S01]  /*18030*/  @!P4 IMAD.IADD R28, R28, 0x1, -R45 ;  /* 0x000000011c1cc824 */ /* 0x000fe200078e0a2d */
[----:B------:R0:W-:Y:S01]  /*18040*/  STL [R1+0x264], R7 ;  /* 0x0002640701007387 */ /* 0x0001e20000100800 */
[----:B------:R-:W-:Y:S02]  /*18050*/  @!P5 IMAD.MOV R5, RZ, RZ, -R5 ;  /* 0x000000ffff05d224 */ /* 0x000fe400078e0a05 */
[----:B------:R-:W-:Y:S01]  /*18060*/  IMAD.HI.U32 R38, R41, R6, RZ ;  /* 0x0000000629267227 */ /* 0x000fe200078e00ff */
[----:B------:R-:W-:Y:S01]  /*18070*/  ISETP.GT.U32.AND P5, PT, R45, R28, PT ;  /* 0x0000001c2d00720c */ /* 0x000fe20003fa4070 */
[----:B------:R-:W-:Y:S02]  /*18080*/  STL [R1+0x260], R8 ;  /* 0x0002600801007387 */ /* 0x000fe40000100800 */
[----:B------:R-:W-:-:S02]  /*18090*/  IMAD.MOV R40, RZ, RZ, -R40 ;  /* 0x000000ffff287224 */ /* 0x000fc400078e0a28 */
[----:B------:R-:W-:Y:S02]  /*180a0*/  @!P2 IMAD.IADD R39, R39, 0x1, -R45 ;  /* 0x000000012727a824 */ /* 0x000fe400078e0a2d */
[----:B0-----:R-:W-:Y:S02]  /*180b0*/  IMAD.MOV.U32 R7, RZ, RZ, R29 ;  /* 0x000000ffff077224 */ /* 0x001fe400078e001d */
[----:B------:R-:W-:Y:S02]  /*180c0*/  IMAD.MOV R29, RZ, RZ, -R38 ;  /* 0x000000ffff1d7224 */ /* 0x000fe400078e0a26 */
[----:B------:R-:W-:Y:S01]  /*180d0*/  @!P6 IMAD.MOV R7, RZ, RZ, -R7 ;  /* 0x000000ffff07e224 */ /* 0x000fe200078e0a07 */
[----:B------:R-:W-:Y:S01]  /*180e0*/  ISETP.GE.AND P6, PT, R54, RZ, PT ;  /* 0x000000ff3600720c */ /* 0x000fe20003fc6270 */
[C---:B------:R-:W-:Y:S02]  /*180f0*/  IMAD R38, R45.reuse, R40, R4 ;  /* 0x000000282d267224 */ /* 0x040fe400078e0204 */
[C---:B------:R-:W-:Y:S01]  /*18100*/  IMAD R6, R45.reuse, R29, R6 ;  /* 0x0000001d2d067224 */ /* 0x040fe200078e0206 */
[----:B------:R0:W-:Y:S01]  /*18110*/  STL [R1+0x25c], R7 ;  /* 0x00025c0701007387 */ /* 0x0001e20000100800 */
[----:B------:R-:W-:Y:S01]  /*18120*/  @!P5 IMAD.IADD R28, R28, 0x1, -R45 ;  /* 0x000000011c1cd824 */ /* 0x000fe200078e0a2d */
[----:B------:R-:W-:Y:S01]  /*18130*/  IABS R29, R49 ;  /* 0x00000031001d7213 */ /* 0x000fe20000000000 */
[C---:B------:R-:W-:Y:S01]  /*18140*/  VIADD R55, R0.reuse, 0x96 ;  /* 0x0000009600377836 */ /* 0x040fe20000000000 */
[----:B------:R-:W-:Y:S01]  /*18150*/  ISETP.GT.U32.AND P5, PT, R45, R6, PT ;  /* 0x000000062d00720c */ /* 0x000fe20003fa4070 */
[C---:B------:R-:W-:Y:S01]  /*18160*/  VIADD R54, R0.reuse, 0x95 ;  /* 0x0000009500367836 */ /* 0x040fe20000000000 */
[----:B------:R1:W-:Y:S01]  /*18170*/  STL [R1+0x258], R5 ;  /* 0x0002580501007387 */ /* 0x0003e20000100800 */
[C---:B------:R-:W-:Y:S01]  /*18180*/  VIADD R47, R0.reuse, 0x91 ;  /* 0x00000091002f7836 */ /* 0x040fe20000000000 */
[----:B------:R-:W-:Y:S01]  /*18190*/  IABS R4, R55 ;  /* 0x0000003700047213 */ /* 0x000fe20000000000 */
[----:B------:R-:W-:Y:S01]  /*181a0*/  VIADD R53, R0, 0x90 ;  /* 0x0000009000357836 */ /* 0x000fe20000000000 */
[----:B------:R-:W-:Y:S01]  /*181b0*/  ISETP.GE.AND P2, PT, R55, RZ, PT ;  /* 0x000000ff3700720c */ /* 0x000fe20003f46270 */
[----:B0-----:R-:W-:Y:S01]  /*181c0*/  IMAD.MOV.U32 R7, RZ, RZ, R39 ;  /* 0x000000ffff077224 */ /* 0x001fe200078e0027 */
[----:B------:R-:W-:Y:S01]  /*181d0*/  IABS R43, R54 ;  /* 0x00000036002b7213 */ /* 0x000fe20000000000 */
[----:B------:R-:W-:Y:S01]  /*181e0*/  IMAD.HI.U32 R40, R41, R4, RZ ;  /* 0x0000000429287227 */ /* 0x000fe200078e00ff */
[----:B------:R-:W-:-:S02]  /*181f0*/  IABS R39, R48 ;  /* 0x0000003000277213 */ /* 0x000fc40000000000 */
[----:B------:R-:W-:Y:S01]  /*18200*/  ISETP.GE.AND P4, PT, R54, RZ, PT ;  /* 0x000000ff3600720c */ /* 0x000fe20003f86270 */
[----:B------:R-:W-:Y:S01]  /*18210*/  @!P3 IMAD.MOV R7, RZ, RZ, -R7 ;  /* 0x000000ffff07b224 */ /* 0x000fe200078e0a07 */
[----:B------:R-:W-:Y:S01]  /*18220*/  ISETP.GT.U32.AND P3, PT, R45, R38, PT ;  /* 0x000000262d00720c */ /* 0x000fe20003f64070 */
[----:B------:R-:W-:Y:S02]  /*18230*/  VIADD R55, R0, 0x94 ;  /* 0x0000009400377836 */ /* 0x000fe40000000000 */
[----:B------:R-:W-:Y:S01]  /*18240*/  @!P5 IMAD.IADD R6, R6, 0x1, -R45 ;  /* 0x000000010606d824 */ /* 0x000fe200078e0a2d */
[----:B------:R0:W-:Y:S01]  /*18250*/  STL [R1+0x254], R7 ;  /* 0x0002540701007387 */ /* 0x0001e20000100800 */
[----:B------:R-:W-:Y:S01]  /*18260*/  IMAD.MOV R40, RZ, RZ, -R40 ;  /* 0x000000ffff287224 */ /* 0x000fe200078e0a28 */
[----:B------:R-:W-:Y:S01]  /*18270*/  IABS R42, R55 ;  /* 0x00000037002a7213 */ /* 0x000fe20000000000 */
[----:B-1----:R-:W-:-:S04]  /*18280*/  IMAD.HI.U32 R5, R41, R43, RZ ;  /* 0x0000002b29057227 */ /* 0x002fc800078e00ff */
[C---:B------:R-:W-:Y:S02]  /*18290*/  IMAD R4, R45.reuse, R40, R4 ;  /* 0x000000282d047224 */ /* 0x040fe400078e0204 */
[----:B------:R-:W-:Y:S02]  /*182a0*/  @!P3 IMAD.IADD R38, R38, 0x1, -R45 ;  /* 0x000000012626b824 */ /* 0x000fe400078e0a2d */
[----:B0-----:R-:W-:Y:S01]  /*182b0*/  IMAD.MOV.U32 R7, RZ, RZ, R28 ;  /* 0x000000ffff077224 */ /* 0x001fe200078e001c */
[C---:B------:R-:W-:Y:S01]  /*182c0*/  ISETP.GT.U32.AND P3, PT, R45.reuse, R4, PT ;  /* 0x000000042d00720c */ /* 0x040fe20003f64070 */
[----:B------:R-:W-:Y:S01]  /*182d0*/  IMAD.MOV R5, RZ, RZ, -R5 ;  /* 0x000000ffff057224 */ /* 0x000fe200078e0a05 */
[C---:B------:R-:W-:Y:S01]  /*182e0*/  ISETP.GT.U32.AND P5, PT, R45.reuse, R38, PT ;  /* 0x000000262d00720c */ /* 0x040fe20003fa4070 */
[----:B------:R-:W-:Y:S01]  /*182f0*/  @!P1 IMAD.MOV R7, RZ, RZ, -R7 ;  /* 0x000000ffff079224 */ /* 0x000fe200078e0a07 */
[----:B------:R-:W-:Y:S01]  /*18300*/  ISETP.GT.U32.AND P1, PT, R45, R6, PT ;  /* 0x000000062d00720c */ /* 0x000fe20003f24070 */
[----:B------:R-:W-:-:S03]  /*18310*/  IMAD.HI.U32 R44, R41, R42, RZ ;  /* 0x0000002a292c7227 */ /* 0x000fc600078e00ff */
[----:B------:R0:W-:Y:S01]  /*18320*/  STL [R1+0x24c], R7 ;  /* 0x00024c0701007387 */ /* 0x0001e20000100800 */
[----:B------:R-:W-:-:S04]  /*18330*/  IMAD.HI.U32 R40, R41, R29, RZ ;  /* 0x0000001d29287227 */ /* 0x000fc800078e00ff */
[C---:B------:R-:W-:Y:S02]  /*18340*/  IMAD R43, R45.reuse, R5, R43 ;  /* 0x000000052d2b7224 */ /* 0x040fe400078e022b */
[----:B------:R-:W-:Y:S02]  /*18350*/  IMAD.MOV R44, RZ, RZ, -R44 ;  /* 0x000000ffff2c7224 */ /* 0x000fe400078e0a2c */
[----:B------:R-:W-:Y:S02]  /*18360*/  IMAD.MOV R40, RZ, RZ, -R40 ;  /* 0x000000ffff287224 */ /* 0x000fe400078e0a28 */
[----:B------:R-:W-:Y:S01]  /*18370*/  @!P5 IMAD.IADD R38, R38, 0x1, -R45 ;  /* 0x000000012626d824 */ /* 0x000fe200078e0a2d */
[C---:B------:R-:W-:Y:S01]  /*18380*/  ISETP.GT.U32.AND P5, PT, R45.reuse, R43, PT ;  /* 0x0000002b2d00720c */ /* 0x040fe20003fa4070 */
[C---:B------:R-:W-:Y:S02]  /*18390*/  IMAD R42, R45.reuse, R44, R42 ;  /* 0x0000002c2d2a7224 */ /* 0x040fe400078e022a */
[----:B------:R-:W-:Y:S01]  /*183a0*/  IMAD R29, R45, R40, R29 ;  /* 0x000000282d1d7224 */ /* 0x000fe200078e021d */
[----:B------:R-:W-:Y:S01]  /*183b0*/  IABS R40, R47 ;  /* 0x0000002f00287213 */ /* 0x000fe20000000000 */
[----:B0-----:R-:W-:-:S02]  /*183c0*/  IMAD.MOV.U32 R7, RZ, RZ, R38 ;  /* 0x000000ffff077224 */ /* 0x001fc400078e0026 */
[----:B------:R-:W-:Y:S01]  /*183d0*/  @!P1 IMAD.IADD R6, R6, 0x1, -R45 ;  /* 0x0000000106069824 */ /* 0x000fe200078e0a2d */
[C---:B------:R-:W-:Y:S01]  /*183e0*/  ISETP.GT.U32.AND P1, PT, R45.reuse, R29, PT ;  /* 0x0000001d2d00720c */ /* 0x040fe20003f24070 */
[----:B------:R-:W-:Y:S01]  /*183f0*/  @!P6 IMAD.MOV R7, RZ, RZ, -R7 ;  /* 0x000000ffff07e224 */ /* 0x000fe200078e0a07 */
[----:B------:R-:W-:Y:S01]  /*18400*/  ISETP.GT.U32.AND P6, PT, R45, R42, PT ;  /* 0x0000002a2d00720c */ /* 0x000fe20003fc4070 */
[----:B------:R-:W-:-:S03]  /*18410*/  IMAD.HI.U32 R5, R41, R39, RZ ;  /* 0x0000002729057227 */ /* 0x000fc600078e00ff */
[----:B------:R-:W-:Y:S01]  /*18420*/  STL [R1+0x250], R7 ;  /* 0x0002500701007387 */ /* 0x000fe20000100800 */
[----:B------:R-:W-:Y:S02]  /*18430*/  @!P3 IMAD.IADD R4, R4, 0x1, -R45 ;  /* 0x000000010404b824 */ /* 0x000fe400078e0a2d */
[----:B------:R-:W-:Y:S02]  /*18440*/  IMAD.MOV R5, RZ, RZ, -R5 ;  /* 0x000000ffff057224 */ /* 0x000fe400078e0a05 */
[----:B------:R-:W-:Y:S01]  /*18450*/  VIADD R54, R0, 0x8f ;  /* 0x0000008f00367836 */ /* 0x000fe20000000000 */
[C---:B------:R-:W-:Y:S01]  /*18460*/  ISETP.GT.U32.AND P3, PT, R45.reuse, R4, PT ;  /* 0x000000042d00720c */ /* 0x040fe20003f64070 */
[----:B------:R-:W-:Y:S01]  /*18470*/  IMAD R39, R45, R5, R39 ;  /* 0x000000052d277224 */ /* 0x000fe200078e0227 */
[----:B------:R-:W-:Y:S01]  /*18480*/  IABS R5, R53 ;  /* 0x0000003500057213 */ /* 0x000fe20000000000 */
[--C-:B------:R-:W-:Y:S01]  /*18490*/  @!P5 IMAD.IADD R43, R43, 0x1, -R45.reuse ;  /* 0x000000012b2bd824 */ /* 0x100fe200078e0a2d */
[----:B------:R-:W-:Y:S01]  /*184a0*/  IABS R28, R54 ;  /* 0x00000036001c7213 */ /* 0x000fe20000000000 */
[--C-:B------:R-:W-:Y:S01]  /*184b0*/  @!P6 IMAD.IADD R42, R42, 0x1, -R45.reuse ;  /* 0x000000012a2ae824 */ /* 0x100fe200078e0a2d */
[----:B------:R-:W-:Y:S01]  /*184c0*/  ISETP.GE.AND P5, PT, R55, RZ, PT ;  /* 0x000000ff3700720c */ /* 0x000fe20003fa6270 */
[----:B------:R-:W-:Y:S01]  /*184d0*/  @!P1 IMAD.IADD R29, R29, 0x1, -R45 ;  /* 0x000000011d1d9824 */ /* 0x000fe200078e0a2d */
[----:B------:R-:W-:Y:S01]  /*184e0*/  ISETP.GT.U32.AND P6, PT, R45, R43, PT ;  /* 0x0000002b2d00720c */ /* 0x000fe20003fc4070 */
[----:B------:R-:W-:Y:S01]  /*184f0*/  IMAD.HI.U32 R46, R41, R40, RZ ;  /* 0x00000028292e7227 */ /* 0x000fe200078e00ff */
[----:B------:R-:W-:-:S03]  /*18500*/  ISETP.GT.U32.AND P1, PT, R45, R42, PT ;  /* 0x0000002a2d00720c */ /* 0x000fc60003f24070 */
[----:B------:R-:W-:-:S04]  /*18510*/  IMAD.HI.U32 R44, R41, R5, RZ ;  /* 0x00000005292c7227 */ /* 0x000fc800078e00ff */
[----:B------:R-:W-:Y:S01]  /*18520*/  @!P0 IMAD.MOV R6, RZ, RZ, -R6 ;  /* 0x000000ffff068224 */ /* 0x000fe200078e0a06 */
[----:B------:R-:W-:Y:S01]  /*18530*/  ISETP.GT.U32.AND P0, PT, R45, R29, PT ;  /* 0x0000001d2d00720c */ /* 0x000fe20003f04070 */
[----:B------:R-:W-:-:S03]  /*18540*/  IMAD.HI.U32 R38, R41, R28, RZ ;  /* 0x0000001c29267227 */ /* 0x000fc600078e00ff */
[----:B------:R0:W-:Y:S01]  /*18550*/  STL [R1+0x170], R6 ;  /* 0x0001700601007387 */ /* 0x0001e20000100800 */
[----:B------:R-:W-:Y:S02]  /*18560*/  IMAD.MOV R46, RZ, RZ, -R46 ;  /* 0x000000ffff2e7224 */ /* 0x000fe400078e0a2e */
[----:B------:R-:W-:Y:S01]  /*18570*/  @!P3 IMAD.IADD R4, R4, 0x1, -R45 ;  /* 0x000000010404b824 */ /* 0x000fe200078e0a2d */
[C---:B------:R-:W-:Y:S01]  /*18580*/  ISETP.GT.U32.AND P3, PT, R45.reuse, R39, PT ;  /* 0x000000272d00720c */ /* 0x040fe20003f64070 */
[----:B------:R-:W-:Y:S02]  /*18590*/  IMAD.MOV R44, RZ, RZ, -R44 ;  /* 0x000000ffff2c7224 */ /* 0x000fe400078e0a2c */
[----:B------:R-:W-:Y:S02]  /*185a0*/  IMAD.MOV R38, RZ, RZ, -R38 ;  /* 0x000000ffff267224 */ /* 0x000fe400078e0a26 */
[C---:B------:R-:W-:Y:S02]  /*185b0*/  IMAD R40, R45.reuse, R46, R40 ;  /* 0x0000002e2d287224 */ /* 0x040fe400078e0228 */
[----:B------:R-:W-:-:S02]  /*185c0*/  IMAD R5, R45, R44, R5 ;  /* 0x0000002c2d057224 */ /* 0x000fc400078e0205 */
[----:B0-----:R-:W-:Y:S02]  /*185d0*/  IMAD.MOV.U32 R6, RZ, RZ, R4 ;  /* 0x000000ffff067224 */ /* 0x001fe400078e0004 */
[C---:B------:R-:W-:Y:S02]  /*185e0*/  IMAD R28, R45.reuse, R38, R28 ;  /* 0x000000262d1c7224 */ /* 0x040fe400078e021c */
[----:B------:R-:W-:Y:S01]  /*185f0*/  @!P2 IMAD.MOV R6, RZ, RZ, -R6 ;  /* 0x000000ffff06a224 */ /* 0x000fe200078e0a06 */
[----:B------:R-:W-:Y:S01]  /*18600*/  ISETP.GT.U32.AND P2, PT, R45, R40, PT ;  /* 0x000000282d00720c */ /* 0x000fe20003f44070 */
[--C-:B------:R-:W-:Y:S01]  /*18610*/  @!P6 IMAD.IADD R43, R43, 0x1, -R45.reuse ;  /* 0x000000012b2be824 */ /* 0x100fe200078e0a2d */
[----:B------:R-:W-:Y:S01]  /*18620*/  ISETP.GT.U32.AND P6, PT, R45, R5, PT ;  /* 0x000000052d00720c */ /* 0x000fe20003fc4070 */
[--C-:B------:R-:W-:Y:S01]  /*18630*/  @!P0 IMAD.IADD R29, R29, 0x1, -R45.reuse ;  /* 0x000000011d1d8824 */ /* 0x100fe200078e0a2d */
[----:B------:R-:W-:Y:S01]  /*18640*/  ISETP.GT.U32.AND P0, PT, R45, R28, PT ;  /* 0x0000001c2d00720c */ /* 0x000fe20003f04070 */
[----:B------:R-:W-:Y:S01]  /*18650*/  @!P3 IMAD.IADD R39, R39, 0x1, -R45 ;  /* 0x000000012727b824 */ /* 0x000fe200078e0a2d */
[----:B------:R0:W-:Y:S01]  /*18660*/  STL [R1+0x244], R6 ;  /* 0x0002440601007387 */ /* 0x0001e20000100800 */
[----:B------:R-:W-:-:S02]  /*18670*/  VIADD R55, R0, 0x8d ;  /* 0x0000008d00377836 */ /* 0x000fc40000000000 */
[----:B------:R-:W-:Y:S01]  /*18680*/  IMAD.MOV.U32 R8, RZ, RZ, R43 ;  /* 0x000000ffff087224 */ /* 0x000fe200078e002b */
[----:B------:R-:W-:Y:S01]  /*18690*/  ISETP.GT.U32.AND P3, PT, R45, R39, PT ;  /* 0x000000272d00720c */ /* 0x000fe20003f64070 */
[----:B------:R-:W-:Y:S01]  /*186a0*/  VIADD R56, R0, 0x8e ;  /* 0x0000008e00387836 */ /* 0x000fe20000000000 */
[----:B------:R-:W-:Y:S01]  /*186b0*/  IABS R38, R55 ;  /* 0x0000003700267213 */ /* 0x000fe20000000000 */
[--C-:B------:R-:W-:Y:S01]  /*186c0*/  @!P2 IMAD.IADD R40, R40, 0x1, -R45.reuse ;  /* 0x000000012828a824 */ /* 0x100fe200078e0a2d */
[----:B------:R-:W-:Y:S01]  /*186d0*/  ISETP.GE.AND P2, PT, R47, RZ, PT ;  /* 0x000000ff2f00720c */ /* 0x000fe20003f46270 */
[--C-:B------:R-:W-:Y:S01]  /*186e0*/  @!P6 IMAD.IADD R5, R5, 0x1, -R45.reuse ;  /* 0x000000010505e824 */ /* 0x100fe200078e0a2d */
[----:B------:R-:W-:Y:S01]  /*186f0*/  ISETP.GE.AND P6, PT, R53, RZ, PT ;  /* 0x000000ff3500720c */ /* 0x000fe20003fc6270 */
[--C-:B------:R-:W-:Y:S01]  /*18700*/  @!P1 IMAD.IADD R42, R42, 0x1, -R45.reuse ;  /* 0x000000012a2a9824 */ /* 0x100fe200078e0a2d */
[----:B------:R-:W-:Y:S01]  /*18710*/  ISETP.GE.AND P1, PT, R49, RZ, PT ;  /* 0x000000ff3100720c */ /* 0x000fe20003f26270 */
[----:B------:R-:W-:Y:S01]  /*18720*/  @!P4 IMAD.MOV R8, RZ, RZ, -R8 ;  /* 0x000000ffff08c224 */ /* 0x000fe200078e0a08 */
[----:B------:R-:W-:Y:S01]  /*18730*/  IABS R4, R56 ;  /* 0x0000003800047213 */ /* 0x000fe20000000000 */
[----:B------:R-:W-:Y:S01]  /*18740*/  @!P0 IMAD.IADD R28, R28, 0x1, -R45 ;  /* 0x000000011c1c8824 */ /* 0x000fe200078e0a2d */
[C---:B------:R-:W-:Y:S01]  /*18750*/  ISETP.GT.U32.AND P0, PT, R45.reuse, R40, PT ;  /* 0x000000282d00720c */ /* 0x040fe20003f04070 */
[----:B------:R-:W-:Y:S01]  /*18760*/  VIADD R53, R0, 0x8c ;  /* 0x0000008c00357836 */ /* 0x000fe20000000000 */
[----:B------:R-:W-:Y:S01]  /*18770*/  ISETP.GT.U32.AND P4, PT, R45, R5, PT ;  /* 0x000000052d00720c */ /* 0x000fe20003f84070 */
[----:B0-----:R-:W-:Y:S01]  /*18780*/  IMAD.HI.U32 R6, R41, R38, RZ ;  /* 0x0000002629067227 */ /* 0x001fe200078e00ff */
[----:B------:R0:W-:Y:S03]  /*18790*/  STL [R1+0x218], R8 ;  /* 0x0002180801007387 */ /* 0x0001e60000100800 */
[----:B------:R-:W-:-:S02]  /*187a0*/  IMAD.MOV R6, RZ, RZ, -R6 ;  /* 0x000000ffff067224 */ /* 0x000fc400078e0a06 */
[----:B------:R-:W-:-:S04]  /*187b0*/  IMAD.HI.U32 R44, R41, R4, RZ ;  /* 0x00000004292c7227 */ /* 0x000fc800078e00ff */
[----:B------:R-:W-:Y:S02]  /*187c0*/  IMAD.MOV.U32 R7, RZ, RZ, R42 ;  /* 0x000000ffff077224 */ /* 0x000fe400078e002a */
[----:B0-----:R-:W-:Y:S01]  /*187d0*/  IMAD.MOV.U32 R8, RZ, RZ, R29 ;  /* 0x000000ffff087224 */ /* 0x001fe200078e001d */
[----:B------:R-:W-:Y:S01]  /*187e0*/  IABS R29, R53 ;  /* 0x00000035001d7213 */ /* 0x000fe20000000000 */
[----:B------:R-:W-:Y:S01]  /*187f0*/  @!P3 IMAD.IADD R39, R39, 0x1, -R45 ;  /* 0x000000012727b824 */ /* 0x000fe200078e0a2d */
[----:B------:R-:W-:Y:S01]  /*18800*/  ISETP.GE.AND P3, PT, R48, RZ, PT ;  /* 0x000000ff3000720c */ /* 0x000fe20003f66270 */
[----:B------:R-:W-:Y:S02]  /*18810*/  IMAD R38, R45, R6, R38 ;  /* 0x000000062d267224 */ /* 0x000fe400078e0226 */
[----:B------:R-:W-:Y:S02]  /*18820*/  IMAD.MOV R44, RZ, RZ, -R44 ;  /* 0x000000ffff2c7224 */ /* 0x000fe400078e0a2c */
[----:B------:R-:W-:-:S04]  /*18830*/  IMAD.HI.U32 R6, R41, R29, RZ ;  /* 0x0000001d29067227 */ /* 0x000fc800078e00ff */
[----:B------:R-:W-:Y:S01]  /*18840*/  @!P5 IMAD.MOV R7, RZ, RZ, -R7 ;  /* 0x000000ffff07d224 */ /* 0x000fe200078e0a07 */
[C---:B------:R-:W-:Y:S01]  /*18850*/  ISETP.GT.U32.AND P5, PT, R45.reuse, R28, PT ;  /* 0x0000001c2d00720c */ /* 0x040fe20003fa4070 */
[----:B------:R-:W-:Y:S02]  /*18860*/  @!P1 IMAD.MOV R8, RZ, RZ, -R8 ;  /* 0x000000ffff089224 */ /* 0x000fe400078e0a08 */
[C---:B------:R-:W-:Y:S01]  /*18870*/  IMAD R4, R45.reuse, R44, R4 ;  /* 0x0000002c2d047224 */ /* 0x040fe200078e0204 */
[----:B------:R0:W-:Y:S01]  /*18880*/  STL [R1+0x21c], R7 ;  /* 0x00021c0701007387 */ /* 0x0001e20000100800 */
[--C-:B------:R-:W-:Y:S01]  /*18890*/  @!P0 IMAD.IADD R40, R40, 0x1, -R45.reuse ;  /* 0x0000000128288824 */ /* 0x100fe200078e0a2d */
[----:B------:R-:W-:Y:S01]  /*188a0*/  ISETP.GT.U32.AND P0, PT, R45, R38, PT ;  /* 0x000000262d00720c */ /* 0x000fe20003f04070 */
[----:B------:R-:W-:Y:S01]  /*188b0*/  @!P4 IMAD.IADD R5, R5, 0x1, -R45 ;  /* 0x000000010505c824 */ /* 0x000fe200078e0a2d */
[----:B------:R1:W-:Y:S01]  /*188c0*/  STL [R1+0x234], R8 ;  /* 0x0002340801007387 */ /* 0x0003e20000100800 */
[----:B------:R-:W-:Y:S01]  /*188d0*/  IMAD.MOV R6, RZ, RZ, -R6 ;  /* 0x000000ffff067224 */ /* 0x000fe200078e0a06 */
[C---:B------:R-:W-:Y:S01]  /*188e0*/  ISETP.GT.U32.AND P1, PT, R45.reuse, R4, PT ;  /* 0x000000042d00720c */ /* 0x040fe20003f24070 */
[----:B------:R-:W-:Y:S01]  /*188f0*/  VIADD R49, R0, 0x86 ;  /* 0x0000008600317836 */ /* 0x000fe20000000000 */
[----:B------:R-:W-:Y:S01]  /*18900*/  ISETP.GE.AND P4, PT, R56, RZ, PT ;  /* 0x000000ff3800720c */ /* 0x000fe20003f86270 */
[----:B------:R-:W-:-:S02]  /*18910*/  IMAD R29, R45, R6, R29 ;  /* 0x000000062d1d7224 */ /* 0x000fc400078e021d */
[----:B0-----:R-:W-:Y:S02]  /*18920*/  IMAD.MOV.U32 R7, RZ, RZ, R39 ;  /* 0x000000ffff077224 */ /* 0x001fe400078e0027 */
[----:B------:R-:W-:Y:S01]  /*18930*/  @!P5 IMAD.IADD R28, R28, 0x1, -R45 ;  /* 0x000000011c1cd824 */ /* 0x000fe200078e0a2d */
[----:B------:R-:W-:Y:S01]  /*18940*/  ISETP.GE.AND P5, PT, R55, RZ, PT ;  /* 0x000000ff3700720c */ /* 0x000fe20003fa6270 */
[----:B-1----:R-:W-:Y:S02]  /*18950*/  IMAD.MOV.U32 R8, RZ, RZ, R5 ;  /* 0x000000ffff087224 */ /* 0x002fe400078e0005 */
[----:B------:R-:W-:Y:S01]  /*18960*/  @!P3 IMAD.MOV R7, RZ, RZ, -R7 ;  /* 0x000000ffff07b224 */ /* 0x000fe200078e0a07 */
[----:B------:R-:W-:Y:S01]  /*18970*/  ISETP.GE.AND P3, PT, R54, RZ, PT ;  /* 0x000000ff3600720c */ /* 0x000fe20003f66270 */
[----:B------:R-:W-:Y:S01]  /*18980*/  @!P6 IMAD.MOV R8, RZ, RZ, -R8 ;  /* 0x000000ffff08e224 */ /* 0x000fe200078e0a08 */
[----:B------:R-:W-:Y:S01]  /*18990*/  ISETP.GT.U32.AND P6, PT, R45, R29, PT ;  /* 0x0000001d2d00720c */ /* 0x000fe20003fc4070 */
[----:B------:R-:W-:Y:S01]  /*189a0*/  @!P0 IMAD.IADD R38, R38, 0x1, -R45 ;  /* 0x0000000126268824 */ /* 0x000fe200078e0a2d */
[----:B------:R0:W-:Y:S01]  /*189b0*/  STL [R1+0x238], R7 ;  /* 0x0002380701007387 */ /* 0x0001e20000100800 */
[----:B------:R-:W-:-:S02]  /*189c0*/  VIADD R54, R0, 0x8b ;  /* 0x0000008b00367836 */ /* 0x000fc40000000000 */
[----:B------:R-:W-:Y:S02]  /*189d0*/  VIADD R55, R0, 0x8a ;  /* 0x0000008a00377836 */ /* 0x000fe40000000000 */
[--C-:B------:R-:W-:Y:S01]  /*189e0*/  @!P1 IMAD.IADD R4, R4, 0x1, -R45.reuse ;  /* 0x0000000104049824 */ /* 0x100fe200078e0a2d */
[----:B------:R-:W-:Y:S01]  /*189f0*/  IABS R42, R54 ;  /* 0x00000036002a7213 */ /* 0x000fe20000000000 */
[C---:B------:R-:W-:Y:S01]  /*18a00*/  VIADD R48, R0.reuse, 0x85 ;  /* 0x0000008500307836 */ /* 0x040fe20000000000 */
[----:B------:R-:W-:Y:S01]  /*18a10*/  IABS R39, R55 ;  /* 0x0000003700277213 */ /* 0x000fe20000000000 */
[----:B------:R-:W-:Y:S01]  /*18a20*/  VIADD R47, R0, 0x84 ;  /* 0x00000084002f7836 */ /* 0x000fe20000000000 */
[----:B------:R-:W-:Y:S01]  /*18a30*/  ISETP.GT.U32.AND P0, PT, R45, R4, PT ;  /* 0x000000042d00720c */ /* 0x000fe20003f04070 */
[----:B0-----:R-:W-:Y:S01]  /*18a40*/  IMAD.MOV.U32 R7, RZ, RZ, R40 ;  /* 0x000000ffff077224 */ /* 0x001fe200078e0028 */
[----:B------:R-:W-:Y:S01]  /*18a50*/  ISETP.GE.AND P1, PT, R53, RZ, PT ;  /* 0x000000ff3500720c */ /* 0x000fe20003f26270 */
[----:B------:R-:W-:Y:S01]  /*18a60*/  @!P6 IMAD.IADD R29, R29, 0x1, -R45 ;  /* 0x000000011d1de824 */ /* 0x000fe200078e0a2d */
[----:B------:R-:W-:Y:S01]  /*18a70*/  IABS R40, R48 ;  /* 0x0000003000287213 */ /* 0x000fe20000000000 */
[----:B------:R-:W-:Y:S01]  /*18a80*/  @!P2 IMAD.MOV R7, RZ, RZ, -R7 ;  /* 0x000000ffff07a224 */ /* 0x000fe200078e0a07 */
[----:B------:R-:W-:Y:S01]  /*18a90*/  ISETP.GT.U32.AND P2, PT, R45, R38, PT ;  /* 0x000000262d00720c */ /* 0x000fe20003f44070 */
[----:B------:R-:W-:Y:S01]  /*18aa0*/  IMAD.HI.U32 R6, R41, R42, RZ ;  /* 0x0000002a29067227 */ /* 0x000fe200078e00ff */
[----:B------:R-:W-:-:S02]  /*18ab0*/  ISETP.GT.U32.AND P6, PT, R45, R29, PT ;  /* 0x0000001d2d00720c */ /* 0x000fc40003fc4070 */
[----:B------:R0:W-:Y:S01]  /*18ac0*/  STL [R1+0x220], R7 ;  /* 0x0002200701007387 */ /* 0x0001e20000100800 */
[----:B------:R-:W-:-:S03]  /*18ad0*/  IMAD.HI.U32 R5, R41, R39, RZ ;  /* 0x0000002729057227 */ /* 0x000fc600078e00ff */
[----:B------:R-:W-:Y:S01]  /*18ae0*/  STL [R1+0x230], R8 ;  /* 0x0002300801007387 */ /* 0x000fe20000100800 */
[----:B------:R-:W-:Y:S02]  /*18af0*/  IMAD.MOV R6, RZ, RZ, -R6 ;  /* 0x000000ffff067224 */ /* 0x000fe400078e0a06 */
[----:B------:R-:W-:Y:S02]  /*18b00*/  IMAD.MOV R5, RZ, RZ, -R5 ;  /* 0x000000ffff057224 */ /* 0x000fe400078e0a05 */
[--C-:B------:R-:W-:Y:S02]  /*18b10*/  @!P2 IMAD.IADD R38, R38, 0x1, -R45.reuse ;  /* 0x000000012626a824 */ /* 0x100fe400078e0a2d */
[----:B0-----:R-:W-:Y:S02]  /*18b20*/  IMAD.MOV.U32 R7, RZ, RZ, R28 ;  /* 0x000000ffff077224 */ /* 0x001fe400078e001c */
[----:B------:R-:W-:Y:S01]  /*18b30*/  @!P0 IMAD.IADD R4, R4, 0x1, -R45 ;  /* 0x0000000104048824 */ /* 0x000fe200078e0a2d */
[----:B------:R-:W-:Y:S01]  /*18b40*/  ISETP.GE.AND P0, PT, R55, RZ, PT ;  /* 0x000000ff3700720c */ /* 0x000fe20003f06270 */
[----:B------:R-:W-:Y:S01]  /*18b50*/  @!P3 IMAD.MOV R7, RZ, RZ, -R7 ;  /* 0x000000ffff07b224 */ /* 0x000fe200078e0a07 */
[----:B------:R-:W-:Y:S01]  /*18b60*/  ISETP.GE.AND P3, PT, R54, RZ, PT ;  /* 0x000000ff3600720c */ /* 0x000fe20003f66270 */
[C---:B------:R-:W-:Y:S01]  /*18b70*/  IMAD R42, R45.reuse, R6, R42 ;  /* 0x000000062d2a7224 */ /* 0x040fe200078e022a */
[----:B------:R-:W-:Y:S01]  /*18b80*/  IABS R6, R49 ;  /* 0x0000003100067213 */ /* 0x000fe20000000000 */
[----:B------:R-:W-:Y:S01]  /*18b90*/  IMAD R39, R45, R5, R39 ;  /* 0x000000052d277224 */ /* 0x000fe200078e0227 */
[----:B------:R0:W-:Y:S01]  /*18ba0*/  STL [R1+0x224], R7 ;  /* 0x0002240701007387 */ /* 0x0001e20000100800 */
[----:B------:R-:W-:-:S02]  /*18bb0*/  VIADD R55, R0, 0x89 ;  /* 0x0000008900377836 */ /* 0x000fc40000000000 */
[----:B------:R-:W-:Y:S01]  /*18bc0*/  @!P6 IMAD.IADD R29, R29, 0x1, -R45 ;  /* 0x000000011d1de824 */ /* 0x000fe200078e0a2d */
[----:B------:R-:W-:Y:S01]  /*18bd0*/  ISETP.GT.U32.AND P6, PT, R45, R39, PT ;  /* 0x000000272d00720c */ /* 0x000fe20003fc4070 */
[----:B------:R-:W-:Y:S01]  /*18be0*/  @!P4 IMAD.MOV R4, RZ, RZ, -R4 ;  /* 0x000000ffff04c224 */ /* 0x000fe200078e0a04 */
[----:B------:R-:W-:Y:S01]  /*18bf0*/  IABS R5, R55 ;  /* 0x0000003700057213 */ /* 0x000fe20000000000 */
[C---:B------:R-:W-:Y:S01]  /*18c00*/  VIADD R54, R0.reuse, 0x88 ;  /* 0x0000008800367836 */ /* 0x040fe20000000000 */
[----:B------:R-:W-:Y:S01]  /*18c10*/  ISETP.GE.AND P2, PT, R55, RZ, PT ;  /* 0x000000ff3700720c */ /* 0x000fe20003f46270 */
[----:B------:R-:W-:Y:S01]  /*18c20*/  VIADD R55, R0, 0x87 ;  /* 0x0000008700377836 */ /* 0x000fe20000000000 */
[----:B------:R1:W-:Y:S01]  /*18c30*/  STL [R1+0x22c], R4 ;  /* 0x00022c0401007387 */ /* 0x0003e20000100800 */
[----:B0-----:R-:W-:Y:S01]  /*18c40*/  IMAD.MOV.U32 R7, RZ, RZ, R38 ;  /* 0x000000ffff077224 */ /* 0x001fe200078e0026 */
[----:B------:R-:W-:Y:S01]  /*18c50*/  ISETP.GE.AND P4, PT, R54, RZ, PT ;  /* 0x000000ff3600720c */ /* 0x000fe20003f86270 */
[----:B------:R-:W-:Y:S01]  /*18c60*/  IMAD.HI.U32 R43, R41, R5, RZ ;  /* 0x00000005292b7227 */ /* 0x000fe200078e00ff */
[----:B------:R-:W-:-:S03]  /*18c70*/  IABS R28, R55 ;  /* 0x00000037001c7213 */ /* 0x000fc60000000000 */
[----:B------:R-:W-:Y:S01]  /*18c80*/  @!P5 IMAD.MOV R7, RZ, RZ, -R7 ;  /* 0x000000ffff07d224 */ /* 0x000fe200078e0a07 */
[----:B------:R-:W-:Y:S01]  /*18c90*/  ISETP.GT.U32.AND P5, PT, R45, R42, PT ;  /* 0x0000002a2d00720c */ /* 0x000fe20003fa4070 */
[----:B------:R-:W-:Y:S01]  /*18ca0*/  IMAD.MOV R43, RZ, RZ, -R43 ;  /* 0x000000ffff2b7224 */ /* 0x000fe200078e0a2b */
[----:B-1----:R-:W-:Y:S01]  /*18cb0*/  IABS R4, R54 ;  /* 0x0000003600047213 */ /* 0x002fe20000000000 */
[----:B------:R-:W-:Y:S01]  /*18cc0*/  @!P6 IMAD.IADD R39, R39, 0x1, -R45 ;  /* 0x000000012727e824 */ /* 0x000fe200078e0a2d */
[----:B------:R0:W-:Y:S01]  /*18cd0*/  STL [R1+0x228], R7 ;  /* 0x0002280701007387 */ /* 0x0001e20000100800 */
[----:B------:R-:W-:Y:S02]  /*18ce0*/  IMAD R5, R45, R43, R5 ;  /* 0x0000002b2d057224 */ /* 0x000fe400078e0205 */
[----:B------:R-:W-:-:S04]  /*18cf0*/  IMAD.HI.U32 R43, R41, R6, RZ ;  /* 0x00000006292b7227 */ /* 0x000fc800078e00ff */
[----:B------:R-:W-:-:S04]  /*18d00*/  IMAD.HI.U32 R38, R41, R4, RZ ;  /* 0x0000000429267227 */ /* 0x000fc800078e00ff */
[----:B------:R-:W-:Y:S01]  /*18d10*/  @!P5 IMAD.IADD R42, R42, 0x1, -R45 ;  /* 0x000000012a2ad824 */ /* 0x000fe200078e0a2d */
[C---:B------:R-:W-:Y:S01]  /*18d20*/  ISETP.GT.U32.AND P5, PT, R45.reuse, R5, PT ;  /* 0x000000052d00720c */ /* 0x040fe20003fa4070 */
[----:B0-----:R-:W-:Y:S02]  /*18d30*/  IMAD.MOV.U32 R7, RZ, RZ, R29 ;  /* 0x000000ffff077224 */ /* 0x001fe400078e001d */
        /* <DEDUP_REMOVED lines=14> */
[----:B------:R-:W-:Y:S01]  /*18e20*/  ISETP.GT.U32.AND P1, PT, R45, R6, PT ;  /* 0x000000062d00720c */ /* 0x000fe20003f24070 */
[----:B------:R-:W-:Y:S02]  /*18e30*/  @!P5 IMAD.IADD R5, R5, 0x1, -R45 ;  /* 0x000000010505d824 */ /* 0x000fe400078e0a2d */
[C---:B------:R-:W-:Y:S02]  /*18e40*/  IMAD R28, R45.reuse, R44, R28 ;  /* 0x0000002c2d1c7224 */ /* 0x040fe400078e021c */
[----:B0-----:R-:W-:Y:S01]  /*18e50*/  IMAD.MOV.U32 R7, RZ, RZ, R42 ;  /* 0x000000ffff077224 */ /* 0x001fe200078e002a */
[----:B------:R-:W-:Y:S01]  /*18e60*/  ISETP.GT.U32.AND P5, PT, R45, R5, PT ;  /* 0x000000052d00720c */ /* 0x000fe20003fa4070 */
[----:B------:R-:W-:-:S04]  /*18e70*/  IMAD.HI.U32 R38, R41, R40, RZ ;  /* 0x0000002829267227 */ /* 0x000fc800078e00ff */
        /* <DEDUP_REMOVED lines=51> */
[C---:B------:R-:W-:Y:S01]  /*191b0*/  ISETP.GT.U32.AND P0, PT, R45.reuse, R42, PT ;  /* 0x0000002a2d00720c */ /* 0x040fe20003f04070 */
[----:B------:R-:W-:Y:S02]  /*191c0*/  @!P4 IMAD.MOV R8, RZ, RZ, -R8 ;  /* 0x000000ffff08c224 */ /* 0x000fe400078e0a08 */
[----:B------:R-:W-:Y:S01]  /*191d0*/  IMAD.MOV R43, RZ, RZ, -R43 ;  /* 0x000000ffff2b7224 */ /* 0x000fe200078e0a2b */
[----:B------:R-:W-:Y:S01]  /*191e0*/  ISETP.GT.U32.AND P4, PT, R45, R44, PT ;  /* 0x0000002c2d00720c */ /* 0x000fe20003f84070 */
        /* <DEDUP_REMOVED lines=19> */
[----:B------:R-:W-:Y:S01]  /*19320*/  IMAD.MOV.U32 R29, RZ, RZ, R6 ;  /* 0x000000ffff1d7224 */ /* 0x000fe200078e0006 */
[----:B------:R-:W-:Y:S01]  /*19330*/  ISETP.GT.U32.AND P0, PT, R45, R28, PT ;  /* 0x0000001c2d00720c */ /* 0x000fe20003f04070 */
[----:B------:R-:W-:Y:S01]  /*19340*/  @!P4 IMAD.IADD R44, R44, 0x1, -R45 ;  /* 0x000000012c2cc824 */ /* 0x000fe200078e0a2d */
[----:B------:R1:W-:Y:S01]  /*19350*/  STL [R1+0x1f4], R8 ;  /* 0x0001f40801007387 */ /* 0x0003e20000100800 */
[----:B------:R-:W-:Y:S01]  /*19360*/  IMAD.HI.U32 R6, R41, R29, RZ ;  /* 0x0000001d29067227 */ /* 0x000fe200078e00ff */
[----:B------:R-:W-:-:S03]  /*19370*/  ISETP.GE.AND P4, PT, R55, RZ, PT ;  /* 0x000000ff3700720c */ /* 0x000fc60003f86270 */
[--C-:B------:R-:W-:Y:S01]  /*19380*/  @!P6 IMAD.IADD R38, R38, 0x1, -R45.reuse ;  /* 0x000000012626e824 */ /* 0x100fe200078e0a2d */
[----:B------:R-:W-:Y:S01]  /*19390*/  ISETP.GE.AND P6, PT, R56, RZ, PT ;  /* 0x000000ff3800720c */ /* 0x000fe20003fc6270 */
        /* <DEDUP_REMOVED lines=11> */
[C---:B------:R-:W-:Y:S02]  /*19450*/  VIADD R54, R0.reuse, 0x7e ;  /* 0x0000007e00367836 */ /* 0x040fe40000000000 */
[----:B------:R-:W-:Y:S01]  /*19460*/  @!P3 IMAD.MOV R8, RZ, RZ, -R8 ;  /* 0x000000ffff08b224 */ /* 0x000fe200078e0a08 */
[C---:B------:R-:W-:Y:S01]  /*19470*/  ISETP.GT.U32.AND P3, PT, R45.reuse, R29, PT ;  /* 0x0000001d2d00720c */ /* 0x040fe20003f64070 */
[C---:B------:R-:W-:Y:S01]  /*19480*/  VIADD R55, R0.reuse, 0x7d ;  /* 0x0000007d00377836 */ /* 0x040fe20000000000 */
[----:B------:R-:W-:Y:S01]  /*19490*/  IABS R4, R54 ;  /* 0x0000003600047213 */ /* 0x000fe20000000000 */
[----:B0-----:R-:W-:Y:S02]  /*194a0*/  IMAD.MOV.U32 R7, RZ, RZ, R42 ;  /* 0x000000ffff077224 */ /* 0x001fe400078e002a */
[----:B------:R-:W-:Y:S01]  /*194b0*/  VIADD R49, R0, 0x79 ;  /* 0x0000007900317836 */ /* 0x000fe20000000000 */
[----:B------:R-:W-:Y:S01]  /*194c0*/  IABS R39, R55 ;  /* 0x0000003700277213 */ /* 0x000fe20000000000 */
[----:B------:R-:W-:Y:S01]  /*194d0*/  @!P2 IMAD.MOV R7, RZ, RZ, -R7 ;  /* 0x000000ffff07a224 */ /* 0x000fe200078e0a07 */
[----:B------:R-:W-:Y:S01]  /*194e0*/  ISETP.GT.U32.AND P2, PT, R45, R28, PT ;  /* 0x0000001c2d00720c */ /* 0x000fe20003f44070 */
[--C-:B------:R-:W-:Y:S01]  /*194f0*/  @!P0 IMAD.IADD R5, R5, 0x1, -R45.reuse ;  /* 0x0000000105058824 */ /* 0x100fe200078e0a2d */
[----:B------:R-:W-:Y:S01]  /*19500*/  ISETP.GE.AND P0, PT, R55, RZ, PT ;  /* 0x000000ff3700720c */ /* 0x000fe20003f06270 */
[----:B------:R-:W-:Y:S01]  /*19510*/  IMAD.HI.U32 R6, R41, R4, RZ ;  /* 0x0000000429067227 */ /* 0x000fe200078e00ff */
[----:B------:R0:W-:Y:S03]  /*19520*/  STL [R1+0x1ec], R7 ;  /* 0x0001ec0701007387 */ /* 0x0001e60000100800 */
[----:B------:R-:W-:Y:S01]  /*19530*/  @!P3 IMAD.IADD R29, R29, 0x1, -R45 ;  /* 0x000000011d1db824 */ /* 0x000fe200078e0a2d */
[----:B------:R-:W-:Y:S01]  /*19540*/  STL [R1+0x1e8], R8 ;  /* 0x0001e80801007387 */ /* 0x000fe20000100800 */
[----:B------:R-:W-:-:S04]  /*19550*/  IMAD.HI.U32 R38, R41, R39, RZ ;  /* 0x0000002729267227 */ /* 0x000fc800078e00ff */
[----:B------:R-:W-:Y:S02]  /*19560*/  IMAD.MOV R6, RZ, RZ, -R6 ;  /* 0x000000ffff067224 */ /* 0x000fe400078e0a06 */
[----:B0-----:R-:W-:Y:S02]  /*19570*/  IMAD.MOV.U32 R7, RZ, RZ, R44 ;  /* 0x000000ffff077224 */ /* 0x001fe400078e002c */
[----:B------:R-:W-:Y:S02]  /*19580*/  IMAD.MOV R38, RZ, RZ, -R38 ;  /* 0x000000ffff267224 */ /* 0x000fe400078e0a26 */
[----:B------:R-:W-:Y:S01]  /*19590*/  @!P5 IMAD.MOV R7, RZ, RZ, -R7 ;  /* 0x000000ffff07d224 */ /* 0x000fe200078e0a07 */
[----:B------:R-:W-:Y:S01]  /*195a0*/  ISETP.GE.AND P5, PT, R54, RZ, PT ;  /* 0x000000ff3600720c */ /* 0x000fe20003fa6270 */
[----:B------:R-:W-:Y:S02]  /*195b0*/  @!P2 IMAD.IADD R28, R28, 0x1, -R45 ;  /* 0x000000011c1ca824 */ /* 0x000fe400078e0a2d */
[C---:B------:R-:W-:Y:S01]  /*195c0*/  VIADD R55, R0.reuse, 0x7c ;  /* 0x0000007c00377836 */ /* 0x040fe20000000000 */
[----:B------:R0:W-:Y:S01]  /*195d0*/  STL [R1+0x1e4], R7 ;  /* 0x0001e40701007387 */ /* 0x0001e20000100800 */
[C---:B------:R-:W-:Y:S01]  /*195e0*/  IMAD R42, R45.reuse, R6, R4 ;  /* 0x000000062d2a7224 */ /* 0x040fe200078e0204 */
[----:B------:R-:W-:Y:S01]  /*195f0*/  IABS R6, R49 ;  /* 0x0000003100067213 */ /* 0x000fe20000000000 */
[----:B------:R-:W-:Y:S01]  /*19600*/  IMAD R39, R45, R38, R39 ;  /* 0x000000262d277224 */ /* 0x000fe200078e0227 */
[----:B------:R-:W-:Y:S01]  /*19610*/  ISETP.GE.AND P2, PT, R55, RZ, PT ;  /* 0x000000ff3700720c */ /* 0x000fe20003f46270 */
[----:B------:R-:W-:-:S02]  /*19620*/  VIADD R54, R0, 0x7b ;  /* 0x0000007b00367836 */ /* 0x000fc40000000000 */
        /* <DEDUP_REMOVED lines=25> */
[----:B------:R-:W-:Y:S02]  /*197c0*/  @!P6 IMAD.IADD R39, R39, 0x1, -R45 ;  /* 0x000000012727e824 */ /* 0x000fe400078e0a2d */
[----:B------:R-:W-:Y:S02]  /*197d0*/  IMAD R5, R45, R43, R5 ;  /* 0x0000002b2d057224 */ /* 0x000fe400078e0205 */
        /* <DEDUP_REMOVED lines=8> */
[C---:B------:R-:W-:Y:S01]  /*19860*/  ISETP.GT.U32.AND P1, PT, R45.reuse, R39, PT ;  /* 0x000000272d00720c */ /* 0x040fe20003f24070 */
[C---:B------:R-:W-:Y:S01]  /*19870*/  IMAD R6, R45.reuse, R43, R6 ;  /* 0x0000002b2d067224 */ /* 0x040fe200078e0206 */
[----:B------:R-:W-:Y:S01]  /*19880*/  IABS R43, R47 ;  /* 0x0000002f002b7213 */ /* 0x000fe20000000000 */
[----:B------:R-:W-:Y:S01]  /*19890*/  IMAD R4, R45, R38, R4 ;  /* 0x000000262d047224 */ /* 0x000fe200078e0204 */
[----:B------:R0:W-:Y:S01]  /*198a0*/  STL [R1+0x1c4], R7 ;  /* 0x0001c40701007387 */ /* 0x0001e20000100800 */
[----:B------:R-:W-:-:S02]  /*198b0*/  IMAD.MOV R44, RZ, RZ, -R44 ;  /* 0x000000ffff2c7224 */ /* 0x000fc400078e0a2c */
[--C-:B------:R-:W-:Y:S02]  /*198c0*/  @!P4 IMAD.IADD R5, R5, 0x1, -R45.reuse ;  /* 0x000000010505c824 */ /* 0x100fe400078e0a2d */
[C---:B------:R-:W-:Y:S02]  /*198d0*/  IMAD R28, R45.reuse, R44, R28 ;  /* 0x0000002c2d1c7224 */ /* 0x040fe400078e021c */
[--C-:B------:R-:W-:Y:S01]  /*198e0*/  @!P6 IMAD.IADD R42, R42, 0x1, -R45.reuse ;  /* 0x000000012a2ae824 */ /* 0x100fe200078e0a2d */
[----:B------:R-:W-:Y:S01]  /*198f0*/  ISETP.GT.U32.AND P6, PT, R45, R4, PT ;  /* 0x000000042d00720c */ /* 0x000fe20003fc4070 */
[----:B------:R-:W-:Y:S01]  /*19900*/  @!P1 IMAD.IADD R39, R39, 0x1, -R45 ;  /* 0x0000000127279824 */ /* 0x000fe200078e0a2d */
[C---:B------:R-:W-:Y:S01]  /*19910*/  ISETP.GT.U32.AND P1, PT, R45.reuse, R6, PT ;  /* 0x000000062d00720c */ /* 0x040fe20003f24070 */
[----:B0-----:R-:W-:Y:S01]  /*19920*/  IMAD.MOV.U32 R7, RZ, RZ, R42 ;  /* 0x000000ffff077224 */ /* 0x001fe200078e002a */
[----:B------:R-:W-:Y:S01]  /*19930*/  ISETP.GT.U32.AND P4, PT, R45, R5, PT ;  /* 0x000000052d00720c */ /* 0x000fe20003f84070 */
[----:B------:R-:W-:-:S04]  /*19940*/  IMAD.HI.U32 R38, R41, R40, RZ ;  /* 0x0000002829267227 */ /* 0x000fc800078e00ff */
        /* <DEDUP_REMOVED lines=17> */
[C---:B------:R-:W-:Y:S01]  /*19a60*/  ISETP.GT.U32.AND P4, PT, R45.reuse, R40, PT ;  /* 0x000000282d00720c */ /* 0x040fe20003f84070 */
[----:B------:R-:W-:Y:S01]  /*19a70*/  @!P5 IMAD.IADD R28, R28, 0x1, -R45 ;  /* 0x000000011c1cd824 */ /* 0x000fe200078e0a2d */
[----:B------:R-:W-:Y:S01]  /*19a80*/  ISETP.GT.U32.AND P5, PT, R45, R4, PT ;  /* 0x000000042d00720c */ /* 0x000fe20003fa4070 */
[----:B------:R0:W-:Y:S01]  /*19a90*/  STL [R1+0x1c0], R7 ;  /* 0x0001c00701007387 */ /* 0x0001e20000100800 */
[----:B------:R-:W-:Y:S02]  /*19aa0*/  IMAD.HI.U32 R46, R41, R38, RZ ;  /* 0x00000026292e7227 */ /* 0x000fe400078e00ff */
[----:B------:R-:W-:-:S02]  /*19ab0*/  ISETP.GT.U32.AND P1, PT, R45, R28, PT ;  /* 0x0000001c2d00720c */ /* 0x000fc40003f24070 */
[----:B------:R-:W-:Y:S02]  /*19ac0*/  IMAD.MOV R44, RZ, RZ, -R44 ;  /* 0x000000ffff2c7224 */ /* 0x000fe400078e0a2c */
[C---:B------:R-:W-:Y:S02]  /*19ad0*/  IMAD R42, R45.reuse, R42, R43 ;  /* 0x0000002a2d2a7224 */ /* 0x040fe400078e022b */
[----:B------:R-:W-:Y:S02]  /*19ae0*/  IMAD.MOV R46, RZ, RZ, -R46 ;  /* 0x000000ffff2e7224 */ /* 0x000fe400078e0a2e */
[----:B0-----:R-:W-:Y:S02]  /*19af0*/  IMAD.MOV.U32 R7, RZ, RZ, R5 ;  /* 0x000000ffff077224 */ /* 0x001fe400078e0005 */
        /* <DEDUP_REMOVED lines=24> */
[--C-:B------:R-:W-:Y:S01]  /*19c80*/  @!P5 IMAD.IADD R46, R46, 0x1, -R45.reuse ;  /* 0x000000012e2ed824 */ /* 0x100fe200078e0a2d */
[----:B------:R-:W-:Y:S01]  /*19c90*/  ISETP.GE.AND P5, PT, R53, RZ, PT ;  /* 0x000000ff3500720c */ /* 0x000fe20003fa6270 */
[----:B------:R-:W-:Y:S02]  /*19ca0*/  IMAD.MOV.U32 R8, RZ, RZ, R4 ;  /* 0x000000ffff087224 */ /* 0x000fe400078e0004 */
[----:B------:R-:W-:Y:S01]  /*19cb0*/  @!P4 IMAD.IADD R40, R40, 0x1, -R45 ;  /* 0x000000012828c824 */ /* 0x000fe200078e0a2d */
[----:B------:R-:W-:Y:S01]  /*19cc0*/  ISETP.GE.AND P4, PT, R48, RZ, PT ;  /* 0x000000ff3000720c */ /* 0x000fe20003f86270 */
[----:B------:R-:W-:Y:S02]  /*19cd0*/  IMAD R39, R45, R43, R39 ;  /* 0x0000002b2d277224 */ /* 0x000fe400078e0227 */
[----:B------:R-:W-:Y:S02]  /*19ce0*/  IMAD.MOV R4, RZ, RZ, -R38 ;  /* 0x000000ffff047224 */ /* 0x000fe400078e0a26 */
[----:B0-----:R-:W-:-:S02]  /*19cf0*/  IMAD.MOV.U32 R7, RZ, RZ, R28 ;  /* 0x000000ffff077224 */ /* 0x001fc400078e001c */
[----:B------:R-:W-:Y:S01]  /*19d00*/  @!P3 IMAD.MOV R8, RZ, RZ, -R8 ;  /* 0x000000ffff08b224 */ /* 0x000fe200078e0a08 */
[C---:B------:R-:W-:Y:S01]  /*19d10*/  ISETP.GT.U32.AND P3, PT, R45.reuse, R46, PT ;  /* 0x0000002e2d00720c */ /* 0x040fe20003f64070 */
[----:B------:R-:W-:Y:S02]  /*19d20*/  VIADD R53, R0, 0x72 ;  /* 0x0000007200357836 */ /* 0x000fe40000000000 */
[----:B------:R-:W-:Y:S01]  /*19d30*/  @!P6 IMAD.MOV R7, RZ, RZ, -R7 ;  /* 0x000000ffff07e224 */ /* 0x000fe200078e0a07 */
[----:B------:R-:W-:Y:S01]  /*19d40*/  STL [R1+0x1b4], R8 ;  /* 0x0001b40801007387 */ /* 0x000fe20000100800 */
[----:B------:R-:W-:Y:S01]  /*19d50*/  @!P1 IMAD.MOV R6, RZ, RZ, -R6 ;  /* 0x000000ffff069224 */ /* 0x000fe200078e0a06 */
[C---:B------:R-:W-:Y:S01]  /*19d60*/  ISETP.GT.U32.AND P1, PT, R45.reuse, R39, PT ;  /* 0x000000272d00720c */ /* 0x040fe20003f24070 */
[C---:B------:R-:W-:Y:S01]  /*19d70*/  IMAD R28, R45.reuse, R4, R5 ;  /* 0x000000042d1c7224 */ /* 0x040fe200078e0205 */
[----:B------:R-:W-:Y:S01]  /*19d80*/  IABS R38, R53 ;  /* 0x0000003500267213 */ /* 0x000fe20000000000 */
[--C-:B------:R-:W-:Y:S01]  /*19d90*/  @!P0 IMAD.IADD R42, R42, 0x1, -R45.reuse ;  /* 0x000000012a2a8824 */ /* 0x100fe200078e0a2d */
[----:B------:R0:W-:Y:S01]  /*19da0*/  STL [R1+0x1b0], R7 ;  /* 0x0001b00701007387 */ /* 0x0001e20000100800 */
[C---:B------:R-:W-:Y:S01]  /*19db0*/  ISETP.GT.U32.AND P6, PT, R45.reuse, R29, PT ;  /* 0x0000001d2d00720c */ /* 0x040fe20003fc4070 */
[----:B------:R-:W-:Y:S01]  /*19dc0*/  VIADD R49, R0, 0x6c ;  /* 0x0000006c00317836 */ /* 0x000fe20000000000 */
[----:B------:R-:W-:Y:S01]  /*19dd0*/  ISETP.GT.U32.AND P0, PT, R45, R28, PT ;  /* 0x0000001c2d00720c */ /* 0x000fe20003f04070 */
[----:B------:R1:W-:Y:S01]  /*19de0*/  STL [R1+0x1a8], R6 ;  /* 0x0001a80601007387 */ /* 0x0003e20000100800 */
[----:B------:R-:W-:Y:S01]  /*19df0*/  @!P3 IMAD.IADD R46, R46, 0x1, -R45 ;  /* 0x000000012e2eb824 */ /* 0x000fe200078e0a2d */
[----:B------:R-:W-:Y:S01]  /*19e00*/  ISETP.GE.AND P3, PT, R56, RZ, PT ;  /* 0x000000ff3800720c */ /* 0x000fe20003f66270 */
[----:B------:R-:W-:-:S02]  /*19e10*/  VIADD R48, R0, 0x6b ;  /* 0x0000006b00307836 */ /* 0x000fc40000000000 */
[----:B------:R-:W-:Y:S01]  /*19e20*/  @!P1 IMAD.IADD R39, R39, 0x1, -R45 ;  /* 0x0000000127279824 */ /* 0x000fe200078e0a2d */
[----:B------:R-:W-:Y:S01]  /*19e30*/  ISETP.GE.AND P1, PT, R53, RZ, PT ;  /* 0x000000ff3500720c */ /* 0x000fe20003f26270 */
[----:B0-----:R-:W-:Y:S02]  /*19e40*/  IMAD.MOV.U32 R7, RZ, RZ, R40 ;  /* 0x000000ffff077224 */ /* 0x001fe400078e0028 */
[----:B------:R-:W-:Y:S02]  /*19e50*/  IMAD.MOV.U32 R8, RZ, RZ, R46 ;  /* 0x000000ffff087224 */ /* 0x000fe400078e002e */
[----:B-1----:R-:W-:-:S04]  /*19e60*/  IMAD.HI.U32 R6, R41, R38, RZ ;  /* 0x0000002629067227 */ /* 0x002fc800078e00ff */
[----:B------:R-:W-:Y:S01]  /*19e70*/  @!P4 IMAD.MOV R7, RZ, RZ, -R7 ;  /* 0x000000ffff07c224 */ /* 0x000fe200078e0a07 */
[----:B------:R-:W-:Y:S01]  /*19e80*/  ISETP.GE.AND P4, PT, R54, RZ, PT ;  /* 0x000000ff3600720c */ /* 0x000fe20003f86270 */
[----:B------:R-:W-:Y:S02]  /*19e90*/  IMAD.MOV R6, RZ, RZ, -R6 ;  /* 0x000000ffff067224 */ /* 0x000fe400078e0a06 */
[--C-:B------:R-:W-:Y:S01]  /*19ea0*/  @!P0 IMAD.IADD R28, R28, 0x1, -R45.reuse ;  /* 0x000000011c1c8824 */ /* 0x100fe200078e0a2d */
[----:B------:R0:W-:Y:S01]  /*19eb0*/  STL [R1+0x1a4], R7 ;  /* 0x0001a40701007387 */ /* 0x0001e20000100800 */
[C---:B------:R-:W-:Y:S01]  /*19ec0*/  IMAD R38, R45.reuse, R6, R38 ;  /* 0x000000062d267224 */ /* 0x040fe200078e0226 */
[----:B------:R-:W-:Y:S01]  /*19ed0*/  ISETP.GT.U32.AND P0, PT, R45, R39, PT ;  /* 0x000000272d00720c */ /* 0x000fe20003f04070 */
[----:B------:R-:W-:Y:S02]  /*19ee0*/  @!P5 IMAD.MOV R8, RZ, RZ, -R8 ;  /* 0x000000ffff08d224 */ /* 0x000fe400078e0a08 */
[----:B------:R-:W-:Y:S01]  /*19ef0*/  @!P6 IMAD.IADD R29, R29, 0x1, -R45 ;  /* 0x000000011d1de824 */ /* 0x000fe200078e0a2d */
[----:B------:R-:W-:Y:S01]  /*19f00*/  ISETP.GT.U32.AND P5, PT, R45, R38, PT ;  /* 0x000000262d00720c */ /* 0x000fe20003fa4070 */
[C---:B------:R-:W-:Y:S01]  /*19f10*/  VIADD R54, R0.reuse, 0x71 ;  /* 0x0000007100367836 */ /* 0x040fe20000000000 */
[----:B------:R-:W-:Y:S01]  /*19f20*/  ISETP.GE.AND P6, PT, R55, RZ, PT ;  /* 0x000000ff3700720c */ /* 0x000fe20003fc6270 */
[----:B------:R-:W-:-:S02]  /*19f30*/  VIADD R55, R0, 0x70 ;  /* 0x0000007000377836 */ /* 0x000fc40000000000 */
        /* <DEDUP_REMOVED lines=24> */
[----:B------:R-:W-:Y:S02]  /*1a0c0*/  VIADD R55, R0, 0x6f ;  /* 0x0000006f00377836 */ /* 0x000fe40000000000 */
[----:B------:R-:W-:Y:S01]  /*1a0d0*/  @!P5 IMAD.IADD R38, R38, 0x1, -R45 ;  /* 0x000000012626d824 */ /* 0x000fe200078e0a2d */
[----:B------:R-:W-:Y:S01]  /*1a0e0*/  ISETP.GT.U32.AND P5, PT, R45, R5, PT ;  /* 0x000000052d00720c */ /* 0x000fe20003fa4070 */
[C---:B------:R-:W-:Y:S01]  /*1a0f0*/  VIADD R54, R0.reuse, 0x6e ;  /* 0x0000006e00367836 */ /* 0x040fe20000000000 */
[----:B------:R-:W-:Y:S01]  /*1a100*/  IABS R4, R55 ;  /* 0x0000003700047213 */ /* 0x000fe20000000000 */
[----:B0-----:R-:W-:Y:S01]  /*1a110*/  IMAD.MOV.U32 R7, RZ, RZ, R39 ;  /* 0x000000ffff077224 */ /* 0x001fe200078e0027 */
[----:B------:R-:W-:Y:S01]  /*1a120*/  ISETP.GE.AND P2, PT, R55, RZ, PT ;  /* 0x000000ff3700720c */ /* 0x000fe20003f46270 */
[----:B------:R-:W-:Y:S01]  /*1a130*/  VIADD R55, R0, 0x6d ;  /* 0x0000006d00377836 */ /* 0x000fe20000000000 */
[----:B------:R-:W-:Y:S01]  /*1a140*/  IABS R43, R54 ;  /* 0x00000036002b7213 */ /* 0x000fe20000000000 */
[----:B------:R-:W-:Y:S01]  /*1a150*/  @!P3 IMAD.MOV R7, RZ, RZ, -R7 ;  /* 0x000000ffff07b224 */ /* 0x000fe200078e0a07 */
[----:B------:R-:W-:Y:S01]  /*1a160*/  IABS R39, R48 ;  /* 0x0000003000277213 */ /* 0x000fe20000000000 */
[----:B------:R-:W-:Y:S01]  /*1a170*/  IMAD.HI.U32 R40, R41, R4, RZ ;  /* 0x0000000429287227 */ /* 0x000fe200078e00ff */
[----:B------:R-:W-:-:S02]  /*1a180*/  IABS R42, R55 ;  /* 0x00000037002a7213 */ /* 0x000fc40000000000 */
[----:B------:R0:W-:Y:S01]  /*1a190*/  STL [R1+0x184], R7 ;  /* 0x0001840701007387 */ /* 0x0001e20000100800 */
[----:B------:R-:W-:Y:S01]  /*1a1a0*/  IMAD.MOV R40, RZ, RZ, -R40 ;  /* 0x000000ffff287224 */ /* 0x000fe200078e0a28 */
[----:B------:R-:W-:Y:S01]  /*1a1b0*/  ISETP.GE.AND P3, PT, R54, RZ, PT ;  /* 0x000000ff3600720c */ /* 0x000fe20003f66270 */
        /* <DEDUP_REMOVED lines=13> */
[----:B------:R-:W-:Y:S02]  /*1a290*/  IMAD R43, R45, R28, R43 ;  /* 0x0000001c2d2b7224 */ /* 0x000fe400078e022b */
        /* <DEDUP_REMOVED lines=8> */
[----:B------:R-:W-:Y:S01]  /*1a320*/  IMAD.HI.U32 R28, R41, R39, RZ ;  /* 0x00000027291c7227 */ /* 0x000fe200078e00ff */
[----:B------:R0:W-:Y:S03]  /*1a330*/  STL [R1+0x178], R7 ;  /* 0x0001780701007387 */ /* 0x0001e60000100800 */
[--C-:B------:R-:W-:Y:S02]  /*1a340*/  @!P6 IMAD.IADD R4, R4, 0x1, -R45.reuse ;  /* 0x000000010404e824 */ /* 0x100fe400078e0a2d */
[C---:B------:R-:W-:Y:S02]  /*1a350*/  VIADD R54, R0.reuse, 0x68 ;  /* 0x0000006800367836 */ /* 0x040fe40000000000 */
[--C-:B------:R-:W-:Y:S01]  /*1a360*/  @!P5 IMAD.IADD R29, R29, 0x1, -R45.reuse ;  /* 0x000000011d1dd824 */ /* 0x100fe200078e0a2d */
[----:B------:R-:W-:Y:S01]  /*1a370*/  ISETP.GT.U32.AND P5, PT, R45, R43, PT ;  /* 0x0000002b2d00720c */ /* 0x000fe20003fa4070 */
[----:B------:R-:W-:Y:S01]  /*1a380*/  @!P1 IMAD.IADD R5, R5, 0x1, -R45 ;  /* 0x0000000105059824 */ /* 0x000fe200078e0a2d */
[C---:B------:R-:W-:Y:S01]  /*1a390*/  ISETP.GT.U32.AND P1, PT, R45.reuse, R6, PT ;  /* 0x000000062d00720c */ /* 0x040fe20003f24070 */
[----:B0-----:R-:W-:Y:S01]  /*1a3a0*/  IMAD.MOV.U32 R7, RZ, RZ, R29 ;  /* 0x000000ffff077224 */ /* 0x001fe200078e001d */
[C---:B------:R-:W-:Y:S01]  /*1a3b0*/  ISETP.GT.U32.AND P6, PT, R45.reuse, R4, PT ;  /* 0x000000042d00720c */ /* 0x040fe20003fc4070 */
[----:B------:R-:W-:Y:S01]  /*1a3c0*/  IMAD.MOV R28, RZ, RZ, -R28 ;  /* 0x000000ffff1c7224 */ /* 0x000fe200078e0a1c */
[----:B------:R-:W-:Y:S01]  /*1a3d0*/  IABS R38, R54 ;  /* 0x0000003600267213 */ /* 0x000fe20000000000 */
[----:B------:R-:W-:Y:S01]  /*1a3e0*/  @!P4 IMAD.MOV R7, RZ, RZ, -R7 ;  /* 0x000000ffff07c224 */ /* 0x000fe200078e0a07 */
[----:B------:R-:W-:Y:S01]  /*1a3f0*/  ISETP.GT.U32.AND P4, PT, R45, R42, PT ;  /* 0x0000002a2d00720c */ /* 0x000fe20003f84070 */
[----:B------:R-:W-:-:S02]  /*1a400*/  VIADD R53, R0, 0x69 ;  /* 0x0000006900357836 */ /* 0x000fc40000000000 */
[----:B------:R-:W-:Y:S01]  /*1a410*/  IMAD R39, R45, R28, R39 ;  /* 0x0000001c2d277224 */ /* 0x000fe200078e0227 */
[----:B------:R0:W-:Y:S01]  /*1a420*/  STL [R1+0x17c], R7 ;  /* 0x00017c0701007387 */ /* 0x0001e20000100800 */
        /* <DEDUP_REMOVED lines=30> */
[--C-:B------:R-:W-:Y:S01]  /*1a610*/  @!P6 IMAD.IADD R39, R39, 0x1, -R45.reuse ;  /* 0x000000012727e824 */ /* 0x100fe200078e0a2d */
[----:B------:R-:W-:Y:S01]  /*1a620*/  IABS R4, R56 ;  /* 0x0000003800047213 */ /* 0x000fe20000000000 */
[----:B------:R-:W-:Y:S02]  /*1a630*/  VIADD R55, R0, 0x66 ;  /* 0x0000006600377836 */ /* 0x000fe40000000000 */
[--C-:B------:R-:W-:Y:S01]  /*1a640*/  @!P1 IMAD.IADD R42, R42, 0x1, -R45.reuse ;  /* 0x000000012a2a9824 */ /* 0x100fe200078e0a2d */
[----:B------:R-:W-:Y:S01]  /*1a650*/  ISETP.GT.U32.AND P6, PT, R45, R39, PT ;  /* 0x000000272d00720c */ /* 0x000fe20003fc4070 */
[----:B------:R-:W-:Y:S01]  /*1a660*/  @!P2 IMAD.IADD R40, R40, 0x1, -R45 ;  /* 0x000000012828a824 */ /* 0x000fe200078e0a2d */
[----:B-1----:R-:W-:Y:S01]  /*1a670*/  IABS R5, R55 ;  /* 0x0000003700057213 */ /* 0x002fe20000000000 */
[----:B------:R-:W-:Y:S01]  /*1a680*/  IMAD.MOV.U32 R8, RZ, RZ, R43 ;  /* 0x000000ffff087224 */ /* 0x000fe200078e002b */
[----:B------:R-:W-:Y:S01]  /*1a690*/  ISETP.GE.AND P1, PT, R49, RZ, PT ;  /* 0x000000ff3100720c */ /* 0x000fe20003f26270 */
[----:B------:R-:W-:Y:S01]  /*1a6a0*/  IMAD.HI.U32 R44, R41, R4, RZ ;  /* 0x00000004292c7227 */ /* 0x000fe200078e00ff */
[----:B------:R-:W-:-:S03]  /*1a6b0*/  ISETP.GE.AND P2, PT, R47, RZ, PT ;  /* 0x000000ff2f00720c */ /* 0x000fc60003f46270 */
[--C-:B------:R-:W-:Y:S01]  /*1a6c0*/  @!P0 IMAD.IADD R38, R38, 0x1, -R45.reuse ;  /* 0x0000000126268824 */ /* 0x100fe200078e0a2d */
[C---:B------:R-:W-:Y:S01]  /*1a6d0*/  ISETP.GT.U32.AND P0, PT, R45.reuse, R40, PT ;  /* 0x000000282d00720c */ /* 0x040fe20003f04070 */
[----:B------:R-:W-:Y:S02]  /*1a6e0*/  @!P3 IMAD.MOV R8, RZ, RZ, -R8 ;  /* 0x000000ffff08b224 */ /* 0x000fe400078e0a08 */
[----:B------:R-:W-:Y:S01]  /*1a6f0*/  IMAD.MOV R44, RZ, RZ, -R44 ;  /* 0x000000ffff2c7224 */ /* 0x000fe200078e0a2c */
[----:B------:R-:W-:Y:S01]  /*1a700*/  ISETP.GT.U32.AND P3, PT, R45, R38, PT ;  /* 0x000000262d00720c */ /* 0x000fe20003f64070 */
[----:B------:R-:W-:Y:S01]  /*1a710*/  IMAD.HI.U32 R29, R41, R5, RZ ;  /* 0x00000005291d7227 */ /* 0x000fe200078e00ff */
[----:B------:R1:W-:Y:S03]  /*1a720*/  STL [R1+0x148], R8 ;  /* 0x0001480801007387 */ /* 0x0003e60000100800 */
[----:B------:R-:W-:Y:S01]  /*1a730*/  @!P4 IMAD.IADD R28, R28, 0x1, -R45 ;  /* 0x000000011c1cc824 */ /* 0x000fe200078e0a2d */
[----:B------:R-:W-:Y:S01]  /*1a740*/  ISETP.GE.AND P4, PT, R53, RZ, PT ;  /* 0x000000ff3500720c */ /* 0x000fe20003f86270 */
[----:B0-----:R-:W-:-:S02]  /*1a750*/  IMAD.MOV.U32 R7, RZ, RZ, R42 ;  /* 0x000000ffff077224 */ /* 0x001fc400078e002a */
[C---:B------:R-:W-:Y:S02]  /*1a760*/  IMAD R4, R45.reuse, R44, R4 ;  /* 0x0000002c2d047224 */ /* 0x040fe400078e0204 */
[----:B------:R-:W-:Y:S02]  /*1a770*/  IMAD.MOV R29, RZ, RZ, -R29 ;  /* 0x000000ffff1d7224 */ /* 0x000fe400078e0a1d */
[----:B------:R-:W-:Y:S01]  /*1a780*/  @!P5 IMAD.MOV R7, RZ, RZ, -R7 ;  /* 0x000000ffff07d224 */ /* 0x000fe200078e0a07 */
[----:B------:R-:W-:Y:S01]  /*1a790*/  ISETP.GT.U32.AND P5, PT, R45, R28, PT ;  /* 0x0000001c2d00720c */ /* 0x000fe20003fa4070 */
[----:B------:R-:W-:Y:S02]  /*1a7a0*/  VIADD R53, R0, 0x65 ;  /* 0x0000006500357836 */ /* 0x000fe40000000000 */
[----:B-1----:R-:W-:Y:S01]  /*1a7b0*/  IMAD.MOV.U32 R8, RZ, RZ, R6 ;  /* 0x000000ffff087224 */ /* 0x002fe200078e0006 */
[----:B------:R0:W-:Y:S01]  /*1a7c0*/  STL [R1+0x150], R7 ;  /* 0x0001500701007387 */ /* 0x0001e20000100800 */
[----:B------:R-:W-:Y:S01]  /*1a7d0*/  @!P6 IMAD.IADD R39, R39, 0x1, -R45 ;  /* 0x000000012727e824 */ /* 0x000fe200078e0a2d */
        /* <DEDUP_REMOVED lines=9> */
[----:B0-----:R-:W-:Y:S02]  /*1a870*/  IMAD.MOV.U32 R7, RZ, RZ, R39 ;  /* 0x000000ffff077224 */ /* 0x001fe400078e0027 */
[----:B------:R-:W-:Y:S01]  /*1a880*/  @!P5 IMAD.IADD R28, R28, 0x1, -R45 ;  /* 0x000000011c1cd824 */ /* 0x000fe200078e0a2d */
[----:B------:R-:W-:Y:S01]  /*1a890*/  ISETP.GE.AND P5, PT, R56, RZ, PT ;  /* 0x000000ff3800720c */ /* 0x000fe20003fa6270 */
[----:B------:R-:W-:Y:S02]  /*1a8a0*/  IMAD.MOV R29, RZ, RZ, -R29 ;  /* 0x000000ffff1d7224 */ /* 0x000fe400078e0a1d */
        /* <DEDUP_REMOVED lines=38> */
[----:B------:R1:W-:Y:S01]  /*1ab10*/  STL [R1+0x15c], R4 ;  /* 0x00015c0401007387 */ /* 0x0003e20000100800 */
        /* <DEDUP_REMOVED lines=8> */
[----:B-1----:R-:W-:Y:S01]  /*1aba0*/  IABS R4, R54 ;  /* 0x0000003600047213 */ /* 0x002fe20000000000 */
[----:B------:R-:W-:Y:S01]  /*1abb0*/  @!P3 IMAD.MOV R7, RZ, RZ, -R7 ;  /* 0x000000ffff07b224 */ /* 0x000fe200078e0a07 */
[----:B------:R-:W-:Y:S01]  /*1abc0*/  ISETP.GT.U32.AND P3, PT, R45, R42, PT ;  /* 0x0000002a2d00720c */ /* 0x000fe20003f64070 */
[----:B------:R-:W-:Y:S01]  /*1abd0*/  IMAD.HI.U32 R43, R41, R28, RZ ;  /* 0x0000001c292b7227 */ /* 0x000fe200078e00ff */
[----:B------:R-:W-:-:S02]  /*1abe0*/  IABS R29, R49 ;  /* 0x00000031001d7213 */ /* 0x000fc40000000000 */
[----:B------:R0:W-:Y:S01]  /*1abf0*/  STL [R1+0x368], R7 ;  /* 0x0003680701007387 */ /* 0x0001e20000100800 */
[----:B------:R-:W-:Y:S01]  /*1ac00*/  VIADD R55, R0, 0x60 ;  /* 0x0000006000377836 */ /* 0x000fe20000000000 */
[----:B------:R-:W-:Y:S01]  /*1ac10*/  ISETP.GE.AND P4, PT, R54, RZ, PT ;  /* 0x000000ff3600720c */ /* 0x000fe20003f86270 */
[----:B------:R-:W-:Y:S02]  /*1ac20*/  IMAD.MOV R43, RZ, RZ, -R43 ;  /* 0x000000ffff2b7224 */ /* 0x000fe400078e0a2b */
[--C-:B------:R-:W-:Y:S01]  /*1ac30*/  @!P5 IMAD.IADD R39, R39, 0x1, -R45.reuse ;  /* 0x000000012727d824 */ /* 0x100fe200078e0a2d */
[----:B------:R-:W-:Y:S01]  /*1ac40*/  IABS R38, R55 ;  /* 0x0000003700267213 */ /* 0x000fe20000000000 */
[C---:B------:R-:W-:Y:S02]  /*1ac50*/  IMAD R28, R45.reuse, R43, R28 ;  /* 0x0000002b2d1c7224 */ /* 0x040fe400078e021c */
[----:B------:R-:W-:Y:S02]  /*1ac60*/  @!P3 IMAD.IADD R42, R42, 0x1, -R45 ;  /* 0x000000012a2ab824 */ /* 0x000fe400078e0a2d */
[----:B0-----:R-:W-:Y:S01]  /*1ac70*/  IMAD.MOV.U32 R7, RZ, RZ, R6 ;  /* 0x000000ffff077224 */ /* 0x001fe200078e0006 */
[----:B------:R-:W-:Y:S01]  /*1ac80*/  ISETP.GT.U32.AND P3, PT, R45, R28, PT ;  /* 0x0000001c2d00720c */ /* 0x000fe20003f64070 */
[----:B------:R-:W-:Y:S01]  /*1ac90*/  IMAD.HI.U32 R5, R41, R4, RZ ;  /* 0x0000000429057227 */ /* 0x000fe200078e00ff */
[----:B------:R-:W-:-:S03]  /*1aca0*/  ISETP.GT.U32.AND P5, PT, R45, R42, PT ;  /* 0x0000002a2d00720c */ /* 0x000fc60003fa4070 */
[----:B------:R-:W-:Y:S01]  /*1acb0*/  @!P1 IMAD.MOV R7, RZ, RZ, -R7 ;  /* 0x000000ffff079224 */ /* 0x000fe200078e0a07 */
[----:B------:R-:W-:Y:S01]  /*1acc0*/  ISETP.GT.U32.AND P1, PT, R45, R39, PT ;  /* 0x000000272d00720c */ /* 0x000fe20003f24070 */
[----:B------:R-:W-:-:S03]  /*1acd0*/  IMAD.HI.U32 R43, R41, R29, RZ ;  /* 0x0000001d292b7227 */ /* 0x000fc600078e00ff */
[----:B------:R0:W-:Y:S01]  /*1ace0*/  STL [R1+0x130], R7 ;  /* 0x0001300701007387 */ /* 0x0001e20000100800 */
[----:B------:R-:W-:Y:S02]  /*1acf0*/  IMAD.MOV R5, RZ, RZ, -R5 ;  /* 0x000000ffff057224 */ /* 0x000fe400078e0a05 */
[----:B------:R-:W-:-:S04]  /*1ad00*/  IMAD.HI.U32 R44, R41, R38, RZ ;  /* 0x00000026292c7227 */ /* 0x000fc800078e00ff */
[----:B------:R-:W-:Y:S02]  /*1ad10*/  IMAD.MOV R43, RZ, RZ, -R43 ;  /* 0x000000ffff2b7224 */ /* 0x000fe400078e0a2b */
[----:B------:R-:W-:Y:S02]  /*1ad20*/  VIADD R48, R0, 0x5e ;  /* 0x0000005e00307836 */ /* 0x000fe40000000000 */
[C---:B------:R-:W-:Y:S02]  /*1ad30*/  IMAD R4, R45.reuse, R5, R4 ;  /* 0x000000052d047224 */ /* 0x040fe400078e0204 */
[----:B------:R-:W-:Y:S01]  /*1ad40*/  IMAD.MOV R44, RZ, RZ, -R44 ;  /* 0x000000ffff2c7224 */ /* 0x000fe200078e0a2c */
[----:B------:R-:W-:Y:S01]  /*1ad50*/  IABS R40, R48 ;  /* 0x0000003000287213 */ /* 0x000fe20000000000 */
[----:B------:R-:W-:Y:S01]  /*1ad60*/  @!P5 IMAD.IADD R42, R42, 0x1, -R45 ;  /* 0x000000012a2ad824 */ /* 0x000fe200078e0a2d */
[C---:B------:R-:W-:Y:S01]  /*1ad70*/  ISETP.GT.U32.AND P5, PT, R45.reuse, R4, PT ;  /* 0x000000042d00720c */ /* 0x040fe20003fa4070 */
[----:B------:R-:W-:-:S02]  /*1ad80*/  IMAD R29, R45, R43, R29 ;  /* 0x0000002b2d1d7224 */ /* 0x000fc400078e021d */
[----:B------:R-:W-:Y:S02]  /*1ad90*/  IMAD R38, R45, R44, R38 ;  /* 0x0000002c2d267224 */ /* 0x000fe400078e0226 */
[----:B0-----:R-:W-:Y:S02]  /*1ada0*/  IMAD.MOV.U32 R7, RZ, RZ, R42 ;  /* 0x000000ffff077224 */ /* 0x001fe400078e002a */
[--C-:B------:R-:W-:Y:S01]  /*1adb0*/  @!P1 IMAD.IADD R39, R39, 0x1, -R45.reuse ;  /* 0x0000000127279824 */ /* 0x100fe200078e0a2d */
[C---:B------:R-:W-:Y:S01]  /*1adc0*/  ISETP.GT.U32.AND P1, PT, R45.reuse, R29, PT ;  /* 0x0000001d2d00720c */ /* 0x040fe20003f24070 */
[----:B------:R-:W-:Y:S02]  /*1add0*/  @!P3 IMAD.IADD R28, R28, 0x1, -R45 ;  /* 0x000000011c1cb824 */ /* 0x000fe400078e0a2d */
[----:B------:R-:W-:Y:S01]  /*1ade0*/  @!P6 IMAD.MOV R7, RZ, RZ, -R7 ;  /* 0x000000ffff07e224 */ /* 0x000fe200078e0a07 */
[----:B------:R-:W-:Y:S01]  /*1adf0*/  ISETP.GT.U32.AND P6, PT, R45, R38, PT ;  /* 0x000000262d00720c */ /* 0x000fe20003fc4070 */
[----:B------:R-:W-:Y:S01]  /*1ae00*/  IMAD.HI.U32 R5, R41, R40, RZ ;  /* 0x0000002829057227 */ /* 0x000fe200078e00ff */
[----:B------:R-:W-:-:S02]  /*1ae10*/  ISETP.GT.U32.AND P3, PT, R45, R28, PT ;  /* 0x0000001c2d00720c */ /* 0x000fc40003f64070 */
[----:B------:R0:W-:Y:S01]  /*1ae20*/  STL [R1+0x134], R7 ;  /* 0x0001340701007387 */ /* 0x0001e20000100800 */
[C---:B------:R-:W-:Y:S02]  /*1ae30*/  VIADD R47, R0.reuse, 0x5d ;  /* 0x0000005d002f7836 */ /* 0x040fe40000000000 */
[----:B------:R-:W-:Y:S02]  /*1ae40*/  IMAD.MOV R5, RZ, RZ, -R5 ;  /* 0x000000ffff057224 */ /* 0x000fe400078e0a05 */
[C---:B------:R-:W-:Y:S01]  /*1ae50*/  VIADD R53, R0.reuse, 0x5c ;  /* 0x0000005c00357836 */ /* 0x040fe20000000000 */
[----:B------:R-:W-:Y:S01]  /*1ae60*/  IABS R43, R47 ;  /* 0x0000002f002b7213 */ /* 0x000fe20000000000 */
[----:B------:R-:W-:Y:S02]  /*1ae70*/  VIADD R54, R0, 0x5b ;  /* 0x0000005b00367836 */ /* 0x000fe40000000000 */
[----:B------:R-:W-:Y:S01]  /*1ae80*/  IMAD R40, R45, R5, R40 ;  /* 0x000000052d287224 */ /* 0x000fe200078e0228 */
[----:B------:R-:W-:Y:S01]  /*1ae90*/  IABS R5, R53 ;  /* 0x0000003500057213 */ /* 0x000fe20000000000 */
[----:B------:R-:W-:Y:S01]  /*1aea0*/  @!P5 IMAD.IADD R4, R4, 0x1, -R45 ;  /* 0x000000010404d824 */ /* 0x000fe200078e0a2d */
[----:B------:R-:W-:Y:S01]  /*1aeb0*/  IABS R6, R54 ;  /* 0x0000003600067213 */ /* 0x000fe20000000000 */
[----:B0-----:R-:W-:Y:S01]  /*1aec0*/  IMAD.MOV.U32 R7, RZ, RZ, R39 ;  /* 0x000000ffff077224 */ /* 0x001fe200078e0027 */
[----:B------:R-:W-:Y:S01]  /*1aed0*/  ISETP.GE.AND P5, PT, R55, RZ, PT ;  /* 0x000000ff3700720c */ /* 0x000fe20003fa6270 */
[----:B------:R-:W-:-:S02]  /*1aee0*/  @!P1 IMAD.IADD R29, R29, 0x1, -R45 ;  /* 0x000000011d1d9824 */ /* 0x000fc400078e0a2d */
[----:B------:R-:W-:-:S04]  /*1aef0*/  IMAD.HI.U32 R42, R41, R43, RZ ;  /* 0x0000002b292a7227 */ /* 0x000fc800078e00ff */
[----:B------:R-:W-:Y:S01]  /*1af00*/  @!P6 IMAD.IADD R38, R38, 0x1, -R45 ;  /* 0x000000012626e824 */ /* 0x000fe200078e0a2d */
[----:B------:R-:W-:Y:S01]  /*1af10*/  ISETP.GT.U32.AND P6, PT, R45, R4, PT ;  /* 0x000000042d00720c */ /* 0x000fe20003fc4070 */
[----:B------:R-:W-:-:S03]  /*1af20*/  IMAD.HI.U32 R46, R41, R5, RZ ;  /* 0x00000005292e7227 */ /* 0x000fc600078e00ff */
[C---:B------:R-:W-:Y:S01]  /*1af30*/  ISETP.GT.U32.AND P1, PT, R45.reuse, R38, PT ;  /* 0x000000262d00720c */ /* 0x040fe20003f24070 */
        /* <DEDUP_REMOVED lines=9> */
[----:B------:R-:W-:Y:S02]  /*1afd0*/  IMAD R42, R45, R42, R43 ;  /* 0x0000002a2d2a7224 */ /* 0x000fe400078e022b */
[----:B0-----:R-:W-:-:S02]  /*1afe0*/  IMAD.MOV.U32 R7, RZ, RZ, R28 ;  /* 0x000000ffff077224 */ /* 0x001fc400078e001c */
[C---:B------:R-:W-:Y:S02]  /*1aff0*/  IMAD R5, R45.reuse, R46, R5 ;  /* 0x0000002e2d057224 */ /* 0x040fe400078e0205 */
[C---:B------:R-:W-:Y:S02]  /*1b000*/  IMAD R44, R45.reuse, R44, R6 ;  /* 0x0000002c2d2c7224 */ /* 0x040fe400078e0206 */
[----:B------:R-:W-:Y:S01]  /*1b010*/  @!P2 IMAD.MOV R7, RZ, RZ, -R7 ;  /* 0x000000ffff07a224 */ /* 0x000fe200078e0a07 */
[C---:B------:R-:W-:Y:S01]  /*1b020*/  ISETP.GT.U32.AND P2, PT, R45.reuse, R42, PT ;  /* 0x0000002a2d00720c */ /* 0x040fe20003f44070 */
[--C-:B------:R-:W-:Y:S01]  /*1b030*/  @!P6 IMAD.IADD R4, R4, 0x1, -R45.reuse ;  /* 0x000000010404e824 */ /* 0x100fe200078e0a2d */
[----:B------:R-:W-:Y:S01]  /*1b040*/  ISETP.GT.U32.AND P6, PT, R45, R5, PT ;  /* 0x000000052d00720c */ /* 0x000fe20003fc4070 */
[--C-:B------:R-:W-:Y:S01]  /*1b050*/  @!P0 IMAD.IADD R29, R29, 0x1, -R45.reuse ;  /* 0x000000011d1d8824 */ /* 0x100fe200078e0a2d */
[----:B------:R-:W-:Y:S01]  /*1b060*/  ISETP.GT.U32.AND P0, PT, R45, R44, PT ;  /* 0x0000002c2d00720c */ /* 0x000fe20003f04070 */
[----:B------:R-:W-:Y:S01]  /*1b070*/  @!P3 IMAD.IADD R40, R40, 0x1, -R45 ;  /* 0x000000012828b824 */ /* 0x000fe200078e0a2d */
[----:B------:R-:W-:Y:S01]  /*1b080*/  STL [R1+0x128], R7 ;  /* 0x0001280701007387 */ /* 0x000fe20000100800 */
[----:B------:R-:W-:-:S02]  /*1b090*/  VIADD R55, R0, 0x59 ;  /* 0x0000005900377836 */ /* 0x000fc40000000000 */
[----:B------:R-:W-:Y:S01]  /*1b0a0*/  VIADD R56, R0, 0x5a ;  /* 0x0000005a00387836 */ /* 0x000fe20000000000 */
[----:B------:R-:W-:Y:S01]  /*1b0b0*/  ISETP.GT.U32.AND P3, PT, R45, R40, PT ;  /* 0x000000282d00720c */ /* 0x000fe20003f64070 */
[----:B------:R-:W-:Y:S01]  /*1b0c0*/  IMAD.MOV.U32 R8, RZ, RZ, R4 ;  /* 0x000000ffff087224 */ /* 0x000fe200078e0004 */
[----:B------:R-:W-:Y:S01]  /*1b0d0*/  IABS R28, R55 ;  /* 0x00000037001c7213 */ /* 0x000fe20000000000 */
[--C-:B------:R-:W-:Y:S01]  /*1b0e0*/  @!P2 IMAD.IADD R42, R42, 0x1, -R45.reuse ;  /* 0x000000012a2aa824 */ /* 0x100fe200078e0a2d */
[----:B------:R-:W-:Y:S01]  /*1b0f0*/  IABS R6, R56 ;  /* 0x0000003800067213 */ /* 0x000fe20000000000 */
[--C-:B------:R-:W-:Y:S01]  /*1b100*/  @!P6 IMAD.IADD R5, R5, 0x1, -R45.reuse ;  /* 0x000000010505e824 */ /* 0x100fe200078e0a2d */
[----:B------:R-:W-:Y:S01]  /*1b110*/  ISETP.GE.AND P6, PT, R53, RZ, PT ;  /* 0x000000ff3500720c */ /* 0x000fe20003fc6270 */
[--C-:B------:R-:W-:Y:S01]  /*1b120*/  @!P1 IMAD.IADD R38, R38, 0x1, -R45.reuse ;  /* 0x0000000126269824 */ /* 0x100fe200078e0a2d */
[----:B------:R-:W-:Y:S01]  /*1b130*/  ISETP.GE.AND P1, PT, R49, RZ, PT ;  /* 0x000000ff3100720c */ /* 0x000fe20003f26270 */
[----:B------:R-:W-:Y:S01]  /*1b140*/  @!P0 IMAD.IADD R44, R44, 0x1, -R45 ;  /* 0x000000012c2c8824 */ /* 0x000fe200078e0a2d */
[C---:B------:R-:W-:Y:S01]  /*1b150*/  ISETP.GT.U32.AND P0, PT, R45.reuse, R42, PT ;  /* 0x0000002a2d00720c */ /* 0x040fe20003f04070 */
[----:B------:R-:W-:Y:S01]  /*1b160*/  @!P4 IMAD.MOV R8, RZ, RZ, -R8 ;  /* 0x000000ffff08c224 */ /* 0x000fe200078e0a08 */
[----:B------:R-:W-:Y:S01]  /*1b170*/  ISETP.GT.U32.AND P4, PT, R45, R5, PT ;  /* 0x000000052d00720c */ /* 0x000fe20003f84070 */
[----:B------:R-:W-:Y:S01]  /*1b180*/  IMAD.HI.U32 R39, R41, R28, RZ ;  /* 0x0000001c29277227 */ /* 0x000fe200078e00ff */
[----:B------:R-:W-:-:S02]  /*1b190*/  ISETP.GE.AND P2, PT, R47, RZ, PT ;  /* 0x000000ff2f00720c */ /* 0x000fc40003f46270 */
[----:B------:R0:W-:Y:S01]  /*1b1a0*/  STL [R1+0x120], R8 ;  /* 0x0001200801007387 */ /* 0x0001e20000100800 */
[----:B------:R-:W-:Y:S02]  /*1b1b0*/  VIADD R53, R0, 0x58 ;  /* 0x0000005800357836 */ /* 0x000fe40000000000 */
[----:B------:R-:W-:-:S04]  /*1b1c0*/  IMAD.HI.U32 R43, R41, R6, RZ ;  /* 0x00000006292b7227 */ /* 0x000fc800078e00ff */
[----:B------:R-:W-:Y:S02]  /*1b1d0*/  IMAD.MOV R4, RZ, RZ, -R39 ;  /* 0x000000ffff047224 */ /* 0x000fe400078e0a27 */
[----:B------:R-:W-:Y:S01]  /*1b1e0*/  @!P3 IMAD.IADD R40, R40, 0x1, -R45 ;  /* 0x000000012828b824 */ /* 0x000fe200078e0a2d */
[----:B------:R-:W-:Y:S01]  /*1b1f0*/  ISETP.GE.AND P3, PT, R48, RZ, PT ;  /* 0x000000ff3000720c */ /* 0x000fe20003f66270 */
[----:B0-----:R-:W-:Y:S01]  /*1b200*/  IMAD.MOV.U32 R8, RZ, RZ, R29 ;  /* 0x000000ffff087224 */ /* 0x001fe200078e001d */
[----:B------:R-:W-:Y:S01]  /*1b210*/  IABS R29, R53 ;  /* 0x00000035001d7213 */ /* 0x000fe20000000000 */
[----:B------:R-:W-:Y:S02]  /*1b220*/  IMAD.MOV.U32 R7, RZ, RZ, R38 ;  /* 0x000000ffff077224 */ /* 0x000fe400078e0026 */
[----:B------:R-:W-:Y:S02]  /*1b230*/  IMAD.MOV R43, RZ, RZ, -R43 ;  /* 0x000000ffff2b7224 */ /* 0x000fe400078e0a2b */
[----:B------:R-:W-:-:S02]  /*1b240*/  IMAD R28, R45, R4, R28 ;  /* 0x000000042d1c7224 */ /* 0x000fc400078e021c */
[----:B------:R-:W-:Y:S01]  /*1b250*/  @!P5 IMAD.MOV R7, RZ, RZ, -R7 ;  /* 0x000000ffff07d224 */ /* 0x000fe200078e0a07 */
[----:B------:R-:W-:Y:S01]  /*1b260*/  ISETP.GT.U32.AND P5, PT, R45, R44, PT ;  /* 0x0000002c2d00720c */ /* 0x000fe20003fa4070 */
[----:B------:R-:W-:-:S03]  /*1b270*/  IMAD.HI.U32 R38, R41, R29, RZ ;  /* 0x0000001d29267227 */ /* 0x000fc600078e00ff */
[----:B------:R0:W-:Y:S01]  /*1b280*/  STL [R1+0x11c], R7 ;  /* 0x00011c0701007387 */ /* 0x0001e20000100800 */
[C---:B------:R-:W-:Y:S02]  /*1b290*/  IMAD R6, R45.reuse, R43, R6 ;  /* 0x0000002b2d067224 */ /* 0x040fe400078e0206 */
[----:B------:R-:W-:Y:S02]  /*1b2a0*/  @!P1 IMAD.MOV R8, RZ, RZ, -R8 ;  /* 0x000000ffff089224 */ /* 0x000fe400078e0a08 */
[--C-:B------:R-:W-:Y:S01]  /*1b2b0*/  @!P0 IMAD.IADD R42, R42, 0x1, -R45.reuse ;  /* 0x000000012a2a8824 */ /* 0x100fe200078e0a2d */
[----:B------:R-:W-:Y:S01]  /*1b2c0*/  ISETP.GT.U32.AND P0, PT, R45, R28, PT ;  /* 0x0000001c2d00720c */ /* 0x000fe20003f04070 */
[----:B------:R-:W-:Y:S01]  /*1b2d0*/  @!P4 IMAD.IADD R5, R5, 0x1, -R45 ;  /* 0x000000010505c824 */ /* 0x000fe200078e0a2d */
[C---:B------:R-:W-:Y:S01]  /*1b2e0*/  ISETP.GT.U32.AND P1, PT, R45.reuse, R6, PT ;  /* 0x000000062d00720c */ /* 0x040fe20003f24070 */
[----:B------:R-:W-:Y:S01]  /*1b2f0*/  IMAD.MOV R38, RZ, RZ, -R38 ;  /* 0x000000ffff267224 */ /* 0x000fe200078e0a26 */
[----:B------:R1:W-:Y:S01]  /*1b300*/  STL [R1+0x118], R8 ;  /* 0x0001180801007387 */ /* 0x0003e20000100800 */
[----:B0-----:R-:W-:Y:S01]  /*1b310*/  IMAD.MOV.U32 R7, RZ, RZ, R40 ;  /* 0x000000ffff077224 */ /* 0x001fe200078e0028 */
[----:B------:R-:W-:Y:S01]  /*1b320*/  ISETP.GE.AND P4, PT, R56, RZ, PT ;  /* 0x000000ff3800720c */ /* 0x000fe20003f86270 */
[----:B------:R-:W-:-:S02]  /*1b330*/  IMAD R29, R45, R38, R29 ;  /* 0x000000262d1d7224 */ /* 0x000fc400078e021d */
[----:B------:R-:W-:Y:S01]  /*1b340*/  @!P3 IMAD.MOV R7, RZ, RZ, -R7 ;  /* 0x000000ffff07b224 */ /* 0x000fe200078e0a07 */
[----:B------:R-:W-:Y:S01]  /*1b350*/  ISETP.GE.AND P3, PT, R54, RZ, PT ;  /* 0x000000ff3600720c */ /* 0x000fe20003f66270 */
[----:B------:R-:W-:Y:S02]  /*1b360*/  VIADD R54, R0, 0x57 ;  /* 0x0000005700367836 */ /* 0x000fe40000000000 */
[----:B------:R-:W-:Y:S01]  /*1b370*/  @!P0 IMAD.IADD R28, R28, 0x1, -R45 ;  /* 0x000000011c1c8824 */ /* 0x000fe200078e0a2d */
[----:B------:R0:W-:Y:S01]  /*1b380*/  STL [R1+0x110], R7 ;  /* 0x0001100701007387 */ /* 0x0001e20000100800 */
[----:B-1----:R-:W-:Y:S01]  /*1b390*/  IMAD.MOV.U32 R8, RZ, RZ, R5 ;  /* 0x000000ffff087224 */ /* 0x002fe200078e0005 */
[----:B------:R-:W-:Y:S01]  /*1b3a0*/  IABS R4, R54 ;  /* 0x0000003600047213 */ /* 0x000fe20000000000 */
[--C-:B------:R-:W-:Y:S01]  /*1b3b0*/  @!P1 IMAD.IADD R6, R6, 0x1, -R45.reuse ;  /* 0x0000000106069824 */ /* 0x100fe200078e0a2d */
[----:B------:R-:W-:Y:S01]  /*1b3c0*/  ISETP.GE.AND P1, PT, R53, RZ, PT ;  /* 0x000000ff3500720c */ /* 0x000fe20003f26270 */
[----:B------:R-:W-:Y:S01]  /*1b3d0*/  @!P6 IMAD.MOV R8, RZ, RZ, -R8 ;  /* 0x000000ffff08e224 */ /* 0x000fe200078e0a08 */
[----:B------:R-:W-:Y:S01]  /*1b3e0*/  ISETP.GT.U32.AND P6, PT, R45, R29, PT ;  /* 0x0000001d2d00720c */ /* 0x000fe20003fc4070 */
[----:B------:R-:W-:Y:S01]  /*1b3f0*/  @!P5 IMAD.IADD R44, R44, 0x1, -R45 ;  /* 0x000000012c2cd824 */ /* 0x000fe200078e0a2d */
[----:B------:R-:W-:Y:S01]  /*1b400*/  ISETP.GE.AND P5, PT, R55, RZ, PT ;  /* 0x000000ff3700720c */ /* 0x000fe20003fa6270 */
[----:B------:R-:W-:Y:S01]  /*1b410*/  VIADD R55, R0, 0x56 ;  /* 0x0000005600377836 */ /* 0x000fe20000000000 */
[----:B------:R-:W-:Y:S01]  /*1b420*/  ISETP.GT.U32.AND P0, PT, R45, R6, PT ;  /* 0x000000062d00720c */ /* 0x000fe20003f04070 */
[----:B0-----:R-:W-:-:S02]  /*1b430*/  IMAD.MOV.U32 R7, RZ, RZ, R42 ;  /* 0x000000ffff077224 */ /* 0x001fc400078e002a */
[----:B------:R-:W-:Y:S01]  /*1b440*/  IMAD.HI.U32 R38, R41, R4, RZ ;  /* 0x0000000429267227 */ /* 0x000fe200078e00ff */
[----:B------:R-:W-:-:S03]  /*1b450*/  IABS R39, R55 ;  /* 0x0000003700277213 */ /* 0x000fc60000000000 */
[----:B------:R-:W-:Y:S01]  /*1b460*/  @!P2 IMAD.MOV R7, RZ, RZ, -R7 ;  /* 0x000000ffff07a224 */ /* 0x000fe200078e0a07 */
[----:B------:R-:W-:Y:S01]  /*1b470*/  ISETP.GT.U32.AND P2, PT, R45, R28, PT ;  /* 0x0000001c2d00720c */ /* 0x000fe20003f44070 */
[----:B------:R-:W-:Y:S02]  /*1b480*/  @!P6 IMAD.IADD R29, R29, 0x1, -R45 ;  /* 0x000000011d1de824 */ /* 0x000fe400078e0a2d */
[----:B------:R-:W-:Y:S01]  /*1b490*/  IMAD.HI.U32 R5, R41, R39, RZ ;  /* 0x0000002729057227 */ /* 0x000fe200078e00ff */
[----:B------:R0:W-:Y:S02]  /*1b4a0*/  STL [R1+0x10c], R7 ;  /* 0x00010c0701007387 */ /* 0x0001e40000100800 */
[----:B------:R-:W-:Y:S01]  /*1b4b0*/  ISETP.GT.U32.AND P6, PT, R45, R29, PT ;  /* 0x0000001d2d00720c */ /* 0x000fe20003fc4070 */
[----:B------:R-:W-:Y:S01]  /*1b4c0*/  IMAD.MOV R38, RZ, RZ, -R38 ;  /* 0x000000ffff267224 */ /* 0x000fe200078e0a26 */
[----:B------:R-:W-:Y:S01]  /*1b4d0*/  STL [R1+0x108], R8 ;  /* 0x0001080801007387 */ /* 0x000fe20000100800 */
[----:B------:R-:W-:-:S02]  /*1b4e0*/  IMAD.MOV R5, RZ, RZ, -R5 ;  /* 0x000000ffff057224 */ /* 0x000fc400078e0a05 */
[--C-:B------:R-:W-:Y:S01]  /*1b4f0*/  @!P0 IMAD.IADD R6, R6, 0x1, -R45.reuse ;  /* 0x0000000106068824 */ /* 0x100fe200078e0a2d */
[----:B------:R-:W-:Y:S01]  /*1b500*/  ISETP.GE.AND P0, PT, R55, RZ, PT ;  /* 0x000000ff3700720c */ /* 0x000fe20003f06270 */
[----:B------:R-:W-:Y:S02]  /*1b510*/  @!P2 IMAD.IADD R28, R28, 0x1, -R45 ;  /* 0x000000011c1ca824 */ /* 0x000fe400078e0a2d */
[----:B0-----:R-:W-:Y:S02]  /*1b520*/  IMAD.MOV.U32 R7, RZ, RZ, R44 ;  /* 0x000000ffff077224 */ /* 0x001fe400078e002c */
[----:B------:R-:W-:Y:S02]  /*1b530*/  IMAD R42, R45, R38, R4 ;  /* 0x000000262d2a7224 */ /* 0x000fe400078e0204 */
[----:B------:R-:W-:Y:S01]  /*1b540*/  @!P3 IMAD.MOV R7, RZ, RZ, -R7 ;  /* 0x000000ffff07b224 */ /* 0x000fe200078e0a07 */
[----:B------:R-:W-:Y:S01]  /*1b550*/  ISETP.GE.AND P3, PT, R54, RZ, PT ;  /* 0x000000ff3600720c */ /* 0x000fe20003f66270 */
[----:B------:R-:W-:-:S02]  /*1b560*/  VIADD R55, R0, 0x55 ;  /* 0x0000005500377836 */ /* 0x000fc40000000000 */
[----:B------:R-:W-:Y:S01]  /*1b570*/  IMAD R39, R45, R5, R39 ;  /* 0x000000052d277224 */ /* 0x000fe200078e0227 */
[----:B------:R0:W-:Y:S01]  /*1b580*/  STL [R1+0x104], R7 ;  /* 0x0001040701007387 */ /* 0x0001e20000100800 */
[----:B------:R-:W-:Y:S01]  /*1b590*/  @!P6 IMAD.IADD R29, R29, 0x1, -R45 ;  /* 0x000000011d1de824 */ /* 0x000fe200078e0a2d */
[----:B------:R-:W-:Y:S01]  /*1b5a0*/  ISETP.GE.AND P2, PT, R55, RZ, PT ;  /* 0x000000ff3700720c */ /* 0x000fe20003f46270 */
[----:B------:R-:W-:Y:S01]  /*1b5b0*/  @!P4 IMAD.MOV R6, RZ, RZ, -R6 ;  /* 0x000000ffff06c224 */ /* 0x000fe200078e0a06 */
[----:B------:R-:W-:Y:S01]  /*1b5c0*/  IABS R5, R55 ;  /* 0x0000003700057213 */ /* 0x000fe20000000000 */
[C---:B------:R-:W-:Y:S01]  /*1b5d0*/  VIADD R55, R0.reuse, 0x53 ;  /* 0x0000005300377836 */ /* 0x040fe20000000000 */
[----:B------:R-:W-:Y:S01]  /*1b5e0*/  ISETP.GT.U32.AND P6, PT, R45, R39, PT ;  /* 0x000000272d00720c */ /* 0x000fe20003fc4070 */
[----:B------:R-:W-:Y:S01]  /*1b5f0*/  VIADD R49, R0, 0x52 ;  /* 0x0000005200317836 */ /* 0x000fe20000000000 */
[----:B------:R1:W-:Y:S01]  /*1b600*/  STL [R1+0x100], R6 ;  /* 0x0001000601007387 */ /* 0x0003e20000100800 */
[----:B------:R-:W-:Y:S01]  /*1b610*/  IMAD.HI.U32 R44, R41, R5, RZ ;  /* 0x00000005292c7227 */ /* 0x000fe200078e00ff */
[----:B------:R-:W-:-:S03]  /*1b620*/  IABS R43, R55 ;  /* 0x00000037002b7213 */ /* 0x000fc60000000000 */
[----:B0-----:R-:W-:Y:S02]  /*1b630*/  IMAD.MOV.U32 R7, RZ, RZ, R28 ;  /* 0x000000ffff077224 */ /* 0x001fe400078e001c */
[----:B------:R-:W-:Y:S02]  /*1b640*/  IMAD.MOV.U32 R28, RZ, RZ, R43 ;  /* 0x000000ffff1c7224 */ /* 0x000fe400078e002b */
[----:B------:R-:W-:Y:S01]  /*1b650*/  @!P5 IMAD.MOV R7, RZ, RZ, -R7 ;  /* 0x000000ffff07d224 */ /* 0x000fe200078e0a07 */
[----:B------:R-:W-:Y:S01]  /*1b660*/  ISETP.GT.U32.AND P5, PT, R45, R42, PT ;  /* 0x0000002a2d00720c */ /* 0x000fe20003fa4070 */
[----:B------:R-:W-:Y:S01]  /*1b670*/  VIADD R54, R0, 0x54 ;  /* 0x0000005400367836 */ /* 0x000fe20000000000 */
[----:B-1----:R-:W-:Y:S01]  /*1b680*/  IABS R6, R49 ;  /* 0x0000003100067213 */ /* 0x002fe20000000000 */
[----:B------:R-:W-:Y:S01]  /*1b690*/  IMAD.MOV R43, RZ, RZ, -R44 ;  /* 0x000000ffff2b7224 */ /* 0x000fe200078e0a2c */
[----:B------:R0:W-:Y:S01]  /*1b6a0*/  STL [R1+0xfc], R7 ;  /* 0x0000fc0701007387 */ /* 0x0001e20000100800 */
[----:B------:R-:W-:Y:S01]  /*1b6b0*/  @!P6 IMAD.IADD R39, R39, 0x1, -R45 ;  /* 0x000000012727e824 */ /* 0x000fe200078e0a2d */
[----:B------:R-:W-:Y:S01]  /*1b6c0*/  IABS R4, R54 ;  /* 0x0000003600047213 */ /* 0x000fe20000000000 */
[----:B------:R-:W-:Y:S01]  /*1b6d0*/  IMAD R5, R45, R43, R5 ;  /* 0x0000002b2d057224 */ /* 0x000fe200078e0205 */
[----:B------:R-:W-:Y:S01]  /*1b6e0*/  ISETP.GE.AND P4, PT, R54, RZ, PT ;  /* 0x000000ff3600720c */ /* 0x000fe20003f86270 */
[----:B------:R-:W-:-:S04]  /*1b6f0*/  IMAD.HI.U32 R43, R41, R6, RZ ;  /* 0x00000006292b7227 */ /* 0x000fc800078e00ff */
        /* <DEDUP_REMOVED lines=13> */
[C---:B------:R-:W-:Y:S02]  /*1b7d0*/  IMAD R4, R45.reuse, R38, R4 ;  /* 0x000000262d047224 */ /* 0x040fe400078e0204 */
[----:B------:R-:W-:Y:S01]  /*1b7e0*/  IMAD.MOV R44, RZ, RZ, -R44 ;  /* 0x000000ffff2c7224 */ /* 0x000fe200078e0a2c */
[----:B------:R-:W-:Y:S01]  /*1b7f0*/  IABS R40, R48 ;  /* 0x0000003000287213 */ /* 0x000fe20000000000 */
[--C-:B------:R-:W-:Y:S01]  /*1b800*/  @!P6 IMAD.IADD R42, R42, 0x1, -R45.reuse ;  /* 0x000000012a2ae824 */ /* 0x100fe200078e0a2d */
[----:B------:R-:W-:Y:S01]  /*1b810*/  ISETP.GT.U32.AND P6, PT, R45, R4, PT ;  /* 0x000000042d00720c */ /* 0x000fe20003fc4070 */
[----:B------:R-:W-:Y:S01]  /*1b820*/  @!P1 IMAD.IADD R39, R39, 0x1, -R45 ;  /* 0x0000000127279824 */ /* 0x000fe200078e0a2d */
[C---:B------:R-:W-:Y:S01]  /*1b830*/  ISETP.GT.U32.AND P1, PT, R45.reuse, R6, PT ;  /* 0x000000062d00720c */ /* 0x040fe20003f24070 */
[----:B------:R-:W-:-:S02]  /*1b840*/  IMAD R28, R45, R44, R28 ;  /* 0x0000002c2d1c7224 */ /* 0x000fc400078e021c */
[----:B------:R-:W-:Y:S02]  /*1b850*/  @!P5 IMAD.IADD R5, R5, 0x1, -R45 ;  /* 0x000000010505d824 */ /* 0x000fe400078e0a2d */
[----:B0-----:R-:W-:Y:S02]  /*1b860*/  IMAD.MOV.U32 R7, RZ, RZ, R42 ;  /* 0x000000ffff077224 */ /* 0x001fe400078e002a */
[C---:B------:R-:W-:Y:S01]  /*1b870*/  VIADD R47, R0.reuse, 0x50 ;  /* 0x00000050002f7836 */ /* 0x040fe20000000000 */
[C---:B------:R-:W-:Y:S01]  /*1b880*/  ISETP.GT.U32.AND P5, PT, R45.reuse, R5, PT ;  /* 0x000000052d00720c */ /* 0x040fe20003fa4070 */
[----:B------:R-:W-:Y:S01]  /*1b890*/  @!P3 IMAD.MOV R7, RZ, RZ, -R7 ;  /* 0x000000ffff07b224 */ /* 0x000fe200078e0a07 */
[----:B------:R-:W-:Y:S01]  /*1b8a0*/  ISETP.GT.U32.AND P3, PT, R45, R28, PT ;  /* 0x0000001c2d00720c */ /* 0x000fe20003f64070 */
[----:B------:R-:W-:Y:S01]  /*1b8b0*/  IMAD.HI.U32 R38, R41, R40, RZ ;  /* 0x0000002829267227 */ /* 0x000fe200078e00ff */
[----:B------:R-:W-:Y:S02]  /*1b8c0*/  IABS R43, R47 ;  /* 0x0000002f002b7213 */ /* 0x000fe40000000000 */
[----:B------:R0:W-:Y:S01]  /*1b8d0*/  STL [R1+0xf8], R7 ;  /* 0x0000f80701007387 */ /* 0x0001e20000100800 */
[----:B------:R-:W-:-:S02]  /*1b8e0*/  VIADD R54, R0, 0x4e ;  /* 0x0000004e00367836 */ /* 0x000fc40000000000 */
[----:B------:R-:W-:Y:S02]  /*1b8f0*/  IMAD.MOV R38, RZ, RZ, -R38 ;  /* 0x000000ffff267224 */ /* 0x000fe400078e0a26 */
[----:B------:R-:W-:Y:S01]  /*1b900*/  VIADD R53, R0, 0x4f ;  /* 0x0000004f00357836 */ /* 0x000fe20000000000 */
[----:B------:R-:W-:Y:S01]  /*1b910*/  IABS R29, R54 ;  /* 0x00000036001d7213 */ /* 0x000fe20000000000 */
[----:B------:R-:W-:Y:S02]  /*1b920*/  @!P1 IMAD.IADD R6, R6, 0x1, -R45 ;  /* 0x0000000106069824 */ /* 0x000fe400078e0a2d */
[----:B------:R-:W-:Y:S01]  /*1b930*/  IMAD R40, R45, R38, R40 ;  /* 0x000000262d287224 */ /* 0x000fe200078e0228 */
[----:B------:R-:W-:Y:S01]  /*1b940*/  IABS R38, R53 ;  /* 0x0000003500267213 */ /* 0x000fe20000000000 */
[----:B0-----:R-:W-:Y:S02]  /*1b950*/  IMAD.MOV.U32 R7, RZ, RZ, R39 ;  /* 0x000000ffff077224 */ /* 0x001fe400078e0027 */
        /* <DEDUP_REMOVED lines=438> */
[----:B------:R-:W-:Y:S02]  /*1d4c0*/  IMAD.MOV R38, RZ, RZ, -R38 ;  /* 0x000000ffff267224 */ /* 0x000fe400078e0a26 */
[C---:B------:R-:W-:Y:S01]  /*1d4d0*/  IMAD R42, R45.reuse, R6, R4 ;  /* 0x000000062d2a7224 */ /* 0x040fe200078e0204 */
[----:B------:R0:W-:Y:S01]  /*1d4e0*/  STL [R1+0x48], R7 ;  /* 0x0000480701007387 */ /* 0x0001e20000100800 */
[----:B------:R-:W-:Y:S01]  /*1d4f0*/  VIADD R55, R0, 0x2e ;  /* 0x0000002e00377836 */ /* 0x000fe20000000000 */
[----:B------:R-:W-:Y:S01]  /*1d500*/  IABS R6, R49 ;  /* 0x0000003100067213 */ /* 0x000fe20000000000 */
[----:B------:R-:W-:-:S02]  /*1d510*/  IMAD R39, R45, R38, R39 ;  /* 0x000000262d277224 */ /* 0x000fc400078e0227 */
[C---:B------:R-:W-:Y:S01]  /*1d520*/  VIADD R54, R0.reuse, 0x2d ;  /* 0x0000002d00367836 */ /* 0x040fe20000000000 */
[----:B------:R-:W-:Y:S01]  /*1d530*/  ISETP.GE.AND P2, PT, R55, RZ, PT ;  /* 0x000000ff3700720c */ /* 0x000fe20003f46270 */
        /* <DEDUP_REMOVED lines=36> */
[----:B------:R-:W-:Y:S02]  /*1d780*/  IMAD.MOV R44, RZ, RZ, -R44 ;  /* 0x000000ffff2c7224 */ /* 0x000fe400078e0a2c */
[C---:B------:R-:W-:Y:S01]  /*1d790*/  IMAD R6, R45.reuse, R43, R6 ;  /* 0x0000002b2d067224 */ /* 0x040fe200078e0206 */
[----:B------:R0:W-:Y:S01]  /*1d7a0*/  STL [R1+0x204], R7 ;  /* 0x0002040701007387 */ /* 0x0001e20000100800 */
[C---:B------:R-:W-:Y:S01]  /*1d7b0*/  IMAD R4, R45.reuse, R38, R4 ;  /* 0x000000262d047224 */ /* 0x040fe200078e0204 */
[----:B------:R-:W-:Y:S01]  /*1d7c0*/  IABS R43, R47 ;  /* 0x0000002f002b7213 */ /* 0x000fe20000000000 */
[----:B------:R-:W-:-:S02]  /*1d7d0*/  IMAD R28, R45, R44, R28 ;  /* 0x0000002c2d1c7224 */ /* 0x000fc400078e021c */
[--C-:B------:R-:W-:Y:S02]  /*1d7e0*/  @!P3 IMAD.IADD R5, R5, 0x1, -R45.reuse ;  /* 0x000000010505b824 */ /* 0x100fe400078e0a2d */
        /* <DEDUP_REMOVED lines=19> */
[----:B------:R-:W-:Y:S01]  /*1d920*/  @!P6 IMAD.IADD R28, R28, 0x1, -R45 ;  /* 0x000000011c1ce824 */ /* 0x000fe200078e0a2d */
[C---:B------:R-:W-:Y:S01]  /*1d930*/  ISETP.GT.U32.AND P6, PT, R45.reuse, R4, PT ;  /* 0x000000042d00720c */ /* 0x040fe20003fc4070 */
[----:B------:R-:W-:Y:S01]  /*1d940*/  @!P0 IMAD.MOV R7, RZ, RZ, -R7 ;  /* 0x000000ffff078224 */ /* 0x000fe200078e0a07 */
[----:B------:R-:W-:Y:S01]  /*1d950*/  ISETP.GT.U32.AND P0, PT, R45, R6, PT ;  /* 0x000000062d00720c */ /* 0x000fe20003f04070 */
[----:B------:R-:W-:Y:S01]  /*1d960*/  IMAD.HI.U32 R44, R41, R29, RZ ;  /* 0x0000001d292c7227 */ /* 0x000fe200078e00ff */
[----:B------:R-:W-:Y:S02]  /*1d970*/  ISETP.GT.U32.AND P1, PT, R45, R28, PT ;  /* 0x0000001c2d00720c */ /* 0x000fe40003f24070 */
[----:B------:R0:W-:Y:S01]  /*1d980*/  STL [R1+0x1dc], R7 ;  /* 0x0001dc0701007387 */ /* 0x0001e20000100800 */
[----:B------:R-:W-:-:S02]  /*1d990*/  IMAD.MOV R42, RZ, RZ, -R42 ;  /* 0x000000ffff2a7224 */ /* 0x000fc400078e0a2a */
[----:B------:R-:W-:Y:S01]  /*1d9a0*/  @!P3 IMAD.IADD R5, R5, 0x1, -R45 ;  /* 0x000000010505b824 */ /* 0x000fe200078e0a2d */
[----:B------:R-:W-:Y:S01]  /*1d9b0*/  ISETP.GT.U32.AND P3, PT, R45, R40, PT ;  /* 0x000000282d00720c */ /* 0x000fe20003f64070 */
[----:B------:R-:W-:-:S04]  /*1d9c0*/  IMAD.HI.U32 R46, R41, R38, RZ ;  /* 0x00000026292e7227 */ /* 0x000fc800078e00ff */
        /* <DEDUP_REMOVED lines=14> */
[----:B------:R-:W-:Y:S01]  /*1dab0*/  ISETP.GT.U32.AND P6, PT, R45, R38, PT ;  /* 0x000000262d00720c */ /* 0x000fe20003fc4070 */
[--C-:B------:R-:W-:Y:S01]  /*1dac0*/  @!P1 IMAD.IADD R28, R28, 0x1, -R45.reuse ;  /* 0x000000011c1c9824 */ /* 0x100fe200078e0a2d */
[----:B------:R-:W-:Y:S01]  /*1dad0*/  ISETP.GE.AND P1, PT, R49, RZ, PT ;  /* 0x000000ff3100720c */ /* 0x000fe20003f26270 */
[----:B------:R-:W-:Y:S01]  /*1dae0*/  VIADD R55, R0, 0x25 ;  /* 0x0000002500377836 */ /* 0x000fe20000000000 */
[----:B------:R-:W-:Y:S01]  /*1daf0*/  IABS R29, R56 ;  /* 0x00000038001d7213 */ /* 0x000fe20000000000 */
[----:B------:R-:W-:Y:S01]  /*1db00*/  @!P2 IMAD.IADD R42, R42, 0x1, -R45 ;  /* 0x000000012a2aa824 */ /* 0x000fe200078e0a2d */
[----:B------:R-:W-:Y:S01]  /*1db10*/  ISETP.GT.U32.AND P3, PT, R45, R40, PT ;  /* 0x000000282d00720c */ /* 0x000fe20003f64070 */
[----:B------:R-:W-:Y:S01]  /*1db20*/  IMAD.MOV.U32 R8, RZ, RZ, R4 ;  /* 0x000000ffff087224 */ /* 0x000fe200078e0004 */
[----:B------:R-:W-:Y:S01]  /*1db30*/  IABS R5, R55 ;  /* 0x0000003700057213 */ /* 0x000fe20000000000 */
[----:B------:R-:W-:Y:S01]  /*1db40*/  IMAD.HI.U32 R43, R41, R29, RZ ;  /* 0x0000001d292b7227 */ /* 0x000fe200078e00ff */
[----:B------:R-:W-:-:S03]  /*1db50*/  ISETP.GE.AND P2, PT, R47, RZ, PT ;  /* 0x000000ff2f00720c */ /* 0x000fc60003f46270 */
[----:B0-----:R-:W-:Y:S02]  /*1db60*/  IMAD.MOV.U32 R7, RZ, RZ, R28 ;  /* 0x000000ffff077224 */ /* 0x001fe400078e001c */
[----:B------:R-:W-:Y:S01]  /*1db70*/  @!P0 IMAD.IADD R44, R44, 0x1, -R45 ;  /* 0x000000012c2c8824 */ /* 0x000fe200078e0a2d */
[----:B------:R-:W-:Y:S01]  /*1db80*/  ISETP.GT.U32.AND P0, PT, R45, R42, PT ;  /* 0x0000002a2d00720c */ /* 0x000fe20003f04070 */
[----:B------:R-:W-:Y:S02]  /*1db90*/  IMAD.MOV R43, RZ, RZ, -R43 ;  /* 0x000000ffff2b7224 */ /* 0x000fe400078e0a2b */
[----:B------:R-:W-:-:S04]  /*1dba0*/  IMAD.HI.U32 R39, R41, R5, RZ ;  /* 0x0000000529277227 */ /* 0x000fc800078e00ff */
[----:B------:R-:W-:Y:S02]  /*1dbb0*/  @!P4 IMAD.MOV R8, RZ, RZ, -R8 ;  /* 0x000000ffff08c224 */ /* 0x000fe400078e0a08 */
[----:B------:R-:W-:Y:S01]  /*1dbc0*/  @!P5 IMAD.MOV R7, RZ, RZ, -R7 ;  /* 0x000000ffff07d224 */ /* 0x000fe200078e0a07 */
[----:B------:R-:W-:Y:S01]  /*1dbd0*/  ISETP.GT.U32.AND P5, PT, R45, R44, PT ;  /* 0x0000002c2d00720c */ /* 0x000fe20003fa4070 */
[--C-:B------:R-:W-:Y:S01]  /*1dbe0*/  @!P6 IMAD.IADD R38, R38, 0x1, -R45.reuse ;  /* 0x000000012626e824 */ /* 0x100fe200078e0a2d */
[----:B------:R-:W-:Y:S01]  /*1dbf0*/  ISETP.GE.AND P6, PT, R53, RZ, PT ;  /* 0x000000ff3500720c */ /* 0x000fe20003fc6270 */
[----:B------:R-:W-:Y:S01]  /*1dc00*/  @!P1 IMAD.MOV R6, RZ, RZ, -R6 ;  /* 0x000000ffff069224 */ /* 0x000fe200078e0a06 */
[----:B------:R-:W-:Y:S01]  /*1dc10*/  STL [R1+0x1cc], R8 ;  /* 0x0001cc0801007387 */ /* 0x000fe20000100800 */
[----:B------:R-:W-:Y:S01]  /*1dc20*/  @!P3 IMAD.IADD R40, R40, 0x1, -R45 ;  /* 0x000000012828b824 */ /* 0x000fe200078e0a2d */
[----:B------:R-:W-:Y:S01]  /*1dc30*/  ISETP.GE.AND P3, PT, R48, RZ, PT ;  /* 0x000000ff3000720c */ /* 0x000fe20003f66270 */
[C---:B------:R-:W-:Y:S01]  /*1dc40*/  IMAD R29, R45.reuse, R43, R29 ;  /* 0x0000002b2d1d7224 */ /* 0x040fe200078e021d */
[----:B------:R0:W-:Y:S01]  /*1dc50*/  STL [R1+0x1c8], R7 ;  /* 0x0001c80701007387 */ /* 0x0001e20000100800 */
[----:B------:R-:W-:Y:S01]  /*1dc60*/  IMAD.MOV R4, RZ, RZ, -R39 ;  /* 0x000000ffff047224 */ /* 0x000fe200078e0a27 */
[C---:B------:R-:W-:Y:S01]  /*1dc70*/  ISETP.GT.U32.AND P4, PT, R45.reuse, R38, PT ;  /* 0x000000262d00720c */ /* 0x040fe20003f84070 */
[----:B------:R-:W-:Y:S01]  /*1dc80*/  VIADD R53, R0, 0x24 ;  /* 0x0000002400357836 */ /* 0x000fe20000000000 */
[----:B------:R1:W-:Y:S01]  /*1dc90*/  STL [R1+0x1bc], R6 ;  /* 0x0001bc0601007387 */ /* 0x0003e20000100800 */
[----:B------:R-:W-:Y:S01]  /*1dca0*/  ISETP.GT.U32.AND P1, PT, R45, R29, PT ;  /* 0x0000001d2d00720c */ /* 0x000fe20003f24070 */
[----:B------:R-:W-:-:S02]  /*1dcb0*/  @!P0 IMAD.IADD R42, R42, 0x1, -R45 ;  /* 0x000000012a2a8824 */ /* 0x000fc400078e0a2d */
[----:B------:R-:W-:Y:S01]  /*1dcc0*/  IABS R28, R53 ;  /* 0x00000035001c7213 */ /* 0x000fe20000000000 */
[----:B------:R-:W-:Y:S01]  /*1dcd0*/  @!P5 IMAD.IADD R44, R44, 0x1, -R45 ;  /* 0x000000012c2cd824 */ /* 0x000fe200078e0a2d */
[----:B------:R-:W-:Y:S01]  /*1dce0*/  ISETP.GE.AND P5, PT, R55, RZ, PT ;  /* 0x000000ff3700720c */ /* 0x000fe20003fa6270 */
[----:B0-----:R-:W-:Y:S02]  /*1dcf0*/  IMAD.MOV.U32 R7, RZ, RZ, R40 ;  /* 0x000000ffff077224 */ /* 0x001fe400078e0028 */
[----:B------:R-:W-:Y:S02]  /*1dd00*/  VIADD R55, R0, 0x22 ;  /* 0x0000002200377836 */ /* 0x000fe40000000000 */
[C---:B-1----:R-:W-:Y:S02]  /*1dd10*/  IMAD R6, R45.reuse, R4, R5 ;  /* 0x000000042d067224 */ /* 0x042fe400078e0205 */
[----:B------:R-:W-:Y:S01]  /*1dd20*/  IMAD.MOV.U32 R4, RZ, RZ, R28 ;  /* 0x000000ffff047224 */ /* 0x000fe200078e001c */
[----:B------:R-:W-:Y:S01]  /*1dd30*/  IABS R28, R55 ;  /* 0x00000037001c7213 */ /* 0x000fe20000000000 */
[----:B------:R-:W-:Y:S01]  /*1dd40*/  @!P3 IMAD.MOV R7, RZ, RZ, -R7 ;  /* 0x000000ffff07b224 */ /* 0x000fe200078e0a07 */
[----:B------:R-:W-:Y:S01]  /*1dd50*/  ISETP.GT.U32.AND P0, PT, R45, R6, PT ;  /* 0x000000062d00720c */ /* 0x000fe20003f04070 */
[----:B------:R-:W-:Y:S01]  /*1dd60*/  IMAD.HI.U32 R39, R41, R4, RZ ;  /* 0x0000000429277227 */ /* 0x000fe200078e00ff */
[----:B------:R-:W-:-:S02]  /*1dd70*/  ISETP.GE.AND P3, PT, R54, RZ, PT ;  /* 0x000000ff3600720c */ /* 0x000fc40003f66270 */
[----:B------:R0:W-:Y:S01]  /*1dd80*/  STL [R1+0x1ac], R7 ;  /* 0x0001ac0701007387 */ /* 0x0001e20000100800 */
[--C-:B------:R-:W-:Y:S01]  /*1dd90*/  @!P4 IMAD.IADD R38, R38, 0x1, -R45.reuse ;  /* 0x000000012626c824 */ /* 0x100fe200078e0a2d */
[----:B------:R-:W-:Y:S01]  /*1dda0*/  ISETP.GE.AND P4, PT, R56, RZ, PT ;  /* 0x000000ff3800720c */ /* 0x000fe20003f86270 */
[----:B------:R-:W-:Y:S01]  /*1ddb0*/  @!P1 IMAD.IADD R29, R29, 0x1, -R45 ;  /* 0x000000011d1d9824 */ /* 0x000fe200078e0a2d */
        /* <DEDUP_REMOVED lines=8> */
[C---:B------:R-:W-:Y:S01]  /*1de40*/  ISETP.GT.U32.AND P2, PT, R45.reuse, R6, PT ;  /* 0x000000062d00720c */ /* 0x040fe20003f44070 */
[----:B------:R-:W-:Y:S01]  /*1de50*/  @!P6 IMAD.MOV R8, RZ, RZ, -R8 ;  /* 0x000000ffff08e224 */ /* 0x000fe200078e0a08 */
[----:B------:R-:W-:Y:S01]  /*1de60*/  ISETP.GT.U32.AND P6, PT, R45, R4, PT ;  /* 0x000000042d00720c */ /* 0x000fe20003fc4070 */
[----:B------:R-:W-:Y:S01]  /*1de70*/  VIADD R54, R0, 0x23 ;  /* 0x0000002300367836 */ /* 0x000fe20000000000 */
[----:B------:R0:W-:Y:S01]  /*1de80*/  STL [R1+0x194], R7 ;  /* 0x0001940701007387 */ /* 0x0001e20000100800 */
[----:B------:R-:W-:-:S03]  /*1de90*/  IMAD.HI.U32 R38, R41, R28, RZ ;  /* 0x0000001c29267227 */ /* 0x000fc600078e00ff */
[----:B------:R-:W-:Y:S01]  /*1dea0*/  IABS R5, R54 ;  /* 0x0000003600057213 */ /* 0x000fe20000000000 */
[----:B------:R-:W-:Y:S01]  /*1deb0*/  @!P0 IMAD.IADD R29, R29, 0x1, -R45 ;  /* 0x000000011d1d8824 */ /* 0x000fe200078e0a2d */
[----:B------:R-:W-:Y:S01]  /*1dec0*/  STL [R1+0x190], R8 ;  /* 0x0001900801007387 */ /* 0x000fe20000100800 */
[----:B------:R-:W-:Y:S01]  /*1ded0*/  IMAD.MOV R38, RZ, RZ, -R38 ;  /* 0x000000ffff267224 */ /* 0x000fe200078e0a26 */
[----:B------:R-:W-:Y:S01]  /*1dee0*/  ISETP.GE.AND P0, PT, R55, RZ, PT ;  /* 0x000000ff3700720c */ /* 0x000fe20003f06270 */
[----:B------:R-:W-:-:S04]  /*1def0*/  IMAD.HI.U32 R39, R41, R5, RZ ;  /* 0x0000000529277227 */ /* 0x000fc800078e00ff */
[----:B0-----:R-:W-:Y:S02]  /*1df00*/  IMAD.MOV.U32 R7, RZ, RZ, R44 ;  /* 0x000000ffff077224 */ /* 0x001fe400078e002c */
[----:B------:R-:W-:Y:S02]  /*1df10*/  @!P6 IMAD.IADD R4, R4, 0x1, -R45 ;  /* 0x000000010404e824 */ /* 0x000fe400078e0a2d */
[----:B------:R-:W-:Y:S01]  /*1df20*/  @!P3 IMAD.MOV R7, RZ, RZ, -R7 ;  /* 0x000000ffff07b224 */ /* 0x000fe200078e0a07 */
[----:B------:R-:W-:Y:S01]  /*1df30*/  ISETP.GE.AND P3, PT, R54, RZ, PT ;  /* 0x000000ff3600720c */ /* 0x000fe20003f66270 */
[----:B------:R-:W-:Y:S01]  /*1df40*/  IMAD.MOV R39, RZ, RZ, -R39 ;  /* 0x000000ffff277224 */ /* 0x000fe200078e0a27 */
[----:B------:R-:W-:Y:S01]  /*1df50*/  ISETP.GT.U32.AND P6, PT, R45, R4, PT ;  /* 0x000000042d00720c */ /* 0x000fe20003fc4070 */
[----:B------:R-:W-:Y:S01]  /*1df60*/  @!P2 IMAD.IADD R6, R6, 0x1, -R45 ;  /* 0x000000010606a824 */ /* 0x000fe200078e0a2d */
[----:B------:R0:W-:Y:S01]  /*1df70*/  STL [R1+0x18c], R7 ;  /* 0x00018c0701007387 */ /* 0x0001e20000100800 */
[----:B------:R-:W-:-:S02]  /*1df80*/  VIADD R54, R0, 0x21 ;  /* 0x0000002100367836 */ /* 0x000fc40000000000 */
[C---:B------:R-:W-:Y:S02]  /*1df90*/  IMAD R5, R45.reuse, R39, R5 ;  /* 0x000000272d057224 */ /* 0x040fe400078e0205 */
[C---:B------:R-:W-:Y:S01]  /*1dfa0*/  IMAD R38, R45.reuse, R38, R28 ;  /* 0x000000262d267224 */ /* 0x040fe200078e021c */
[----:B------:R-:W-:Y:S01]  /*1dfb0*/  ISETP.GE.AND P2, PT, R54, RZ, PT ;  /* 0x000000ff3600720c */ /* 0x000fe20003f46270 */
[C---:B------:R-:W-:Y:S02]  /*1dfc0*/  VIADD R55, R0.reuse, 0x20 ;  /* 0x0000002000377836 */ /* 0x040fe40000000000 */
[----:B------:R-:W-:Y:S02]  /*1dfd0*/  VIADD R53, R0, 0x1f ;  /* 0x0000001f00357836 */ /* 0x000fe40000000000 */
[----:B0-----:R-:W-:Y:S01]  /*1dfe0*/  IMAD.MOV.U32 R7, RZ, RZ, R29 ;  /* 0x000000ffff077224 */ /* 0x001fe200078e001d */
[----:B------:R-:W-:Y:S01]  /*1dff0*/  IABS R29, R54 ;  /* 0x00000036001d7213 */ /* 0x000fe20000000000 */
[----:B------:R-:W-:Y:S01]  /*1e000*/  @!P6 IMAD.IADD R4, R4, 0x1, -R45 ;  /* 0x000000010404e824 */ /* 0x000fe200078e0a2d */
[----:B------:R-:W-:Y:S01]  /*1e010*/  ISETP.GT.U32.AND P6, PT, R45, R38, PT ;  /* 0x000000262d00720c */ /* 0x000fe20003fc4070 */
[----:B------:R-:W-:Y:S01]  /*1e020*/  @!P4 IMAD.MOV R7, RZ, RZ, -R7 ;  /* 0x000000ffff07c224 */ /* 0x000fe200078e0a07 */
[----:B------:R-:W-:Y:S01]  /*1e030*/  IABS R43, R55 ;  /* 0x00000037002b7213 */ /* 0x000fe20000000000 */
[C---:B------:R-:W-:Y:S01]  /*1e040*/  VIADD R54, R0.reuse, 0x1e ;  /* 0x0000001e00367836 */ /* 0x040fe20000000000 */
[----:B------:R-:W-:Y:S01]  /*1e050*/  IABS R42, R53 ;  /* 0x00000035002a7213 */ /* 0x000fe20000000000 */
[----:B------:R-:W-:Y:S01]  /*1e060*/  VIADD R48, R0, 0x1d ;  /* 0x0000001d00307836 */ /* 0x000fe20000000000 */
[----:B------:R0:W-:Y:S01]  /*1e070*/  STL [R1+0x188], R7 ;  /* 0x0001880701007387 */ /* 0x0001e20000100800 */
[----:B------:R-:W-:Y:S01]  /*1e080*/  IMAD.HI.U32 R46, R41, R43, RZ ;  /* 0x0000002b292e7227 */ /* 0x000fe200078e00ff */
[----:B------:R-:W-:-:S02]  /*1e090*/  IABS R40, R54 ;  /* 0x0000003600287213 */ /* 0x000fc40000000000 */
[----:B------:R-:W-:Y:S01]  /*1e0a0*/  IABS R39, R48 ;  /* 0x0000003000277213 */ /* 0x000fe20000000000 */
[----:B------:R-:W-:Y:S01]  /*1e0b0*/  IMAD.HI.U32 R44, R41, R42, RZ ;  /* 0x0000002a292c7227 */ /* 0x000fe200078e00ff */
[----:B------:R-:W-:-:S03]  /*1e0c0*/  ISETP.GE.AND P4, PT, R55, RZ, PT ;  /* 0x000000ff3700720c */ /* 0x000fc60003f86270 */
[----:B------:R-:W-:Y:S02]  /*1e0d0*/  @!P6 IMAD.IADD R38, R38, 0x1, -R45 ;  /* 0x000000012626e824 */ /* 0x000fe400078e0a2d */
[----:B0-----:R-:W-:Y:S02]  /*1e0e0*/  IMAD.MOV.U32 R7, RZ, RZ, R6 ;  /* 0x000000ffff077224 */ /* 0x001fe400078e0006 */
[----:B------:R-:W-:-:S04]  /*1e0f0*/  IMAD.HI.U32 R6, R41, R29, RZ ;  /* 0x0000001d29067227 */ /* 0x000fc800078e00ff */
[----:B------:R-:W-:Y:S01]  /*1e100*/  @!P5 IMAD.MOV R7, RZ, RZ, -R7 ;  /* 0x000000ffff07d224 */ /* 0x000fe200078e0a07 */
[----:B------:R-:W-:Y:S01]  /*1e110*/  ISETP.GT.U32.AND P5, PT, R45, R5, PT ;  /* 0x000000052d00720c */ /* 0x000fe20003fa4070 */
[----:B------:R-:W-:Y:S02]  /*1e120*/  IMAD.MOV R6, RZ, RZ, -R6 ;  /* 0x000000ffff067224 */ /* 0x000fe400078e0a06 */
[----:B------:R-:W-:Y:S01]  /*1e130*/  IMAD.HI.U32 R28, R41, R40, RZ ;  /* 0x00000028291c7227 */ /* 0x000fe200078e00ff */
[----:B------:R0:W-:Y:S03]  /*1e140*/  STL [R1+0x174], R7 ;  /* 0x0001740701007387 */ /* 0x0001e60000100800 */
[----:B------:R-:W-:Y:S02]  /*1e150*/  IMAD R29, R45, R6, R29 ;  /* 0x000000062d1d7224 */ /* 0x000fe400078e021d */
[----:B------:R-:W-:-:S02]  /*1e160*/  IMAD.MOV R46, RZ, RZ, -R46 ;  /* 0x000000ffff2e7224 */ /* 0x000fc400078e0a2e */
        /* <DEDUP_REMOVED lines=9> */
[----:B------:R-:W-:Y:S01]  /*1e200*/  IMAD R40, R45, R28, R40 ;  /* 0x0000001c2d287224 */ /* 0x000fe200078e0228 */
[----:B------:R0:W-:Y:S01]  /*1e210*/  STL [R1+0x114], R7 ;  /* 0x0001140701007387 */ /* 0x0001e20000100800 */
[----:B------:R-:W-:-:S04]  /*1e220*/  IMAD.HI.U32 R6, R41, R39, RZ ;  /* 0x0000002729067227 */ /* 0x000fc800078e00ff */
[--C-:B------:R-:W-:Y:S02]  /*1e230*/  @!P5 IMAD.IADD R29, R29, 0x1, -R45.reuse ;  /* 0x000000011d1dd824 */ /* 0x100fe400078e0a2d */
[----:B------:R-:W-:Y:S01]  /*1e240*/  @!P6 IMAD.IADD R5, R5, 0x1, -R45 ;  /* 0x000000010505e824 */ /* 0x000fe200078e0a2d */
[C---:B------:R-:W-:Y:S01]  /*1e250*/  ISETP.GT.U32.AND P6, PT, R45.reuse, R43, PT ;  /* 0x0000002b2d00720c */ /* 0x040fe20003fc4070 */
[C---:B------:R-:W-:Y:S01]  /*1e260*/  IMAD R42, R45.reuse, R44, R42 ;  /* 0x0000002c2d2a7224 */ /* 0x040fe200078e022a */
[C---:B------:R-:W-:Y:S01]  /*1e270*/  ISETP.GT.U32.AND P5, PT, R45.reuse, R29, PT ;  /* 0x0000001d2d00720c */ /* 0x040fe20003fa4070 */
[----:B0-----:R-:W-:Y:S02]  /*1e280*/  IMAD.MOV.U32 R7, RZ, RZ, R5 ;  /* 0x000000ffff077224 */ /* 0x001fe400078e0005 */
[----:B------:R-:W-:Y:S01]  /*1e290*/  @!P1 IMAD.IADD R38, R38, 0x1, -R45 ;  /* 0x0000000126269824 */ /* 0x000fe200078e0a2d */
[----:B------:R-:W-:Y:S01]  /*1e2a0*/  ISETP.GT.U32.AND P1, PT, R45, R40, PT ;  /* 0x000000282d00720c */ /* 0x000fe20003f24070 */
[----:B------:R-:W-:-:S02]  /*1e2b0*/  IMAD.MOV R6, RZ, RZ, -R6 ;  /* 0x000000ffff067224 */ /* 0x000fc400078e0a06 */
[----:B------:R-:W-:Y:S01]  /*1e2c0*/  @!P3 IMAD.MOV R7, RZ, RZ, -R7 ;  /* 0x000000ffff07b224 */ /* 0x000fe200078e0a07 */
[C---:B------:R-:W-:Y:S01]  /*1e2d0*/  ISETP.GT.U32.AND P3, PT, R45.reuse, R42, PT ;  /* 0x0000002a2d00720c */ /* 0x040fe20003f64070 */
[C---:B------:R-:W-:Y:S02]  /*1e2e0*/  VIADD R47, R0.reuse, 0x1c ;  /* 0x0000001c002f7836 */ /* 0x040fe40000000000 */
[----:B------:R-:W-:Y:S01]  /*1e2f0*/  IMAD R39, R45, R6, R39 ;  /* 0x000000062d277224 */ /* 0x000fe200078e0227 */
[----:B------:R0:W-:Y:S01]  /*1e300*/  STL [R1+0x124], R7 ;  /* 0x0001240701007387 */ /* 0x0001e20000100800 */
[C---:B------:R-:W-:Y:S01]  /*1e310*/  VIADD R55, R0.reuse, 0x1b ;  /* 0x0000001b00377836 */ /* 0x040fe20000000000 */
[----:B------:R-:W-:Y:S01]  /*1e320*/  IABS R28, R47 ;  /* 0x0000002f001c7213 */ /* 0x000fe20000000000 */
[----:B------:R-:W-:Y:S02]  /*1e330*/  VIADD R56, R0, 0x1a ;  /* 0x0000001a00387836 */ /* 0x000fe40000000000 */
[--C-:B------:R-:W-:Y:S01]  /*1e340*/  @!P5 IMAD.IADD R29, R29, 0x1, -R45.reuse ;  /* 0x000000011d1dd824 */ /* 0x100fe200078e0a2d */
[----:B------:R-:W-:Y:S01]  /*1e350*/  ISETP.GT.U32.AND P5, PT, R45, R39, PT ;  /* 0x000000272d00720c */ /* 0x000fe20003fa4070 */
[--C-:B------:R-:W-:Y:S01]  /*1e360*/  @!P6 IMAD.IADD R43, R43, 0x1, -R45.reuse ;  /* 0x000000012b2be824 */ /* 0x100fe200078e0a2d */
[----:B------:R-:W-:Y:S01]  /*1e370*/  IABS R6, R55 ;  /* 0x0000003700067213 */ /* 0x000fe20000000000 */
[----:B------:R-:W-:Y:S01]  /*1e380*/  @!P1 IMAD.IADD R40, R40, 0x1, -R45 ;  /* 0x0000000128289824 */ /* 0x000fe200078e0a2d */
[----:B------:R-:W-:Y:S01]  /*1e390*/  IABS R4, R56 ;  /* 0x0000003800047213 */ /* 0x000fe20000000000 */
[----:B------:R-:W-:Y:S01]  /*1e3a0*/  IMAD.HI.U32 R46, R41, R28, RZ ;  /* 0x0000001c292e7227 */ /* 0x000fe200078e00ff */
[----:B------:R-:W-:-:S03]  /*1e3b0*/  ISETP.GE.AND P6, PT, R53, RZ, PT ;  /* 0x000000ff3500720c */ /* 0x000fc60003fc6270 */
[----:B------:R-:W-:Y:S01]  /*1e3c0*/  @!P3 IMAD.IADD R42, R42, 0x1, -R45 ;  /* 0x000000012a2ab824 */ /* 0x000fe200078e0a2d */
[C---:B------:R-:W-:Y:S01]  /*1e3d0*/  ISETP.GT.U32.AND P3, PT, R45.reuse, R43, PT ;  /* 0x0000002b2d00720c */ /* 0x040fe20003f64070 */
[----:B------:R-:W-:Y:S01]  /*1e3e0*/  @!P0 IMAD.MOV R38, RZ, RZ, -R38 ;  /* 0x000000ffff268224 */ /* 0x000fe200078e0a26 */
[----:B------:R-:W-:Y:S01]  /*1e3f0*/  ISETP.GT.U32.AND P0, PT, R45, R40, PT ;  /* 0x000000282d00720c */ /* 0x000fe20003f04070 */
[----:B------:R-:W-:Y:S01]  /*1e400*/  IMAD.HI.U32 R44, R41, R6, RZ ;  /* 0x00000006292c7227 */ /* 0x000fe200078e00ff */
[----:B------:R-:W-:-:S03]  /*1e410*/  ISETP.GT.U32.AND P1, PT, R45, R42, PT ;  /* 0x0000002a2d00720c */ /* 0x000fc60003f24070 */
[----:B------:R-:W-:Y:S02]  /*1e420*/  IMAD.MOV R46, RZ, RZ, -R46 ;  /* 0x000000ffff2e7224 */ /* 0x000fe400078e0a2e */
[----:B------:R-:W-:-:S04]  /*1e430*/  IMAD.HI.U32 R5, R41, R4, RZ ;  /* 0x0000000429057227 */ /* 0x000fc800078e00ff */
[----:B------:R-:W-:Y:S02]  /*1e440*/  IMAD.MOV R44, RZ, RZ, -R44 ;  /* 0x000000ffff2c7224 */ /* 0x000fe400078e0a2c */
[----:B------:R-:W-:Y:S01]  /*1e450*/  IMAD R28, R45, R46, R28 ;  /* 0x0000002e2d1c7224 */ /* 0x000fe200078e021c */
[----:B------:R-:W-:Y:S01]  /*1e460*/  IABS R46, R2 ;  /* 0x00000002002e7213 */ /* 0x000fe20000000000 */
[----:B------:R-:W-:Y:S02]  /*1e470*/  IMAD.MOV R5, RZ, RZ, -R5 ;  /* 0x000000ffff057224 */ /* 0x000fe400078e0a05 */
[----:B0-----:R-:W-:Y:S02]  /*1e480*/  IMAD.MOV.U32 R7, RZ, RZ, R29 ;  /* 0x000000ffff077224 */ /* 0x001fe400078e001d */
[----:B------:R-:W-:Y:S02]  /*1e490*/  @!P5 IMAD.IADD R39, R39, 0x1, -R45 ;  /* 0x000000012727d824 */ /* 0x000fe400078e0a2d */
[----:B------:R-:W-:-:S02]  /*1e4a0*/  IMAD R6, R45, R44, R6 ;  /* 0x0000002c2d067224 */ /* 0x000fc400078e0206 */
[C---:B------:R-:W-:Y:S01]  /*1e4b0*/  IMAD R4, R45.reuse, R5, R4 ;  /* 0x000000052d047224 */ /* 0x040fe200078e0204 */
[C---:B------:R-:W-:Y:S01]  /*1e4c0*/  ISETP.GT.U32.AND P5, PT, R45.reuse, R39, PT ;  /* 0x000000272d00720c */ /* 0x040fe20003fa4070 */
[----:B------:R-:W-:Y:S01]  /*1e4d0*/  @!P2 IMAD.MOV R7, RZ, RZ, -R7 ;  /* 0x000000ffff07a224 */ /* 0x000fe200078e0a07 */
[----:B------:R-:W-:Y:S01]  /*1e4e0*/  ISETP.GT.U32.AND P2, PT, R45, R28, PT ;  /* 0x0000001c2d00720c */ /* 0x000fe20003f44070 */
[--C-:B------:R-:W-:Y:S01]  /*1e4f0*/  @!P3 IMAD.IADD R43, R43, 0x1, -R45.reuse ;  /* 0x000000012b2bb824 */ /* 0x100fe200078e0a2d */
[C---:B------:R-:W-:Y:S01]  /*1e500*/  ISETP.GT.U32.AND P3, PT, R45.reuse, R6, PT ;  /* 0x000000062d00720c */ /* 0x040fe20003f64070 */
[--C-:B------:R-:W-:Y:S01]  /*1e510*/  @!P0 IMAD.IADD R40, R40, 0x1, -R45.reuse ;  /* 0x0000000128288824 */ /* 0x100fe200078e0a2d */
[----:B------:R-:W-:Y:S01]  /*1e520*/  ISETP.GT.U32.AND P0, PT, R45, R4, PT ;  /* 0x000000042d00720c */ /* 0x000fe20003f04070 */
[----:B------:R-:W-:Y:S01]  /*1e530*/  VIADD R53, R0, 0x19 ;  /* 0x0000001900357836 */ /* 0x000fe20000000000 */
[----:B------:R0:W-:Y:S01]  /*1e540*/  STL [R1+0x34], R7 ;  /* 0x0000340701007387 */ /* 0x0001e20000100800 */
[----:B------:R-:W-:Y:S01]  /*1e550*/  @!P1 IMAD.IADD R42, R42, 0x1, -R45 ;  /* 0x000000012a2a9824 */ /* 0x000fe200078e0a2d */
[----:B------:R-:W-:Y:S01]  /*1e560*/  ISETP.GE.AND P1, PT, R54, RZ, PT ;  /* 0x000000ff3600720c */ /* 0x000fe20003f26270 */
[----:B------:R-:W-:Y:S01]  /*1e570*/  VIADD R54, R0, 0x18 ;  /* 0x0000001800367836 */ /* 0x000fe20000000000 */
[----:B------:R-:W-:Y:S01]  /*1e580*/  IABS R29, R53 ;  /* 0x00000035001d7213 */ /* 0x000fe20000000000 */
[----:B------:R-:W-:-:S02]  /*1e590*/  IMAD.MOV.U32 R8, RZ, RZ, R43 ;  /* 0x000000ffff087224 */ /* 0x000fc400078e002b */
[--C-:B------:R-:W-:Y:S01]  /*1e5a0*/  @!P2 IMAD.IADD R28, R28, 0x1, -R45.reuse ;  /* 0x000000011c1ca824 */ /* 0x100fe200078e0a2d */
[----:B------:R-:W-:Y:S01]  /*1e5b0*/  ISETP.GE.AND P2, PT, R47, RZ, PT ;  /* 0x000000ff2f00720c */ /* 0x000fe20003f46270 */
[----:B------:R-:W-:Y:S01]  /*1e5c0*/  @!P5 IMAD.IADD R39, R39, 0x1, -R45 ;  /* 0x000000012727d824 */ /* 0x000fe200078e0a2d */
[----:B------:R-:W-:Y:S01]  /*1e5d0*/  ISETP.GE.AND P5, PT, R48, RZ, PT ;  /* 0x000000ff3000720c */ /* 0x000fe20003fa6270 */
[----:B0-----:R-:W-:Y:S02]  /*1e5e0*/  IMAD.MOV.U32 R7, RZ, RZ, R42 ;  /* 0x000000ffff077224 */ /* 0x001fe400078e002a */
[----:B------:R-:W-:Y:S01]  /*1e5f0*/  IMAD.MOV.U32 R5, RZ, RZ, R29 ;  /* 0x000000ffff057224 */ /* 0x000fe200078e001d */
[----:B------:R-:W-:Y:S01]  /*1e600*/  IABS R29, R54 ;  /* 0x00000036001d7213 */ /* 0x000fe20000000000 */
[--C-:B------:R-:W-:Y:S01]  /*1e610*/  @!P3 IMAD.IADD R6, R6, 0x1, -R45.reuse ;  /* 0x000000010606b824 */ /* 0x100fe200078e0a2d */
[----:B------:R-:W-:Y:S01]  /*1e620*/  ISETP.GE.AND P3, PT, R55, RZ, PT ;  /* 0x000000ff3700720c */ /* 0x000fe20003f66270 */
[----:B------:R-:W-:Y:S01]  /*1e630*/  @!P0 IMAD.IADD R4, R4, 0x1, -R45 ;  /* 0x0000000104048824 */ /* 0x000fe200078e0a2d */
[----:B------:R-:W-:Y:S01]  /*1e640*/  ISETP.GT.U32.AND P0, PT, R45, R28, PT ;  /* 0x0000001c2d00720c */ /* 0x000fe20003f04070 */
[----:B------:R-:W-:-:S02]  /*1e650*/  @!P4 IMAD.MOV R8, RZ, RZ, -R8 ;  /* 0x000000ffff08c224 */ /* 0x000fc400078e0a08 */
[----:B------:R-:W-:Y:S01]  /*1e660*/  @!P6 IMAD.MOV R7, RZ, RZ, -R7 ;  /* 0x000000ffff07e224 */ /* 0x000fe200078e0a07 */
[----:B------:R-:W-:Y:S01]  /*1e670*/  ISETP.GT.U32.AND P6, PT, R45, R6, PT ;  /* 0x000000062d00720c */ /* 0x000fe20003fc4070 */
[----:B------:R-:W-:Y:S01]  /*1e680*/  IMAD.HI.U32 R43, R41, R29, RZ ;  /* 0x0000001d292b7227 */ /* 0x000fe200078e00ff */
[----:B------:R0:W-:Y:S01]  /*1e690*/  STL [R1+0x44], R8 ;  /* 0x0000440801007387 */ /* 0x0001e20000100800 */
[----:B------:R-:W-:Y:S02]  /*1e6a0*/  ISETP.GT.U32.AND P4, PT, R45, R4, PT ;  /* 0x000000042d00720c */ /* 0x000fe40003f84070 */
[----:B------:R-:W-:Y:S01]  /*1e6b0*/  IMAD.HI.U32 R44, R41, R5, RZ ;  /* 0x00000005292c7227 */ /* 0x000fe200078e00ff */
[----:B------:R1:W-:Y:S03]  /*1e6c0*/  STL [R1+0x94], R7 ;  /* 0x0000940701007387 */ /* 0x0003e60000100800 */
[----:B------:R-:W-:-:S02]  /*1e6d0*/  IMAD.MOV R43, RZ, RZ, -R43 ;  /* 0x000000ffff2b7224 */ /* 0x000fc400078e0a2b */
[----:B------:R-:W-:Y:S02]  /*1e6e0*/  VIADD R55, R0, 0x17 ;  /* 0x0000001700377836 */ /* 0x000fe40000000000 */
[----:B0-----:R-:W-:Y:S02]  /*1e6f0*/  IMAD.MOV.U32 R8, RZ, RZ, R40 ;  /* 0x000000ffff087224 */ /* 0x001fe400078e0028 */
[----:B------:R-:W-:Y:S01]  /*1e700*/  IMAD.MOV R44, RZ, RZ, -R44 ;  /* 0x000000ffff2c7224 */ /* 0x000fe200078e0a2c */
[----:B------:R-:W-:Y:S01]  /*1e710*/  IABS R42, R55 ;  /* 0x00000037002a7213 */ /* 0x000fe20000000000 */
[----:B-1----:R-:W-:Y:S02]  /*1e720*/  IMAD.MOV.U32 R7, RZ, RZ, R39 ;  /* 0x000000ffff077224 */ /* 0x002fe400078e0027 */
[----:B------:R-:W-:Y:S01]  /*1e730*/  @!P1 IMAD.MOV R8, RZ, RZ, -R8 ;  /* 0x000000ffff089224 */ /* 0x000fe200078e0a08 */
[----:B------:R-:W-:Y:S01]  /*1e740*/  ISETP.GE.AND P1, PT, R56, RZ, PT ;  /* 0x000000ff3800720c */ /* 0x000fe20003f26270 */
[----:B------:R-:W-:-:S02]  /*1e750*/  @!P5 IMAD.MOV R7, RZ, RZ, -R7 ;  /* 0x000000ffff07d224 */ /* 0x000fc400078e0a07 */
[----:B------:R-:W-:Y:S01]  /*1e760*/  IMAD R43, R45, R43, R29 ;  /* 0x0000002b2d2b7224 */ /* 0x000fe200078e021d */
[----:B------:R-:W-:Y:S01]  /*1e770*/  STL [R1+0x9c], R8 ;  /* 0x00009c0801007387 */ /* 0x000fe20000100800 */
[----:B------:R-:W-:Y:S01]  /*1e780*/  @!P0 IMAD.IADD R28, R28, 0x1, -R45 ;  /* 0x000000011c1c8824 */ /* 0x000fe200078e0a2d */
[----:B------:R-:W-:Y:S01]  /*1e790*/  ISETP.GE.AND P0, PT, R53, RZ, PT ;  /* 0x000000ff3500720c */ /* 0x000fe20003f06270 */
[C---:B------:R-:W-:Y:S01]  /*1e7a0*/  IMAD R5, R45.reuse, R44, R5 ;  /* 0x0000002c2d057224 */ /* 0x040fe200078e0205 */
[----:B------:R0:W-:Y:S01]  /*1e7b0*/  STL [R1+0xdc], R7 ;  /* 0x0000dc0701007387 */ /* 0x0001e20000100800 */
[----:B------:R-:W-:Y:S01]  /*1e7c0*/  @!P6 IMAD.IADD R6, R6, 0x1, -R45 ;  /* 0x000000010606e824 */ /* 0x000fe200078e0a2d */
[----:B------:R-:W-:Y:S01]  /*1e7d0*/  ISETP.GT.U32.AND P6, PT, R45, R43, PT ;  /* 0x0000002b2d00720c */ /* 0x000fe20003fc4070 */
[----:B------:R-:W-:Y:S01]  /*1e7e0*/  IMAD.HI.U32 R29, R41, R42, RZ ;  /* 0x0000002a291d7227 */ /* 0x000fe200078e00ff */
[----:B------:R-:W-:-:S03]  /*1e7f0*/  ISETP.GT.U32.AND P5, PT, R45, R5, PT ;  /* 0x000000052d00720c */ /* 0x000fc60003fa4070 */
[----:B------:R-:W-:Y:S02]  /*1e800*/  IMAD.MOV R29, RZ, RZ, -R29 ;  /* 0x000000ffff1d7224 */ /* 0x000fe400078e0a1d */
[----:B------:R-:W-:Y:S02]  /*1e810*/  VIADD R53, R0, 0x16 ;  /* 0x0000001600357836 */ /* 0x000fe40000000000 */
[----:B0-----:R-:W-:Y:S02]  /*1e820*/  IMAD.MOV.U32 R7, RZ, RZ, R28 ;  /* 0x000000ffff077224 */ /* 0x001fe400078e001c */
[----:B------:R-:W-:Y:S01]  /*1e830*/  IMAD R42, R45, R29, R42 ;  /* 0x0000001d2d2a7224 */ /* 0x000fe200078e022a */
[----:B------:R-:W-:Y:S01]  /*1e840*/  IABS R28, R53 ;  /* 0x00000035001c7213 */ /* 0x000fe20000000000 */
[----:B------:R-:W-:Y:S02]  /*1e850*/  @!P2 IMAD.MOV R7, RZ, RZ, -R7 ;  /* 0x000000ffff07a224 */ /* 0x000fe400078e0a07 */
[----:B------:R-:W-:-:S02]  /*1e860*/  @!P6 IMAD.IADD R43, R43, 0x1, -R45 ;  /* 0x000000012b2be824 */ /* 0x000fc400078e0a2d */
[--C-:B------:R-:W-:Y:S01]  /*1e870*/  @!P5 IMAD.IADD R5, R5, 0x1, -R45.reuse ;  /* 0x000000010505d824 */ /* 0x100fe200078e0a2d */
[----:B------:R0:W-:Y:S01]  /*1e880*/  STL [R1+0xd4], R7 ;  /* 0x0000d40701007387 */ /* 0x0001e20000100800 */
[----:B------:R-:W-:Y:S01]  /*1e890*/  @!P4 IMAD.IADD R4, R4, 0x1, -R45 ;  /* 0x000000010404c824 */ /* 0x000fe200078e0a2d */
[C---:B------:R-:W-:Y:S01]  /*1e8a0*/  ISETP.GT.U32.AND P6, PT, R45.reuse, R43, PT ;  /* 0x0000002b2d00720c */ /* 0x040fe20003fc4070 */
[----:B------:R-:W-:Y:S01]  /*1e8b0*/  VIADD R56, R0, 0x11 ;  /* 0x0000001100387836 */ /* 0x000fe20000000000 */
[----:B------:R-:W-:Y:S01]  /*1e8c0*/  ISETP.GT.U32.AND P2, PT, R45, R5, PT ;  /* 0x000000052d00720c */ /* 0x000fe20003f44070 */
[----:B------:R-:W-:Y:S01]  /*1e8d0*/  @!P1 IMAD.MOV R4, RZ, RZ, -R4 ;  /* 0x000000ffff049224 */ /* 0x000fe200078e0a04 */
[----:B------:R-:W-:Y:S01]  /*1e8e0*/  ISETP.GE.AND P4, PT, R54, RZ, PT ;  /* 0x000000ff3600720c */ /* 0x000fe20003f86270 */
[C---:B------:R-:W-:Y:S01]  /*1e8f0*/  VIADD R54, R0.reuse, 0x15 ;  /* 0x0000001500367836 */ /* 0x040fe20000000000 */
[----:B------:R-:W-:Y:S01]  /*1e900*/  ISETP.GE.AND P5, PT, R55, RZ, PT ;  /* 0x000000ff3700720c */ /* 0x000fe20003fa6270 */
[----:B------:R-:W-:Y:S01]  /*1e910*/  VIADD R55, R0, 0x14 ;  /* 0x0000001400377836 */ /* 0x000fe20000000000 */
[----:B------:R-:W-:Y:S01]  /*1e920*/  ISETP.GE.AND P1, PT, R53, RZ, PT ;  /* 0x000000ff3500720c */ /* 0x000fe20003f26270 */
[----:B0-----:R-:W-:Y:S01]  /*1e930*/  IMAD.MOV.U32 R7, RZ, RZ, R6 ;  /* 0x000000ffff077224 */ /* 0x001fe200078e0006 */
[----:B------:R-:W-:Y:S01]  /*1e940*/  IABS R29, R54 ;  /* 0x00000036001d7213 */ /* 0x000fe20000000000 */
[----:B------:R-:W-:-:S04]  /*1e950*/  IMAD.HI.U32 R6, R41, R28, RZ ;  /* 0x0000001c29067227 */ /* 0x000fc800078e00ff */
[----:B------:R-:W-:Y:S01]  /*1e960*/  @!P3 IMAD.MOV R7, RZ, RZ, -R7 ;  /* 0x000000ffff07b224 */ /* 0x000fe200078e0a07 */
[----:B------:R-:W-:Y:S01]  /*1e970*/  ISETP.GT.U32.AND P3, PT, R45, R42, PT ;  /* 0x0000002a2d00720c */ /* 0x000fe20003f64070 */
[----:B------:R-:W-:Y:S02]  /*1e980*/  IMAD.MOV R6, RZ, RZ, -R6 ;  /* 0x000000ffff067224 */ /* 0x000fe400078e0a06 */
[--C-:B------:R-:W-:Y:S01]  /*1e990*/  @!P6 IMAD.IADD R43, R43, 0x1, -R45.reuse ;  /* 0x000000012b2be824 */ /* 0x100fe200078e0a2d */
[----:B------:R-:W-:Y:S01]  /*1e9a0*/  STL [R1+0xb8], R7 ;  /* 0x0000b80701007387 */ /* 0x000fe20000100800 */
[----:B------:R-:W-:Y:S02]  /*1e9b0*/  IMAD R28, R45, R6, R28 ;  /* 0x000000062d1c7224 */ /* 0x000fe400078e021c */
[----:B------:R-:W-:Y:S01]  /*1e9c0*/  @!P2 IMAD.IADD R5, R5, 0x1, -R45 ;  /* 0x000000010505a824 */ /* 0x000fe200078e0a2d */
[----:B------:R0:W-:Y:S01]  /*1e9d0*/  STL [R1+0xbc], R4 ;  /* 0x0000bc0401007387 */ /* 0x0001e20000100800 */
[----:B------:R-:W-:Y:S01]  /*1e9e0*/  IMAD.HI.U32 R40, R41, R29, RZ ;  /* 0x0000001d29287227 */ /* 0x000fe200078e00ff */
[----:B------:R-:W-:-:S02]  /*1e9f0*/  ISETP.GT.U32.AND P6, PT, R45, R28, PT ;  /* 0x0000001c2d00720c */ /* 0x000fc40003fc4070 */
[----:B------:R-:W-:Y:S01]  /*1ea00*/  ISETP.GE.AND P2, PT, R54, RZ, PT ;  /* 0x000000ff3600720c */ /* 0x000fe20003f46270 */
[----:B------:R-:W-:Y:S02]  /*1ea10*/  @!P3 IMAD.IADD R42, R42, 0x1, -R45 ;  /* 0x000000012a2ab824 */ /* 0x000fe400078e0a2d */
[----:B------:R-:W-:Y:S01]  /*1ea20*/  @!P0 IMAD.MOV R5, RZ, RZ, -R5 ;  /* 0x000000ffff058224 */ /* 0x000fe200078e0a05 */
[----:B------:R-:W-:Y:S01]  /*1ea30*/  ISETP.GE.AND P0, PT, R55, RZ, PT ;  /* 0x000000ff3700720c */ /* 0x000fe20003f06270 */
[----:B------:R-:W-:Y:S01]  /*1ea40*/  VIADD R54, R0, 0x13 ;  /* 0x0000001300367836 */ /* 0x000fe20000000000 */
[----:B------:R-:W-:Y:S01]  /*1ea50*/  ISETP.GT.U32.AND P3, PT, R45, R42, PT ;  /* 0x0000002a2d00720c */ /* 0x000fe20003f64070 */
[----:B------:R-:W-:Y:S01]  /*1ea60*/  IMAD.MOV R40, RZ, RZ, -R40 ;  /* 0x000000ffff287224 */ /* 0x000fe200078e0a28 */
[----:B0-----:R-:W-:Y:S01]  /*1ea70*/  IABS R4, R55 ;  /* 0x0000003700047213 */ /* 0x001fe20000000000 */
[----:B------:R0:W-:Y:S01]  /*1ea80*/  STL [R1+0xac], R5 ;  /* 0x0000ac0501007387 */ /* 0x0001e20000100800 */
[----:B------:R-:W-:-:S02]  /*1ea90*/  IMAD.MOV.U32 R8, RZ, RZ, R43 ;  /* 0x000000ffff087224 */ /* 0x000fc400078e002b */
[----:B------:R-:W-:Y:S02]  /*1eaa0*/  IMAD R29, R45, R40, R29 ;  /* 0x000000282d1d7224 */ /* 0x000fe400078e021d */
[----:B------:R-:W-:-:S04]  /*1eab0*/  IMAD.HI.U32 R6, R41, R4, RZ ;  /* 0x0000000429067227 */ /* 0x000fc800078e00ff */
[----:B------:R-:W-:Y:S01]  /*1eac0*/  IMAD.MOV R6, RZ, RZ, -R6 ;  /* 0x000000ffff067224 */ /* 0x000fe200078e0a06 */
[----:B0-----:R-:W-:Y:S01]  /*1ead0*/  IABS R5, R54 ;  /* 0x0000003600057213 */ /* 0x001fe20000000000 */
[--C-:B------:R-:W-:Y:S02]  /*1eae0*/  @!P6 IMAD.IADD R28, R28, 0x1, -R45.reuse ;  /* 0x000000011c1ce824 */ /* 0x100fe400078e0a2d */
[----:B------:R-:W-:Y:S01]  /*1eaf0*/  @!P3 IMAD.IADD R42, R42, 0x1, -R45 ;  /* 0x000000012a2ab824 */ /* 0x000fe200078e0a2d */
[----:B------:R-:W-:Y:S01]  /*1eb00*/  ISETP.GT.U32.AND P3, PT, R45, R29, PT ;  /* 0x0000001d2d00720c */ /* 0x000fe20003f64070 */
[----:B------:R-:W-:Y:S01]  /*1eb10*/  IMAD.HI.U32 R40, R41, R5, RZ ;  /* 0x0000000529287227 */ /* 0x000fe200078e00ff */
[----:B------:R-:W-:-:S03]  /*1eb20*/  ISETP.GT.U32.AND P6, PT, R45, R28, PT ;  /* 0x0000001c2d00720c */ /* 0x000fc60003fc4070 */
[C---:B------:R-:W-:Y:S02]  /*1eb30*/  IMAD R4, R45.reuse, R6, R4 ;  /* 0x000000062d047224 */ /* 0x040fe400078e0204 */
[----:B------:R-:W-:Y:S02]  /*1eb40*/  IMAD.MOV R40, RZ, RZ, -R40 ;  /* 0x000000ffff287224 */ /* 0x000fe400078e0a28 */
[----:B------:R-:W-:Y:S01]  /*1eb50*/  @!P4 IMAD.MOV R8, RZ, RZ, -R8 ;  /* 0x000000ffff08c224 */ /* 0x000fe200078e0a08 */
[C---:B------:R-:W-:Y:S01]  /*1eb60*/  ISETP.GT.U32.AND P4, PT, R45.reuse, R4, PT ;  /* 0x000000042d00720c */ /* 0x040fe20003f84070 */
[----:B------:R-:W-:Y:S01]  /*1eb70*/  IMAD R5, R45, R40, R5 ;  /* 0x000000282d057224 */ /* 0x000fe200078e0205 */
[----:B------:R-:W-:Y:S01]  /*1eb80*/  IABS R40, R56 ;  /* 0x0000003800287213 */ /* 0x000fe20000000000 */
[----:B------:R-:W-:Y:S01]  /*1eb90*/  IMAD.MOV.U32 R7, RZ, RZ, R42 ;  /* 0x000000ffff077224 */ /* 0x000fe200078e002a */
[----:B------:R-:W-:Y:S01]  /*1eba0*/  STL [R1+0x6c], R8 ;  /* 0x00006c0801007387 */ /* 0x000fe20000100800 */
[----:B------:R-:W-:Y:S01]  /*1ebb0*/  @!P3 IMAD.IADD R29, R29, 0x1, -R45 ;  /* 0x000000011d1db824 */ /* 0x000fe200078e0a2d */
[----:B------:R-:W-:Y:S01]  /*1ebc0*/  ISETP.GT.U32.AND P3, PT, R45, R5, PT ;  /* 0x000000052d00720c */ /* 0x000fe20003f64070 */
[----:B------:R-:W-:Y:S01]  /*1ebd0*/  @!P5 IMAD.MOV R7, RZ, RZ, -R7 ;  /* 0x000000ffff07d224 */ /* 0x000fe200078e0a07 */
[----:B------:R-:W-:Y:S01]  /*1ebe0*/  ISETP.GE.AND P5, PT, R54, RZ, PT ;  /* 0x000000ff3600720c */ /* 0x000fe20003fa6270 */
[----:B------:R-:W-:-:S02]  /*1ebf0*/  @!P6 IMAD.IADD R28, R28, 0x1, -R45 ;  /* 0x000000011c1ce824 */ /* 0x000fc400078e0a2d */
[----:B------:R-:W-:Y:S01]  /*1ec00*/  IMAD.HI.U32 R43, R41, R40, RZ ;  /* 0x00000028292b7227 */ /* 0x000fe200078e00ff */
[----:B------:R0:W-:Y:S03]  /*1ec10*/  STL [R1+0x74], R7 ;  /* 0x0000740701007387 */ /* 0x0001e60000100800 */
[----:B------:R-:W-:Y:S01]  /*1ec20*/  @!P4 IMAD.IADD R4, R4, 0x1, -R45 ;  /* 0x000000010404c824 */ /* 0x000fe200078e0a2d */
[----:B------:R-:W-:Y:S01]  /*1ec30*/  ISETP.GT.U32.AND P4, PT, R45, R29, PT ;  /* 0x0000001d2d00720c */ /* 0x000fe20003f84070 */
[----:B------:R-:W-:Y:S02]  /*1ec40*/  IMAD.MOV R43, RZ, RZ, -R43 ;  /* 0x000000ffff2b7224 */ /* 0x000fe400078e0a2b */
[----:B------:R-:W-:Y:S02]  /*1ec50*/  @!P3 IMAD.IADD R5, R5, 0x1, -R45 ;  /* 0x000000010505b824 */ /* 0x000fe400078e0a2d */
[----:B------:R-:W-:-:S02]  /*1ec60*/  VIADD R55, R0, 0x12 ;  /* 0x0000001200377836 */ /* 0x000fc40000000000 */
[----:B0-----:R-:W-:Y:S01]  /*1ec70*/  IMAD.MOV.U32 R7, RZ, RZ, R28 ;  /* 0x000000ffff077224 */ /* 0x001fe200078e001c */
[C---:B------:R-:W-:Y:S01]  /*1ec80*/  ISETP.GT.U32.AND P3, PT, R45.reuse, R5, PT ;  /* 0x000000052d00720c */ /* 0x040fe20003f64070 */
[C---:B------:R-:W-:Y:S01]  /*1ec90*/  IMAD R40, R45.reuse, R43, R40 ;  /* 0x0000002b2d287224 */ /* 0x040fe200078e0228 */
[----:B------:R-:W-:Y:S01]  /*1eca0*/  IABS R39, R55 ;  /* 0x0000003700277213 */ /* 0x000fe20000000000 */
[----:B------:R-:W-:Y:S01]  /*1ecb0*/  @!P1 IMAD.MOV R7, RZ, RZ, -R7 ;  /* 0x000000ffff079224 */ /* 0x000fe200078e0a07 */
[----:B------:R-:W-:Y:S01]  /*1ecc0*/  ISETP.GT.U32.AND P1, PT, R45, R4, PT ;  /* 0x000000042d00720c */ /* 0x000fe20003f24070 */
[----:B------:R-:W-:Y:S01]  /*1ecd0*/  @!P4 IMAD.IADD R29, R29, 0x1, -R45 ;  /* 0x000000011d1dc824 */ /* 0x000fe200078e0a2d */
[----:B------:R-:W-:Y:S01]  /*1ece0*/  ISETP.GE.AND P6, PT, R55, RZ, PT ;  /* 0x000000ff3700720c */ /* 0x000fe20003fc6270 */
[----:B------:R-:W-:Y:S01]  /*1ecf0*/  VIADD R54, R0, 0xf ;  /* 0x0000000f00367836 */ /* 0x000fe20000000000 */
[----:B------:R0:W-:Y:S01]  /*1ed00*/  STL [R1+0x68], R7 ;  /* 0x0000680701007387 */ /* 0x0001e20000100800 */
[----:B------:R-:W-:-:S03]  /*1ed10*/  IMAD.HI.U32 R6, R41, R39, RZ ;  /* 0x0000002729067227 */ /* 0x000fc600078e00ff */
[----:B------:R-:W-:Y:S01]  /*1ed20*/  IABS R48, R54 ;  /* 0x0000003600307213 */ /* 0x000fe20000000000 */
[--C-:B------:R-:W-:Y:S01]  /*1ed30*/  @!P3 IMAD.IADD R5, R5, 0x1, -R45.reuse ;  /* 0x000000010505b824 */ /* 0x100fe200078e0a2d */
[----:B------:R-:W-:Y:S01]  /*1ed40*/  ISETP.GE.AND P3, PT, R56, RZ, PT ;  /* 0x000000ff3800720c */ /* 0x000fe20003f66270 */
[----:B------:R-:W-:Y:S02]  /*1ed50*/  IMAD.MOV R6, RZ, RZ, -R6 ;  /* 0x000000ffff067224 */ /* 0x000fe400078e0a06 */
[----:B------:R-:W-:Y:S02]  /*1ed60*/  @!P1 IMAD.IADD R4, R4, 0x1, -R45 ;  /* 0x0000000104049824 */ /* 0x000fe400078e0a2d */
[----:B0-----:R-:W-:Y:S02]  /*1ed70*/  IMAD.MOV.U32 R7, RZ, RZ, R29 ;  /* 0x000000ffff077224 */ /* 0x001fe400078e001d */
[----:B------:R-:W-:Y:S02]  /*1ed80*/  @!P0 IMAD.MOV R4, RZ, RZ, -R4 ;  /* 0x000000ffff048224 */ /* 0x000fe400078e0a04 */
[----:B------:R-:W-:Y:S01]  /*1ed90*/  @!P2 IMAD.MOV R7, RZ, RZ, -R7 ;  /* 0x000000ffff07a224 */ /* 0x000fe200078e0a07 */
[----:B------:R-:W-:Y:S01]  /*1eda0*/  ISETP.GT.U32.AND P2, PT, R45, R40, PT ;  /* 0x000000282d00720c */ /* 0x000fe20003f44070 */
[----:B------:R-:W-:-:S02]  /*1edb0*/  VIADD R55, R0, 0xe ;  /* 0x0000000e00377836 */ /* 0x000fc40000000000 */
[----:B------:R-:W-:Y:S01]  /*1edc0*/  IMAD R39, R45, R6, R39 ;  /* 0x000000062d277224 */ /* 0x000fe200078e0227 */
[----:B------:R-:W-:Y:S01]  /*1edd0*/  STL [R1+0x5c], R7 ;  /* 0x00005c0701007387 */ /* 0x000fe20000100800 */
[----:B------:R-:W-:Y:S01]  /*1ede0*/  IMAD.HI.U32 R28, R41, R48, RZ ;  /* 0x00000030291c7227 */ /* 0x000fe200078e00ff */
[----:B------:R-:W-:Y:S02]  /*1edf0*/  IABS R6, R55 ;  /* 0x0000003700067213 */ /* 0x000fe40000000000 */
[----:B------:R0:W-:Y:S01]  /*1ee00*/  STL [R1+0x3c], R4 ;  /* 0x00003c0401007387 */ /* 0x0001e20000100800 */
[----:B------:R-:W-:Y:S01]  /*1ee10*/  IMAD.MOV R29, RZ, RZ, -R28 ;  /* 0x000000ffff1d7224 */ /* 0x000fe200078e0a1c */
[----:B------:R-:W-:Y:S01]  /*1ee20*/  ISETP.GT.U32.AND P4, PT, R45, R39, PT ;  /* 0x000000272d00720c */ /* 0x000fe20003f84070 */
[----:B------:R-:W-:-:S04]  /*1ee30*/  IMAD.HI.U32 R28, R41, R6, RZ ;  /* 0x00000006291c7227 */ /* 0x000fc800078e00ff */
[----:B------:R-:W-:Y:S02]  /*1ee40*/  @!P2 IMAD.IADD R40, R40, 0x1, -R45 ;  /* 0x000000012828a824 */ /* 0x000fe400078e0a2d */
[----:B------:R-:W-:Y:S02]  /*1ee50*/  IMAD.MOV R28, RZ, RZ, -R28 ;  /* 0x000000ffff1c7224 */ /* 0x000fe400078e0a1c */
[----:B0-----:R-:W-:Y:S01]  /*1ee60*/  IMAD.MOV.U32 R4, RZ, RZ, R5 ;  /* 0x000000ffff047224 */ /* 0x001fe200078e0005 */
[C---:B------:R-:W-:Y:S01]  /*1ee70*/  ISETP.GT.U32.AND P0, PT, R45.reuse, R40, PT ;  /* 0x000000282d00720c */ /* 0x040fe20003f04070 */
[----:B------:R-:W-:Y:S02]  /*1ee80*/  IMAD R49, R45, R28, R6 ;  /* 0x0000001c2d317224 */ /* 0x000fe400078e0206 */
[----:B------:R-:W-:Y:S02]  /*1ee90*/  @!P5 IMAD.MOV R4, RZ, RZ, -R4 ;  /* 0x000000ffff04d224 */ /* 0x000fe400078e0a04 */
[----:B------:R-:W-:-:S02]  /*1eea0*/  VIADD R53, R0, 0x10 ;  /* 0x0000001000357836 */ /* 0x000fc40000000000 */
[C---:B------:R-:W-:Y:S01]  /*1eeb0*/  IMAD R48, R45.reuse, R29, R48 ;  /* 0x0000001d2d307224 */ /* 0x040fe200078e0230 */
[----:B------:R0:W-:Y:S01]  /*1eec0*/  STL [R1+0x38], R4 ;  /* 0x0000380401007387 */ /* 0x0001e20000100800 */
[C---:B------:R-:W-:Y:S01]  /*1eed0*/  VIADD R58, R0.reuse, 0xc ;  /* 0x0000000c003a7836 */ /* 0x040fe20000000000 */
[----:B------:R-:W-:Y:S01]  /*1eee0*/  IABS R47, R53 ;  /* 0x00000035002f7213 */ /* 0x000fe20000000000 */
[----:B------:R-:W-:Y:S01]  /*1eef0*/  VIADD R56, R0, 0xd ;  /* 0x0000000d00387836 */ /* 0x000fe20000000000 */
[----:B------:R-:W2:Y:S01]  /*1ef00*/  LDL R8, [R1+0x13c] ;  /* 0x00013c0001087983 */ /* 0x000ea20000100800 */
[----:B------:R-:W-:Y:S01]  /*1ef10*/  @!P0 IMAD.IADD R40, R40, 0x1, -R45 ;  /* 0x0000000128288824 */ /* 0x000fe200078e0a2d */
[----:B------:R-:W-:Y:S01]  /*1ef20*/  ISETP.GT.U32.AND P0, PT, R45, R49, PT ;  /* 0x000000312d00720c */ /* 0x000fe20003f04070 */
[----:B------:R-:W-:Y:S01]  /*1ef30*/  IMAD.HI.U32 R42, R41, R47, RZ ;  /* 0x0000002f292a7227 */ /* 0x000fe200078e00ff */
[----:B------:R-:W3:Y:S01]  /*1ef40*/  LDL R59, [R1+0x138] ;  /* 0x00013800013b7983 */ /* 0x000ee20000100800 */
[----:B------:R-:W-:-:S02]  /*1ef50*/  ISETP.GT.U32.AND P5, PT, R45, R48, PT ;  /* 0x000000302d00720c */ /* 0x000fc40003fa4070 */
[----:B------:R-:W-:Y:S01]  /*1ef60*/  IABS R29, R58 ;  /* 0x0000003a001d7213 */ /* 0x000fe20000000000 */
[----:B------:R-:W-:Y:S02]  /*1ef70*/  IMAD.MOV R42, RZ, RZ, -R42 ;  /* 0x000000ffff2a7224 */ /* 0x000fe400078e0a2a */
[----:B------:R-:W-:Y:S02]  /*1ef80*/  VIADD R14, R0, 0xa ;  /* 0x0000000a000e7836 */ /* 0x000fe40000000000 */
[----:B------:R-:W-:-:S04]  /*1ef90*/  IMAD.HI.U32 R51, R41, R29, RZ ;  /* 0x0000001d29337227 */ /* 0x000fc800078e00ff */
[----:B------:R-:W-:Y:S02]  /*1efa0*/  @!P0 IMAD.IADD R49, R49, 0x1, -R45 ;  /* 0x0000000131318824 */ /* 0x000fe400078e0a2d */
[----:B------:R-:W-:Y:S02]  /*1efb0*/  IMAD.MOV R51, RZ, RZ, -R51 ;  /* 0x000000ffff337224 */ /* 0x000fe400078e0a33 */
[C---:B------:R-:W-:Y:S01]  /*1efc0*/  IMAD R47, R45.reuse, R42, R47 ;  /* 0x0000002a2d2f7224 */ /* 0x040fe200078e022f */
[----:B------:R-:W-:Y:S01]  /*1efd0*/  ISETP.GT.U32.AND P0, PT, R45, R49, PT ;  /* 0x000000312d00720c */ /* 0x000fe20003f04070 */
[--C-:B------:R-:W-:Y:S01]  /*1efe0*/  @!P4 IMAD.IADD R39, R39, 0x1, -R45.reuse ;  /* 0x000000012727c824 */ /* 0x100fe200078e0a2d */
[----:B------:R-:W-:Y:S01]  /*1eff0*/  ISETP.GE.AND P4, PT, R53, RZ, PT ;  /* 0x000000ff3500720c */ /* 0x000fe20003f86270 */
[----:B------:R-:W-:Y:S01]  /*1f000*/  @!P5 IMAD.IADD R48, R48, 0x1, -R45 ;  /* 0x000000013030d824 */ /* 0x000fe200078e0a2d */
[----:B------:R-:W-:Y:S01]  /*1f010*/  IABS R42, R56 ;  /* 0x00000038002a7213 */ /* 0x000fe20000000000 */
[C---:B------:R-:W-:Y:S01]  /*1f020*/  IMAD R51, R45.reuse, R51, R29 ;  /* 0x000000332d337224 */ /* 0x040fe200078e021d */
[----:B------:R-:W-:Y:S01]  /*1f030*/  IABS R53, R14 ;  /* 0x0000000e00357213 */ /* 0x000fe20000000000 */
[----:B0-----:R-:W0:Y:S01]  /*1f040*/  I2F.RP R4, R46 ;  /* 0x0000002e00047306 */ /* 0x001e220000209400 */
[----:B------:R-:W-:Y:S01]  /*1f050*/  ISETP.GT.U32.AND P5, PT, R45, R48, PT ;  /* 0x000000302d00720c */ /* 0x000fe20003fa4070 */
[----:B------:R-:W-:Y:S01]  /*1f060*/  IMAD.HI.U32 R50, R41, R42, RZ ;  /* 0x0000002a29327227 */ /* 0x000fe200078e00ff */
[----:B------:R-:W-:-:S02]  /*1f070*/  ISETP.GT.U32.AND P2, PT, R45, R39, PT ;  /* 0x000000272d00720c */ /* 0x000fc40003f44070 */
[----:B------:R-:W-:Y:S01]  /*1f080*/  ISETP.GT.U32.AND P1, PT, R45, R47, PT ;  /* 0x0000002f2d00720c */ /* 0x000fe20003f24070 */
[----:B------:R-:W-:Y:S01]  /*1f090*/  @!P0 IMAD.IADD R49, R49, 0x1, -R45 ;  /* 0x0000000131318824 */ /* 0x000fe200078e0a2d */
[----:B------:R-:W-:Y:S01]  /*1f0a0*/  ISETP.GT.U32.AND P0, PT, R45, R51, PT ;  /* 0x000000332d00720c */ /* 0x000fe20003f04070 */
[----:B------:R-:W-:-:S04]  /*1f0b0*/  IMAD.HI.U32 R5, R41, R53, RZ ;  /* 0x0000003529057227 */ /* 0x000fc800078e00ff */
[----:B------:R-:W-:Y:S02]  /*1f0c0*/  IMAD.MOV R50, RZ, RZ, -R50 ;  /* 0x000000ffff327224 */ /* 0x000fe400078e0a32 */
[C---:B------:R-:W-:Y:S02]  /*1f0d0*/  VIADD R61, R0.reuse, 0xb ;  /* 0x0000000b003d7836 */ /* 0x040fe40000000000 */
[----:B------:R-:W-:Y:S02]  /*1f0e0*/  VIADD R12, R0, 0x8 ;  /* 0x00000008000c7836 */ /* 0x000fe40000000000 */
[----:B------:R-:W-:Y:S01]  /*1f0f0*/  IMAD.MOV R5, RZ, RZ, -R5 ;  /* 0x000000ffff057224 */ /* 0x000fe200078e0a05 */
[----:B------:R-:W-:Y:S01]  /*1f100*/  IABS R52, R61 ;  /* 0x0000003d00347213 */ /* 0x000fe20000000000 */
[C---:B------:R-:W-:Y:S01]  /*1f110*/  IMAD R50, R45.reuse, R50, R42 ;  /* 0x000000322d327224 */ /* 0x040fe200078e022a */
[----:B------:R-:W-:Y:S01]  /*1f120*/  IABS R44, R12 ;  /* 0x0000000c002c7213 */ /* 0x000fe20000000000 */
[C---:B------:R-:W-:Y:S01]  /*1f130*/  IMAD R53, R45.reuse, R5, R53 ;  /* 0x000000052d357224 */ /* 0x040fe200078e0235 */
[----:B0-----:R-:W0:Y:S01]  /*1f140*/  MUFU.RCP R4, R4 ;  /* 0x0000000400047308 */ /* 0x001e220000001000 */
[--C-:B------:R-:W-:Y:S01]  /*1f150*/  @!P5 IMAD.IADD R48, R48, 0x1, -R45.reuse ;  /* 0x000000013030d824 */ /* 0x100fe200078e0a2d */
[----:B------:R-:W-:Y:S01]  /*1f160*/  ISETP.GT.U32.AND P5, PT, R45, R50, PT ;  /* 0x000000322d00720c */ /* 0x000fe20003fa4070 */
[----:B------:R-:W-:Y:S01]  /*1f170*/  @!P0 IMAD.IADD R51, R51, 0x1, -R45 ;  /* 0x0000000133338824 */ /* 0x000fe200078e0a2d */
[----:B------:R-:W-:Y:S01]  /*1f180*/  ISETP.GT.U32.AND P0, PT, R45, R53, PT ;  /* 0x000000352d00720c */ /* 0x000fe20003f04070 */
[----:B------:R-:W-:-:S04]  /*1f190*/  IMAD.HI.U32 R29, R41, R52, RZ ;  /* 0x00000034291d7227 */ /* 0x000fc800078e00ff */
[----:B------:R-:W-:-:S04]  /*1f1a0*/  IMAD.HI.U32 R6, R41, R44, RZ ;  /* 0x0000002c29067227 */ /* 0x000fc800078e00ff */
[C---:B------:R-:W-:Y:S02]  /*1f1b0*/  VIADD R13, R0.reuse, 0x9 ;  /* 0x00000009000d7836 */ /* 0x040fe40000000000 */
[----:B------:R-:W-:Y:S02]  /*1f1c0*/  IMAD.MOV R29, RZ, RZ, -R29 ;  /* 0x000000ffff1d7224 */ /* 0x000fe400078e0a1d */
[C---:B------:R-:W-:Y:S02]  /*1f1d0*/  VIADD R11, R0.reuse, 0x7 ;  /* 0x00000007000b7836 */ /* 0x040fe40000000000 */
[----:B------:R-:W-:Y:S02]  /*1f1e0*/  IMAD.MOV R6, RZ, RZ, -R6 ;  /* 0x000000ffff067224 */ /* 0x000fe400078e0a06 */
[----:B------:R-:W-:Y:S02]  /*1f1f0*/  VIADD R10, R0, 0x6 ;  /* 0x00000006000a7836 */ /* 0x000fe40000000000 */
[--C-:B------:R-:W-:Y:S01]  /*1f200*/  @!P2 IMAD.IADD R39, R39, 0x1, -R45.reuse ;  /* 0x000000012727a824 */ /* 0x100fe200078e0a2d */
[----:B------:R-:W-:Y:S01]  /*1f210*/  ISETP.GE.AND P2, PT, R54, RZ, PT ;  /* 0x000000ff3600720c */ /* 0x000fe20003f46270 */
[C---:B------:R-:W-:Y:S01]  /*1f220*/  IMAD R52, R45.reuse, R29, R52 ;  /* 0x0000001d2d347224 */ /* 0x040fe200078e0234 */
[----:B------:R-:W-:Y:S01]  /*1f230*/  IABS R54, R13 ;  /* 0x0000000d00367213 */ /* 0x000fe20000000000 */
[C---:B------:R-:W-:Y:S01]  /*1f240*/  IMAD R44, R45.reuse, R6, R44 ;  /* 0x000000062d2c7224 */ /* 0x040fe200078e022c */
[----:B------:R-:W-:Y:S01]  /*1f250*/  IABS R43, R11 ;  /* 0x0000000b002b7213 */ /* 0x000fe20000000000 */
[----:B------:R-:W-:Y:S01]  /*1f260*/  VIADD R60, R0, 0x4 ;  /* 0x00000004003c7836 */ /* 0x000fe20000000000 */
[----:B------:R-:W-:Y:S01]  /*1f270*/  IABS R6, R10 ;  /* 0x0000000a00067213 */ /* 0x000fe20000000000 */
[--C-:B------:R-:W-:Y:S01]  /*1f280*/  @!P5 IMAD.IADD R50, R50, 0x1, -R45.reuse ;  /* 0x000000013232d824 */ /* 0x100fe200078e0a2d */
[----:B------:R-:W-:Y:S01]  /*1f290*/  ISETP.GT.U32.AND P5, PT, R45, R52, PT ;  /* 0x000000342d00720c */ /* 0x000fe20003fa4070 */
[----:B------:R-:W-:Y:S01]  /*1f2a0*/  @!P0 IMAD.IADD R53, R53, 0x1, -R45 ;  /* 0x0000000135358824 */ /* 0x000fe200078e0a2d */
[----:B------:R-:W-:Y:S01]  /*1f2b0*/  ISETP.GT.U32.AND P0, PT, R45, R51, PT ;  /* 0x000000332d00720c */ /* 0x000fe20003f04070 */
[----:B------:R-:W-:-:S04]  /*1f2c0*/  IMAD.HI.U32 R28, R41, R54, RZ ;  /* 0x00000036291c7227 */ /* 0x000fc800078e00ff */
[----:B0-----:R-:W-:Y:S02]  /*1f2d0*/  VIADD R29, R4, 0xffffffe ;  /* 0x0ffffffe041d7836 */ /* 0x001fe40000000000 */
[----:B------:R-:W-:-:S04]  /*1f2e0*/  IMAD.HI.U32 R5, R41, R43, RZ ;  /* 0x0000002b29057227 */ /* 0x000fc800078e00ff */
[----:B------:R-:W-:Y:S02]  /*1f2f0*/  IMAD.MOV.U32 R4, RZ, RZ, R6 ;  /* 0x000000ffff047224 */ /* 0x000fe400078e0006 */
[----:B------:R-:W-:Y:S02]  /*1f300*/  IMAD.MOV R28, RZ, RZ, -R28 ;  /* 0x000000ffff1c7224 */ /* 0x000fe400078e0a1c */
[----:B------:R-:W-:Y:S02]  /*1f310*/  IMAD.MOV R5, RZ, RZ, -R5 ;  /* 0x000000ffff057224 */ /* 0x000fe400078e0a05 */
[----:B------:R-:W-:Y:S02]  /*1f320*/  VIADD R9, R0, 0x5 ;  /* 0x0000000500097836 */ /* 0x000fe40000000000 */
[----:B------:R-:W-:-:S04]  /*1f330*/  IMAD.HI.U32 R6, R41, R4, RZ ;  /* 0x0000000429067227 */ /* 0x000fc800078e00ff */
[C---:B------:R-:W-:Y:S01]  /*1f340*/  IMAD R54, R45.reuse, R28, R54 ;  /* 0x0000001c2d367224 */ /* 0x040fe200078e0236 */
[----:B------:R-:W-:Y:S01]  /*1f350*/  IABS R28, R60 ;  /* 0x0000003c001c7213 */ /* 0x000fe20000000000 */
[C---:B------:R-:W-:Y:S01]  /*1f360*/  IMAD R43, R45.reuse, R5, R43 ;  /* 0x000000052d2b7224 */ /* 0x040fe200078e022b */
[----:B------:R-:W-:Y:S01]  /*1f370*/  IABS R5, R9 ;  /* 0x0000000900057213 */ /* 0x000fe20000000000 */
[----:B------:R-:W-:Y:S02]  /*1f380*/  IMAD.MOV R6, RZ, RZ, -R6 ;  /* 0x000000ffff067224 */ /* 0x000fe400078e0a06 */
[--C-:B------:R-:W-:Y:S01]  /*1f390*/  @!P5 IMAD.IADD R52, R52, 0x1, -R45.reuse ;  /* 0x000000013434d824 */ /* 0x100fe200078e0a2d */
[C---:B------:R-:W-:Y:S01]  /*1f3a0*/  ISETP.GT.U32.AND P5, PT, R45.reuse, R50, PT ;  /* 0x000000322d00720c */ /* 0x040fe20003fa4070 */
[----:B------:R-:W-:Y:S02]  /*1f3b0*/  IMAD R4, R45, R6, R4 ;  /* 0x000000062d047224 */ /* 0x000fe400078e0204 */
[----:B------:R-:W-:Y:S01]  /*1f3c0*/  @!P0 IMAD.IADD R51, R51, 0x1, -R45 ;  /* 0x0000000133338824 */ /* 0x000fe200078e0a2d */
[----:B------:R-:W-:Y:S01]  /*1f3d0*/  ISETP.GT.U32.AND P0, PT, R45, R44, PT ;  /* 0x0000002c2d00720c */ /* 0x000fe20003f04070 */
[----:B------:R-:W-:-:S02]  /*1f3e0*/  IMAD.MOV.U32 R6, RZ, RZ, R28 ;  /* 0x000000ffff067224 */ /* 0x000fc400078e001c */
[----:B------:R-:W-:-:S04]  /*1f3f0*/  IMAD.HI.U32 R28, R41, R5, RZ ;  /* 0x00000005291c7227 */ /* 0x000fc800078e00ff */
[----:B------:R-:W-:Y:S02]  /*1f400*/  @!P1 IMAD.IADD R47, R47, 0x1, -R45 ;  /* 0x000000012f2f9824 */ /* 0x000fe400078e0a2d */
[----:B------:R-:W-:Y:S01]  /*1f410*/  IMAD.MOV R28, RZ, RZ, -R28 ;  /* 0x000000ffff1c7224 */ /* 0x000fe200078e0a1c */
[----:B------:R-:W0:Y:S01]  /*1f420*/  F2I.FTZ.U32.TRUNC.NTZ R29, R29 ;  /* 0x0000001d001d7305 */ /* 0x000e22000021f000 */
[----:B------:R-:W-:Y:S01]  /*1f430*/  @!P3 IMAD.MOV R40, RZ, RZ, -R40 ;  /* 0x000000ffff28b224 */ /* 0x000fe200078e0a28 */
[C---:B------:R-:W-:Y:S01]  /*1f440*/  ISETP.GT.U32.AND P1, PT, R45.reuse, R47, PT ;  /* 0x0000002f2d00720c */ /* 0x040fe20003f24070 */
[C---:B------:R-:W-:Y:S01]  /*1f450*/  IMAD R5, R45.reuse, R28, R5 ;  /* 0x0000001c2d057224 */ /* 0x040fe200078e0205 */
[C---:B------:R-:W-:Y:S01]  /*1f460*/  ISETP.GT.U32.AND P3, PT, R45.reuse, R52, PT ;  /* 0x000000342d00720c */ /* 0x040fe20003f64070 */
[--C-:B------:R-:W-:Y:S01]  /*1f470*/  @!P5 IMAD.IADD R50, R50, 0x1, -R45.reuse ;  /* 0x000000013232d824 */ /* 0x100fe200078e0a2d */
[C---:B------:R-:W-:Y:S01]  /*1f480*/  ISETP.GT.U32.AND P5, PT, R45.reuse, R54, PT ;  /* 0x000000362d00720c */ /* 0x040fe20003fa4070 */
[----:B------:R-:W-:Y:S01]  /*1f490*/  @!P0 IMAD.IADD R44, R44, 0x1, -R45 ;  /* 0x000000012c2c8824 */ /* 0x000fe200078e0a2d */
[----:B------:R-:W-:Y:S01]  /*1f4a0*/  ISETP.GT.U32.AND P0, PT, R45, R5, PT ;  /* 0x000000052d00720c */ /* 0x000fe20003f04070 */
[----:B------:R-:W-:-:S04]  /*1f4b0*/  IMAD.HI.U32 R28, R41, R6, RZ ;  /* 0x00000006291c7227 */ /* 0x000fc800078e00ff */
[----:B------:R-:W-:Y:S01]  /*1f4c0*/  @!P6 IMAD.MOV R39, RZ, RZ, -R39 ;  /* 0x000000ffff27e224 */ /* 0x000fe200078e0a27 */
[----:B------:R-:W-:Y:S01]  /*1f4d0*/  ISETP.GT.U32.AND P6, PT, R45, R53, PT ;  /* 0x000000352d00720c */ /* 0x000fe20003fc4070 */
[----:B------:R-:W-:Y:S02]  /*1f4e0*/  VIADD R7, R0, 0x3 ;  /* 0x0000000300077836 */ /* 0x000fe40000000000 */
[----:B------:R-:W-:Y:S02]  /*1f4f0*/  IMAD.MOV R28, RZ, RZ, -R28 ;  /* 0x000000ffff1c7224 */ /* 0x000fe400078e0a1c */
[--C-:B------:R-:W-:Y:S01]  /*1f500*/  @!P1 IMAD.IADD R47, R47, 0x1, -R45.reuse ;  /* 0x000000012f2f9824 */ /* 0x100fe200078e0a2d */
[----:B------:R-:W-:Y:S01]  /*1f510*/  ISETP.GE.AND P1, PT, R55, RZ, PT ;  /* 0x000000ff3700720c */ /* 0x000fe20003f26270 */
[----:B------:R-:W-:Y:S01]  /*1f520*/  @!P3 IMAD.IADD R52, R52, 0x1, -R45 ;  /* 0x000000013434b824 */ /* 0x000fe200078e0a2d */
[C---:B------:R-:W-:Y:S01]  /*1f530*/  ISETP.GT.U32.AND P3, PT, R45.reuse, R43, PT ;  /* 0x0000002b2d00720c */ /* 0x040fe20003f64070 */
[----:B------:R-:W-:Y:S01]  /*1f540*/  IMAD R6, R45, R28, R6 ;  /* 0x0000001c2d067224 */ /* 0x000fe200078e0206 */
[----:B------:R-:W-:Y:S01]  /*1f550*/  IABS R42, R7 ;  /* 0x00000007002a7213 */ /* 0x000fe20000000000 */
[----:B0-----:R-:W-:-:S02]  /*1f560*/  IMAD.MOV R55, RZ, RZ, -R29 ;  /* 0x000000ffff377224 */ /* 0x001fc400078e0a1d */
[--C-:B------:R-:W-:Y:S01]  /*1f570*/  @!P5 IMAD.IADD R54, R54, 0x1, -R45.reuse ;  /* 0x000000013636d824 */ /* 0x100fe200078e0a2d */
[----:B------:R-:W-:Y:S01]  /*1f580*/  ISETP.GE.AND P5, PT, R56, RZ, PT ;  /* 0x000000ff3800720c */ /* 0x000fe20003fa6270 */
[----:B------:R-:W-:Y:S01]  /*1f590*/  @!P0 IMAD.IADD R5, R5, 0x1, -R45 ;  /* 0x0000000105058824 */ /* 0x000fe200078e0a2d */
[----:B------:R-:W-:Y:S01]  /*1f5a0*/  ISETP.GT.U32.AND P0, PT, R45, R6, PT ;  /* 0x000000062d00720c */ /* 0x000fe20003f04070 */
[----:B------:R-:W-:Y:S02]  /*1f5b0*/  IMAD.MOV.U32 R56, RZ, RZ, R55 ;  /* 0x000000ffff387224 */ /* 0x000fe400078e0037 */
[----:B------:R-:W-:-:S04]  /*1f5c0*/  IMAD.HI.U32 R55, R41, R42, RZ ;  /* 0x0000002a29377227 */ /* 0x000fc800078e00ff */
[----:B------:R-:W-:Y:S01]  /*1f5d0*/  @!P6 IMAD.IADD R53, R53, 0x1, -R45 ;  /* 0x000000013535e824 */ /* 0x000fe200078e0a2d */
[----:B------:R-:W-:Y:S01]  /*1f5e0*/  ISETP.GT.U32.AND P6, PT, R45, R4, PT ;  /* 0x000000042d00720c */ /* 0x000fe20003fc4070 */
[----:B------:R-:W-:Y:S02]  /*1f5f0*/  IMAD.MOV R55, RZ, RZ, -R55 ;  /* 0x000000ffff377224 */ /* 0x000fe400078e0a37 */
[----:B------:R-:W-:Y:S01]  /*1f600*/  @!P3 IMAD.IADD R43, R43, 0x1, -R45 ;  /* 0x000000012b2bb824 */ /* 0x000fe200078e0a2d */
[----:B------:R-:W-:Y:S01]  /*1f610*/  ISETP.GE.AND P3, PT, R58, RZ, PT ;  /* 0x000000ff3a00720c */ /* 0x000fe20003f66270 */
[----:B------:R-:W-:Y:S02]  /*1f620*/  IMAD R42, R45, R55, R42 ;  /* 0x000000372d2a7224 */ /* 0x000fe400078e022a */
[----:B------:R-:W-:Y:S02]  /*1f630*/  IMAD R56, R56, R46, RZ ;  /* 0x0000002e38387224 */ /* 0x000fe400078e02ff */
[----:B------:R-:W-:-:S02]  /*1f640*/  IMAD.MOV.U32 R28, RZ, RZ, RZ ;  /* 0x000000ffff1c7224 */ /* 0x000fc400078e00ff */
[C---:B------:R-:W-:Y:S02]  /*1f650*/  VIADD R58, R0.reuse, 0x1 ;  /* 0x00000001003a7836 */ /* 0x040fe40000000000 */
[----:B------:R-:W-:Y:S02]  /*1f660*/  VIADD R57, R0, 0x2 ;  /* 0x0000000200397836 */ /* 0x000fe40000000000 */
[----:B------:R-:W-:Y:S01]  /*1f670*/  @!P0 IMAD.IADD R6, R6, 0x1, -R45 ;  /* 0x0000000106068824 */ /* 0x000fe200078e0a2d */
[----:B------:R-:W-:Y:S01]  /*1f680*/  ISETP.GT.U32.AND P0, PT, R45, R42, PT ;  /* 0x0000002a2d00720c */ /* 0x000fe20003f04070 */
[----:B------:R-:W-:Y:S01]  /*1f690*/  IMAD.HI.U32 R56, R29, R56, R28 ;  /* 0x000000381d387227 */ /* 0x000fe200078e001c */
[----:B------:R-:W-:Y:S02]  /*1f6a0*/  IABS R29, R58 ;  /* 0x0000003a001d7213 */ /* 0x000fe40000000000 */
[----:B------:R-:W-:Y:S01]  /*1f6b0*/  IABS R28, R57 ;  /* 0x00000039001c7213 */ /* 0x000fe20000000000 */
[----:B------:R-:W-:Y:S01]  /*1f6c0*/  @!P6 IMAD.IADD R4, R4, 0x1, -R45 ;  /* 0x000000010404e824 */ /* 0x000fe200078e0a2d */
[----:B------:R-:W-:Y:S01]  /*1f6d0*/  ISETP.GE.AND P6, PT, R61, RZ, PT ;  /* 0x000000ff3d00720c */ /* 0x000fe20003fc6270 */
[----:B------:R-:W-:Y:S01]  /*1f6e0*/  @!P2 IMAD.MOV R48, RZ, RZ, -R48 ;  /* 0x000000ffff30a224 */ /* 0x000fe200078e0a30 */
[----:B------:R-:W-:Y:S01]  /*1f6f0*/  IABS R55, R0 ;  /* 0x0000000000377213 */ /* 0x000fe20000000000 */
[----:B------:R-:W-:Y:S01]  /*1f700*/  IMAD.HI.U32 R18, R41, R29, RZ ;  /* 0x0000001d29127227 */ /* 0x000fe200078e00ff */
[----:B------:R-:W-:-:S03]  /*1f710*/  ISETP.GT.U32.AND P2, PT, R45, R44, PT ;  /* 0x0000002c2d00720c */ /* 0x000fc60003f44070 */
[----:B------:R-:W-:-:S04]  /*1f720*/  IMAD.HI.U32 R19, R41, R28, RZ ;  /* 0x0000001c29137227 */ /* 0x000fc800078e00ff */
[----:B------:R-:W-:Y:S01]  /*1f730*/  @!P4 IMAD.MOV R47, RZ, RZ, -R47 ;  /* 0x000000ffff2fc224 */ /* 0x000fe200078e0a2f */
[----:B------:R-:W-:Y:S01]  /*1f740*/  ISETP.GT.U32.AND P4, PT, R45, R4, PT ;  /* 0x000000042d00720c */ /* 0x000fe20003f84070 */
[----:B------:R-:W-:-:S04]  /*1f750*/  IMAD.HI.U32 R17, R41, R55, RZ ;  /* 0x0000003729117227 */ /* 0x000fc800078e00ff */
[----:B------:R-:W-:Y:S02]  /*1f760*/  IMAD.MOV R18, RZ, RZ, -R18 ;  /* 0x000000ffff127224 */ /* 0x000fe400078e0a12 */
[----:B------:R-:W-:Y:S02]  /*1f770*/  IMAD.MOV R41, RZ, RZ, -R19 ;  /* 0x000000ffff297224 */ /* 0x000fe400078e0a13 */
[----:B------:R-:W-:Y:S02]  /*1f780*/  IMAD.MOV R17, RZ, RZ, -R17 ;  /* 0x000000ffff117224 */ /* 0x000fe400078e0a11 */
[----:B------:R-:W-:Y:S02]  /*1f790*/  @!P0 IMAD.IADD R42, R42, 0x1, -R45 ;  /* 0x000000012a2a8824 */ /* 0x000fe400078e0a2d */
[C---:B------:R-:W-:Y:S02]  /*1f7a0*/  IMAD R29, R45.reuse, R18, R29 ;  /* 0x000000122d1d7224 */ /* 0x040fe400078e021d */
[----:B------:R-:W-:-:S02]  /*1f7b0*/  IMAD R41, R45, R41, R28 ;  /* 0x000000292d297224 */ /* 0x000fc400078e021c */
[C---:B------:R-:W-:Y:S02]  /*1f7c0*/  IMAD R28, R45.reuse, R17, R55 ;  /* 0x000000112d1c7224 */ /* 0x040fe400078e0237 */
[----:B------:R-:W-:Y:S01]  /*1f7d0*/  @!P5 IMAD.MOV R50, RZ, RZ, -R50 ;  /* 0x000000ffff32d224 */ /* 0x000fe200078e0a32 */
[C---:B------:R-:W-:Y:S01]  /*1f7e0*/  ISETP.GT.U32.AND P5, PT, R45.reuse, R42, PT ;  /* 0x0000002a2d00720c */ /* 0x040fe20003fa4070 */
[--C-:B------:R-:W-:Y:S01]  /*1f7f0*/  @!P2 IMAD.IADD R44, R44, 0x1, -R45.reuse ;  /* 0x000000012c2ca824 */ /* 0x100fe200078e0a2d */
[C---:B------:R-:W-:Y:S01]  /*1f800*/  ISETP.GT.U32.AND P2, PT, R45.reuse, R29, PT ;  /* 0x0000001d2d00720c */ /* 0x040fe20003f44070 */
[----:B------:R-:W-:Y:S01]  /*1f810*/  @!P6 IMAD.MOV R52, RZ, RZ, -R52 ;  /* 0x000000ffff34e224 */ /* 0x000fe200078e0a34 */
[C---:B------:R-:W-:Y:S01]  /*1f820*/  ISETP.GT.U32.AND P6, PT, R45.reuse, R6, PT ;  /* 0x000000062d00720c */ /* 0x040fe20003fc4070 */
[----:B------:R-:W-:Y:S01]  /*1f830*/  @!P4 IMAD.IADD R4, R4, 0x1, -R45 ;  /* 0x000000010404c824 */ /* 0x000fe200078e0a2d */
[----:B------:R-:W-:Y:S01]  /*1f840*/  ISETP.GT.U32.AND P0, PT, R45, R54, PT ;  /* 0x000000362d00720c */ /* 0x000fe20003f04070 */
[----:B------:R-:W-:-:S06]  /*1f850*/  @!P1 IMAD.MOV R49, RZ, RZ, -R49 ;  /* 0x000000ffff319224 */ /* 0x000fcc00078e0a31 */
[--C-:B------:R-:W-:Y:S02]  /*1f860*/  @!P5 IMAD.IADD R42, R42, 0x1, -R45.reuse ;  /* 0x000000012a2ad824 */ /* 0x100fe400078e0a2d */
[--C-:B------:R-:W-:Y:S02]  /*1f870*/  @!P2 IMAD.IADD R29, R29, 0x1, -R45.reuse ;  /* 0x000000011d1da824 */ /* 0x100fe400078e0a2d */
[----:B------:R-:W-:Y:S01]  /*1f880*/  @!P6 IMAD.IADD R6, R6, 0x1, -R45 ;  /* 0x000000010606e824 */ /* 0x000fe200078e0a2d */
[----:B------:R-:W-:Y:S02]  /*1f890*/  ISETP.GE.AND P6, PT, R13, RZ, PT ;  /* 0x000000ff0d00720c */ /* 0x000fe40003fc6270 */
[C---:B------:R-:W-:Y:S01]  /*1f8a0*/  ISETP.GT.U32.AND P1, PT, R45.reuse, R43, PT ;  /* 0x0000002b2d00720c */ /* 0x040fe20003f24070 */
[----:B------:R-:W-:Y:S01]  /*1f8b0*/  @!P3 IMAD.MOV R51, RZ, RZ, -R51 ;  /* 0x000000ffff33b224 */ /* 0x000fe200078e0a33 */
[C---:B------:R-:W-:Y:S01]  /*1f8c0*/  ISETP.GT.U32.AND P3, PT, R45.reuse, R5, PT ;  /* 0x000000052d00720c */ /* 0x040fe20003f64070 */
[----:B------:R-:W-:Y:S01]  /*1f8d0*/  @!P0 IMAD.IADD R54, R54, 0x1, -R45 ;  /* 0x0000000136368824 */ /* 0x000fe200078e0a2d */
[----:B------:R-:W-:-:S07]  /*1f8e0*/  ISETP.GT.U32.AND P0, PT, R45, R41, PT ;  /* 0x000000292d00720c */ /* 0x000fce0003f04070 */
[----:B------:R-:W-:Y:S02]  /*1f8f0*/  @!P6 IMAD.MOV R54, RZ, RZ, -R54 ;  /* 0x000000ffff36e224 */ /* 0x000fe400078e0a36 */
[----:B------:R-:W-:Y:S01]  /*1f900*/  @!P1 IMAD.IADD R43, R43, 0x1, -R45 ;  /* 0x000000012b2b9824 */ /* 0x000fe200078e0a2d */
[----:B--2---:R-:W-:-:S05]  /*1f910*/  IABS R61, R8 ;  /* 0x00000008003d7213 */ /* 0x004fca0000000000 */
[----:B------:R-:W-:Y:S01]  /*1f920*/  IMAD.HI.U32 R16, R56, R61, RZ ;  /* 0x0000003d38107227 */ /* 0x000fe200078e00ff */
[----:B---3--:R-:W-:-:S03]  /*1f930*/  IABS R15, R59 ;  /* 0x0000003b000f7213 */ /* 0x008fc60000000000 */
[----:B------:R-:W-:Y:S02]  /*1f940*/  IMAD.MOV R16, RZ, RZ, -R16 ;  /* 0x000000ffff107224 */ /* 0x000fe400078e0a10 */
[----:B------:R-:W-:-:S04]  /*1f950*/  IMAD.HI.U32 R56, R56, R15, RZ ;  /* 0x0000000f38387227 */ /* 0x000fc800078e00ff */
[----:B------:R-:W-:Y:S02]  /*1f960*/  IMAD R55, R46, R16, R61 ;  /* 0x000000102e377224 */ /* 0x000fe400078e023d */
[----:B------:R-:W-:-:S03]  /*1f970*/  IMAD.MOV R56, RZ, RZ, -R56 ;  /* 0x000000ffff387224 */ /* 0x000fc600078e0a38 */
[C---:B------:R-:W-:Y:S01]  /*1f980*/  ISETP.GT.U32.AND P4, PT, R46.reuse, R55, PT ;  /* 0x000000372e00720c */ /* 0x040fe20003f84070 */
[----:B------:R-:W-:-:S05]  /*1f990*/  IMAD R56, R46, R56, R15 ;  /* 0x000000382e387224 */ /* 0x000fca00078e020f */
[----:B------:R-:W-:-:S07]  /*1f9a0*/  ISETP.GT.U32.AND P5, PT, R46, R56, PT ;  /* 0x000000382e00720c */ /* 0x000fce0003fa4070 */
[----:B------:R-:W-:Y:S01]  /*1f9b0*/  @!P4 IMAD.IADD R55, R55, 0x1, -R46 ;  /* 0x000000013737c824 */ /* 0x000fe200078e0a2e */
[----:B------:R-:W-:-:S05]  /*1f9c0*/  ISETP.GT.U32.AND P4, PT, R45, R29, PT ;  /* 0x0000001d2d00720c */ /* 0x000fca0003f84070 */
[----:B------:R-:W-:Y:S01]  /*1f9d0*/  @!P5 IMAD.IADD R56, R56, 0x1, -R46 ;  /* 0x000000013838d824 */ /* 0x000fe200078e0a2e */
[----:B------:R-:W-:-:S04]  /*1f9e0*/  ISETP.GT.U32.AND P1, PT, R45, R28, PT ;  /* 0x0000001c2d00720c */ /* 0x000fc80003f24070 */
[----:B------:R-:W-:-:S03]  /*1f9f0*/  ISETP.GT.U32.AND P6, PT, R46, R56, PT ;  /* 0x000000382e00720c */ /* 0x000fc60003fc4070 */
[--C-:B------:R-:W-:Y:S01]  /*1fa00*/  @!P4 IMAD.IADD R29, R29, 0x1, -R45.reuse ;  /* 0x000000011d1dc824 */ /* 0x100fe200078e0a2d */
[----:B------:R-:W-:Y:S02]  /*1fa10*/  ISETP.GE.AND P4, PT, R60, RZ, PT ;  /* 0x000000ff3c00720c */ /* 0x000fe40003f86270 */
[----:B------:R-:W0:Y:S01]  /*1fa20*/  S2R R60, SR_TID.X ;  /* 0x00000000003c7919 */ /* 0x000e220000002100 */
[--C-:B------:R-:W-:Y:S01]  /*1fa30*/  @!P3 IMAD.IADD R5, R5, 0x1, -R45.reuse ;  /* 0x000000010505b824 */ /* 0x100fe200078e0a2d */
[----:B------:R-:W-:Y:S01]  /*1fa40*/  ISETP.GE.AND P3, PT, R14, RZ, PT ;  /* 0x000000ff0e00720c */ /* 0x000fe20003f66270 */
[--C-:B------:R-:W-:Y:S02]  /*1fa50*/  @!P0 IMAD.IADD R41, R41, 0x1, -R45.reuse ;  /* 0x0000000129298824 */ /* 0x100fe400078e0a2d */
[----:B------:R-:W-:Y:S02]  /*1fa60*/  @!P1 IMAD.IADD R28, R28, 0x1, -R45 ;  /* 0x000000011c1c9824 */ /* 0x000fe400078e0a2d */
[----:B------:R-:W-:Y:S01]  /*1fa70*/  @!P6 IMAD.IADD R56, R56, 0x1, -R46 ;  /* 0x000000013838e824 */ /* 0x000fe200078e0a2e */
[----:B------:R-:W-:-:S02]  /*1fa80*/  ISETP.GE.AND P6, PT, R59, RZ, PT ;  /* 0x000000ff3b00720c */ /* 0x000fc40003fc6270 */
[----:B------:R-:W1:Y:S01]  /*1fa90*/  LDC R59, c[0x0][0x230] ;  /* 0x00008c00ff3b7b82 */ /* 0x000e620000000800 */
[----:B------:R-:W-:-:S04]  /*1faa0*/  ISETP.GT.U32.AND P1, PT, R45, R41, PT ;  /* 0x000000292d00720c */ /* 0x000fc80003f24070 */
[----:B------:R-:W-:Y:S01]  /*1fab0*/  @!P3 IMAD.MOV R53, RZ, RZ, -R53 ;  /* 0x000000ffff35b224 */ /* 0x000fe200078e0a35 */
[----:B------:R-:W-:Y:S02]  /*1fac0*/  ISETP.GT.U32.AND P3, PT, R45, R28, PT ;  /* 0x0000001c2d00720c */ /* 0x000fe40003f64070 */
[----:B------:R-:W-:Y:S02]  /*1fad0*/  ISETP.GT.U32.AND P5, PT, R46, R55, PT ;  /* 0x000000372e00720c */ /* 0x000fe40003fa4070 */
[----:B------:R-:W-:-:S04]  /*1fae0*/  ISETP.GE.AND P2, PT, R11, RZ, PT ;  /* 0x000000ff0b00720c */ /* 0x000fc80003f46270 */
[----:B------:R-:W-:-:S05]  /*1faf0*/  @!P1 IMAD.IADD R41, R41, 0x1, -R45 ;  /* 0x0000000129299824 */ /* 0x000fca00078e0a2d */
[----:B------:R-:W-:Y:S01]  /*1fb00*/  @!P3 IMAD.IADD R28, R28, 0x1, -R45 ;  /* 0x000000011c1cb824 */ /* 0x000fe200078e0a2d */
[----:B0-----:R-:W-:Y:S01]  /*1fb10*/  SHF.R.S32.HI R45, RZ, 0x2, R60 ;  /* 0x00000002ff2d7819 */ /* 0x001fe2000001143c */
[----:B-1----:R-:W-:-:S03]  /*1fb20*/  VIADD R59, R59, 0x1f ;  /* 0x0000001f3b3b7836 */ /* 0x002fc60000000000 */
[----:B------:R-:W-:Y:S01]  /*1fb30*/  SGXT R45, R45, 0x1 ;  /* 0x000000012d2d781a */ /* 0x000fe20000000200 */
[----:B------:R-:W-:Y:S01]  /*1fb40*/  @!P5 IMAD.IADD R55, R55, 0x1, -R46 ;  /* 0x000000013737d824 */ /* 0x000fe200078e0a2e */
[----:B------:R-:W-:Y:S02]  /*1fb50*/  ISETP.GE.AND P3, PT, R8, RZ, PT ;  /* 0x000000ff0800720c */ /* 0x000fe40003f66270 */
[C---:B------:R-:W-:Y:S02]  /*1fb60*/  LOP3.LUT R46, R60.reuse, 0x3, RZ, 0xc0, !PT ;  /* 0x000000033c2e7812 */ /* 0x040fe400078ec0ff */
[----:B------:R-:W-:Y:S01]  /*1fb70*/  LOP3.LUT R45, R45, 0x90, RZ, 0xc0, !PT ;  /* 0x000000902d2d7812 */ /* 0x000fe200078ec0ff */
[----:B------:R-:W-:Y:S01]  /*1fb80*/  @!P2 IMAD.MOV R43, RZ, RZ, -R43 ;  /* 0x000000ffff2ba224 */ /* 0x000fe200078e0a2b */
[----:B------:R-:W-:Y:S02]  /*1fb90*/  SHF.R.S32.HI R61, RZ, 0x1f, R59 ;  /* 0x0000001fff3d7819 */ /* 0x000fe4000001143b */
[----:B------:R-:W-:Y:S01]  /*1fba0*/  ISETP.GE.AND P2, PT, R7, RZ, PT ;  /* 0x000000ff0700720c */ /* 0x000fe20003f46270 */
[----:B------:R-:W-:Y:S01]  /*1fbb0*/  IMAD.SHL.U32 R7, R60, 0x2, RZ ;  /* 0x000000023c077824 */ /* 0x000fe200078e00ff */
[----:B------:R-:W-:Y:S01]  /*1fbc0*/  LEA.HI R8, R61, R59, RZ, 0x5 ;  /* 0x0000003b3d087211 */ /* 0x000fe200078f28ff */
[----:B------:R-:W-:Y:S01]  /*1fbd0*/  IMAD R45, R46, 0x20, R45 ;  /* 0x000000202e2d7824 */ /* 0x000fe200078e022d */
[----:B------:R-:W-:Y:S01]  /*1fbe0*/  SHF.R.U32.HI R61, RZ, 0x2, R60 ;  /* 0x00000002ff3d7819 */ /* 0x000fe2000001163c */
[----:B------:R-:W-:-:S02]  /*1fbf0*/  IMAD.SHL.U32 R8, R60, 0x10, RZ ;  /* 0x000000103c087824 */ /* 0x000fc400078e00ff */
[----:B------:R-:W-:Y:S01]  /*1fc00*/  IMAD R46, R46, 0x110, RZ ;  /* 0x000001102e2e7824 */ /* 0x000fe200078e02ff */
[----:B------:R-:W-:Y:S01]  /*1fc10*/  LOP3.LUT R45, R45, 0x10, R7, 0x78, !PT ;  /* 0x000000102d2d7812 */ /* 0x000fe200078e7807 */
[----:B------:R-:W-:Y:S01]  /*1fc20*/  @!P6 IMAD.MOV R56, RZ, RZ, -R56 ;  /* 0x000000ffff38e224 */ /* 0x000fe200078e0a38 */
[----:B------:R-:W-:Y:S01]  /*1fc30*/  SGXT.U32 R7, R61, 0x3 ;  /* 0x000000033d07781a */ /* 0x000fe20000000000 */
[----:B------:R-:W-:Y:S01]  /*1fc40*/  @!P3 IMAD.MOV R55, RZ, RZ, -R55 ;  /* 0x000000ffff37b224 */ /* 0x000fe200078e0a37 */
[----:B------:R-:W-:Y:S02]  /*1fc50*/  LOP3.LUT R61, R8, 0x100, RZ, 0xc0, !PT ;  /* 0x00000100083d7812 */ /* 0x000fe400078ec0ff */
[----:B------:R-:W-:Y:S02]  /*1fc60*/  ISETP.NE.AND P6, PT, R2, RZ, PT ;  /* 0x000000ff0200720c */ /* 0x000fe40003fc5270 */
[----:B------:R-:W-:Y:S02]  /*1fc70*/  LOP3.LUT R2, RZ, R2, RZ, 0x33, !PT ;  /* 0x00000002ff027212 */ /* 0x000fe400078e33ff */
[----:B------:R-:W-:-:S02]  /*1fc80*/  LOP3.LUT R7, R46, R7, RZ, 0xfc, !PT ;  /* 0x000000072e077212 */ /* 0x000fc400078efcff */
[----:B------:R-:W-:Y:S02]  /*1fc90*/  IADD3 R8, R45, UR4, R61 ;  /* 0x000000042d087c10 */ /* 0x000fe4000fffe03d */
[C---:B------:R-:W-:Y:S02]  /*1fca0*/  SEL R7, R2.reuse, R55, !P6 ;  /* 0x0000003702077207 */ /* 0x040fe40007000000 */
[----:B------:R-:W-:Y:S02]  /*1fcb0*/  SEL R2, R2, R56, !P6 ;  /* 0x0000003802027207 */ /* 0x000fe40007000000 */
[----:B------:R-:W-:Y:S01]  /*1fcc0*/  LOP3.LUT R60, R60, 0x1f, RZ, 0xc0, !PT ;  /* 0x0000001f3c3c7812 */ /* 0x000fe200078ec0ff */
[----:B------:R0:W-:Y:S04]  /*1fcd0*/  STL [R1+0x140], R8 ;  /* 0x0001400801007387 */ /* 0x0001e80000100800 */
[----:B------:R1:W-:Y:S01]  /*1fce0*/  STL [R1+0x800], R7 ;  /* 0x0008000701007387 */ /* 0x0003e20000100800 */
[----:B------:R-:W-:-:S03]  /*1fcf0*/  IMAD R24, R60, UR5, RZ ;  /* 0x000000053c187c24 */ /* 0x000fc6000f8e02ff */
[----:B------:R2:W-:Y:S04]  /*1fd00*/  STL [R1+0x7fc], R2 ;  /* 0x0007fc0201007387 */ /* 0x0005e80000100800 */
[----:B------:R3:W-:Y:S04]  /*1fd10*/  STL [R1+0x3010], R0 ;  /* 0x0030100001007387 */ /* 0x0007e80000100800 */
[----:B------:R-:W4:Y:S04]  /*1fd20*/  LDL.LU R23, [R1+0x4b4] ;  /* 0x0004b40001177983 */ /* 0x000f280000300800 */
[----:B------:R-:W4:Y:S04]  /*1fd30*/  LDL.LU R22, [R1+0x4b0] ;  /* 0x0004b00001167983 */ /* 0x000f280000300800 */
[----:B------:R-:W4:Y:S04]  /*1fd40*/  LDL.LU R21, [R1+0x4ac] ;  /* 0x0004ac0001157983 */ /* 0x000f280000300800 */
[----:B------:R-:W-:Y:S04]  /*1fd50*/  STL [R1+0x804], R24 ;  /* 0x0008041801007387 */ /* 0x000fe80000100800 */
[----:B------:R-:W4:Y:S01]  /*1fd60*/  LDL.LU R20, [R1+0x4a8] ;  /* 0x0004a80001147983 */ /* 0x000f220000300800 */
[----:B------:R-:W-:-:S03]  /*1fd70*/  ISETP.GE.AND P0, PT, R12, RZ, PT ;  /* 0x000000ff0c00720c */ /* 0x000fc60003f06270 */
[----:B------:R-:W3:Y:S04]  /*1fd80*/  LDL.LU R19, [R1+0x31c] ;  /* 0x00031c0001137983 */ /* 0x000ee80000300800 */
[----:B------:R-:W4:Y:S04]  /*1fd90*/  LDL.LU R18, [R1+0x320] ;  /* 0x0003200001127983 */ /* 0x000f280000300800 */
[----:B------:R-:W4:Y:S04]  /*1fda0*/  LDL.LU R17, [R1+0x324] ;  /* 0x0003240001117983 */ /* 0x000f280000300800 */
[----:B------:R-:W4:Y:S04]  /*1fdb0*/  LDL.LU R16, [R1+0x328] ;  /* 0x0003280001107983 */ /* 0x000f280000300800 */
[----:B------:R-:W4:Y:S04]  /*1fdc0*/  LDL.LU R15, [R1+0x32c] ;  /* 0x00032c00010f7983 */ /* 0x000f280000300800 */
[----:B------:R-:W4:Y:S04]  /*1fdd0*/  LDL.LU R14, [R1+0x330] ;  /* 0x00033000010e7983 */ /* 0x000f280000300800 */
[----:B------:R-:W4:Y:S01]  /*1fde0*/  LDL.LU R13, [R1+0x334] ;  /* 0x00033400010d7983 */ /* 0x000f220000300800 */
[----:B------:R-:W-:-:S03]  /*1fdf0*/  @!P0 IMAD.MOV R44, RZ, RZ, -R44 ;  /* 0x000000ffff2c8224 */ /* 0x000fc600078e0a2c */
[----:B------:R-:W4:Y:S01]  /*1fe00*/  LDL.LU R12, [R1+0x338] ;  /* 0x00033800010c7983 */ /* 0x000f220000300800 */
[----:B------:R-:W-:-:S03]  /*1fe10*/  ISETP.GE.AND P0, PT, R10, RZ, PT ;  /* 0x000000ff0a00720c */ /* 0x000fc60003f06270 */
[----:B------:R-:W4:Y:S01]  /*1fe20*/  LDL.LU R11, [R1+0x33c] ;  /* 0x00033c00010b7983 */ /* 0x000f220000300800 */
[----:B------:R-:W-:-:S03]  /*1fe30*/  ISETP.GE.AND P1, PT, R9, RZ, PT ;  /* 0x000000ff0900720c */ /* 0x000fc60003f26270 */
[----:B------:R-:W4:Y:S04]  /*1fe40*/  LDL.LU R10, [R1+0x340] ;  /* 0x00034000010a7983 */ /* 0x000f280000300800 */
[----:B------:R-:W4:Y:S04]  /*1fe50*/  LDL.LU R9, [R1+0x348] ;  /* 0x0003480001097983 */ /* 0x000f280000300800 */
[----:B0-----:R-:W4:Y:S01]  /*1fe60*/  LDL.LU R8, [R1+0x34c] ;  /* 0x00034c0001087983 */ /* 0x001f220000300800 */
[----:B------:R-:W-:Y:S02]  /*1fe70*/  ISETP.GE.AND P5, PT, R57, RZ, PT ;  /* 0x000000ff3900720c */ /* 0x000fe40003fa6270 */
[----:B------:R-:W-:Y:S01]  /*1fe80*/  ISETP.GE.AND P3, PT, R58, RZ, PT ;  /* 0x000000ff3a00720c */ /* 0x000fe20003f66270 */
[----:B-1----:R-:W4:Y:S04]  /*1fe90*/  LDL.LU R7, [R1+0x350] ;  /* 0x0003500001077983 */ /* 0x002f280000300800 */
[----:B------:R-:W4:Y:S04]  /*1fea0*/  LDL.LU R57, [R1+0x354] ;  /* 0x0003540001397983 */ /* 0x000f280000300800 */
[----:B------:R-:W4:Y:S04]  /*1feb0*/  LDL.LU R58, [R1+0x358] ;  /* 0x00035800013a7983 */ /* 0x000f280000300800 */
[----:B------:R-:W4:Y:S04]  /*1fec0*/  LDL.LU R59, [R1+0x35c] ;  /* 0x00035c00013b7983 */ /* 0x000f280000300800 */
[----:B------:R-:W4:Y:S01]  /*1fed0*/  LDL.LU R60, [R1+0x360] ;  /* 0x00036000013c7983 */ /* 0x000f220000300800 */
[----:B------:R-:W-:Y:S01]  /*1fee0*/  @!P1 IMAD.MOV R5, RZ, RZ, -R5 ;  /* 0x000000ffff059224 */ /* 0x000fe200078e0a05 */
[----:B------:R-:W-:Y:S01]  /*1fef0*/  ISETP.NE.AND P1, PT, R3, RZ, PT ;  /* 0x000000ff0300720c */ /* 0x000fe20003f25270 */
[----:B------:R-:W-:Y:S01]  /*1ff00*/  @!P4 IMAD.MOV R6, RZ, RZ, -R6 ;  /* 0x000000ffff06c224 */ /* 0x000fe200078e0a06 */
[----:B------:R-:W-:-:S02]  /*1ff10*/  LOP3.LUT R3, RZ, R3, RZ, 0x33, !PT ;  /* 0x00000003ff037212 */ /* 0x000fc400078e33ff */
[----:B--2---:R-:W-:Y:S01]  /*1ff20*/  IADD3 R2, P4, R24, UR6, RZ ;  /* 0x0000000618027c10 */ /* 0x004fe2000ff9e0ff */
[----:B------:R-:W-:Y:S01]  /*1ff30*/  @!P0 IMAD.MOV R4, RZ, RZ, -R4 ;  /* 0x000000ffff048224 */ /* 0x000fe200078e0a04 */
[----:B------:R-:W-:Y:S01]  /*1ff40*/  ISETP.GE.AND P0, PT, R0, RZ, PT ;  /* 0x000000ff0000720c */ /* 0x000fe20003f06270 */
[----:B------:R-:W-:Y:S01]  /*1ff50*/  @!P2 IMAD.MOV R42, RZ, RZ, -R42 ;  /* 0x000000ffff2aa224 */ /* 0x000fe200078e0a2a */
[C---:B------:R-:W-:Y:S01]  /*1ff60*/  SEL R39, R3.reuse, R39, !P1 ;  /* 0x0000002703277207 */ /* 0x040fe20004800000 */
[----:B------:R0:W-:Y:S01]  /*1ff70*/  STL [R1+0x3020], R2 ;  /* 0x0030200201007387 */ /* 0x0001e20000100800 */
[C---:B------:R-:W-:Y:S01]  /*1ff80*/  SEL R40, R3.reuse, R40, !P1 ;  /* 0x0000002803287207 */ /* 0x040fe20004800000 */
[----:B------:R-:W-:Y:S01]  /*1ff90*/  @!P5 IMAD.MOV R41, RZ, RZ, -R41 ;  /* 0x000000ffff29d224 */ /* 0x000fe200078e0a29 */
[C---:B------:R-:W-:Y:S01]  /*1ffa0*/  SEL R47, R3.reuse, R47, !P1 ;  /* 0x0000002f032f7207 */ /* 0x040fe20004800000 */
[----:B------:R-:W-:Y:S01]  /*1ffb0*/  @!P3 IMAD.MOV R29, RZ, RZ, -R29 ;  /* 0x000000ffff1db224 */ /* 0x000fe200078e0a1d */
[C---:B------:R-:W-:Y:S01]  /*1ffc0*/  SEL R48, R3.reuse, R48, !P1 ;  /* 0x0000003003307207 */ /* 0x040fe20004800000 */
[----:B------:R-:W-:Y:S01]  /*1ffd0*/  ULDC UR6, c[0x0][0x240] ;  /* 0x0000900000067ab9 */ /* 0x000fe20000000800 */
[----:B---3--:R-:W-:-:S02]  /*1ffe0*/  SEL R0, R3, R19, !P1 ;  /* 0x0000001303007207 */ /* 0x008fc40004800000 */
[----:B----4-:R-:W-:-:S03]  /*1fff0*/  SEL R18, R3, R18, !P1 ;  /* 0x0000001203127207 */ /* 0x010fc60004800000 */
[----:B------:R1:W-:Y:S01]  /*20000*/  STL [R1+0x31c], R0 ;  /* 0x00031c0001007387 */ /* 0x0003e20000100800 */
[----:B0-----:R-:W-:-:S03]  /*20010*/  SEL R2, R3, R17, !P1 ;  /* 0x0000001103027207 */ /* 0x001fc60004800000 */
[----:B------:R-:W-:Y:S04]  /*20020*/  STL [R1+0x320], R18 ;  /* 0x0003201201007387 */ /* 0x000fe80000100800 */
[----:B------:R0:W-:Y:S01]  /*20030*/  STL [R1+0x324], R2 ;  /* 0x0003240201007387 */ /* 0x0001e20000100800 */
[C---:B-1----:R-:W-:Y:S02]  /*20040*/  SEL R0, R3.reuse, R16, !P1 ;  /* 0x0000001003007207 */ /* 0x042fe40004800000 */
[----:B------:R-:W-:-:S03]  /*20050*/  SEL R15, R3, R15, !P1 ;  /* 0x0000000f030f7207 */ /* 0x000fc60004800000 */
[----:B------:R1:W-:Y:S01]  /*20060*/  STL [R1+0x328], R0 ;  /* 0x0003280001007387 */ /* 0x0003e20000100800 */
[----:B0-----:R-:W-:-:S03]  /*20070*/  SEL R2, R3, R14, !P1 ;  /* 0x0000000e03027207 */ /* 0x001fc60004800000 */
[----:B------:R-:W-:Y:S01]  /*20080*/  STL [R1+0x32c], R15 ;  /* 0x00032c0f01007387 */ /* 0x000fe20000100800 */
[----:B------:R-:W-:-:S03]  /*20090*/  SEL R12, R3, R12, !P1 ;  /* 0x0000000c030c7207 */ /* 0x000fc60004800000 */
[----:B------:R0:W-:Y:S01]  /*200a0*/  STL [R1+0x330], R2 ;  /* 0x0003300201007387 */ /* 0x0001e20000100800 */
[----:B-1----:R-:W-:-:S05]  /*200b0*/  SEL R0, R3, R13, !P1 ;  /* 0x0000000d03007207 */ /* 0x002fca0004800000 */
        /* <DEDUP_REMOVED lines=14> */
[----:B------:R0:W-:Y:S04]  /*201a0*/  STL [R1+0x354], R7 ;  /* 0x0003540701007387 */ /* 0x0001e80000100800 */
[----:B------:R2:W-:Y:S01]  /*201b0*/  STL [R1+0x358], R2 ;  /* 0x0003580201007387 */ /* 0x0005e20000100800 */
[C---:B-1----:R-:W-:Y:S02]  /*201c0*/  SEL R0, R3.reuse, R59, !P1 ;  /* 0x0000003b03007207 */ /* 0x042fe40004800000 */
[C---:B0-----:R-:W-:Y:S01]  /*201d0*/  SEL R7, R3.reuse, R60, !P1 ;  /* 0x0000003c03077207 */ /* 0x041fe20004800000 */
[----:B--2---:R-:W2:Y:S04]  /*201e0*/  LDL.LU R2, [R1+0x364] ;  /* 0x0003640001027983 */ /* 0x004ea80000300800 */
[----:B------:R0:W-:Y:S04]  /*201f0*/  STL [R1+0x35c], R0 ;  /* 0x00035c0001007387 */ /* 0x0001e80000100800 */
[----:B0-----:R-:W3:Y:S04]  /*20200*/  LDL.LU R0, [R1+0x36c] ;  /* 0x00036c0001007983 */ /* 0x001ee80000300800 */
[----:B------:R0:W-:Y:S04]  /*20210*/  STL [R1+0x360], R7 ;  /* 0x0003600701007387 */ /* 0x0001e80000100800 */
[----:B------:R-:W4:Y:S04]  /*20220*/  LDL.LU R61, [R1+0x370] ;  /* 0x00037000013d7983 */ /* 0x000f280000300800 */
[----:B------:R-:W4:Y:S04]  /*20230*/  LDL.LU R32, [R1+0x374] ;  /* 0x0003740001207983 */ /* 0x000f280000300800 */
[----:B------:R-:W4:Y:S04]  /*20240*/  LDL.LU R31, [R1+0x378] ;  /* 0x00037800011f7983 */ /* 0x000f280000300800 */
[----:B------:R-:W4:Y:S04]  /*20250*/  LDL.LU R30, [R1+0x37c] ;  /* 0x00037c00011e7983 */ /* 0x000f280000300800 */
[----:B------:R-:W4:Y:S04]  /*20260*/  LDL.LU R27, [R1+0x380] ;  /* 0x00038000011b7983 */ /* 0x000f280000300800 */
[----:B------:R-:W4:Y:S01]  /*20270*/  LDL.LU R26, [R1+0x384] ;  /* 0x00038400011a7983 */ /* 0x000f220000300800 */
[----:B------:R-:W-:-:S03]  /*20280*/  SEL R45, R3, R23, !P1 ;  /* 0x00000017032d7207 */ /* 0x000fc60004800000 */
[----:B------:R-:W4:Y:S01]  /*20290*/  LDL.LU R25, [R1+0x388] ;  /* 0x0003880001197983 */ /* 0x000f220000300800 */
[----:B------:R-:W-:-:S03]  /*202a0*/  SEL R46, R3, R22, !P1 ;  /* 0x00000016032e7207 */ /* 0x000fc60004800000 */
[----:B------:R-:W4:Y:S04]  /*202b0*/  LDL.LU R24, [R1+0x38c] ;  /* 0x00038c0001187983 */ /* 0x000f280000300800 */
[----:B------:R-:W4:Y:S01]  /*202c0*/  LDL.LU R23, [R1+0x390] ;  /* 0x0003900001177983 */ /* 0x000f220000300800 */
[----:B------:R-:W-:-:S03]  /*202d0*/  SEL R55, R3, R21, !P1 ;  /* 0x0000001503377207 */ /* 0x000fc60004800000 */
[----:B------:R-:W4:Y:S01]  /*202e0*/  LDL.LU R22, [R1+0x394] ;  /* 0x0003940001167983 */ /* 0x000f220000300800 */
[----:B------:R-:W-:-:S03]  /*202f0*/  SEL R56, R3, R20, !P1 ;  /* 0x0000001403387207 */ /* 0x000fc60004800000 */
[----:B------:R-:W4:Y:S04]  /*20300*/  LDL.LU R21, [R1+0x398] ;  /* 0x0003980001157983 */ /* 0x000f280000300800 */
        /* <DEDUP_REMOVED lines=13> */
[----:B0-----:R-:W4:Y:S04]  /*203e0*/  LDL.LU R7, [R1+0x3d0] ;  /* 0x0003d00001077983 */ /* 0x001f280000300800 */
[----:B------:R-:W4:Y:S04]  /*203f0*/  LDL.LU R57, [R1+0x3d4] ;  /* 0x0003d40001397983 */ /* 0x000f280000300800 */
[----:B------:R-:W4:Y:S04]  /*20400*/  LDL.LU R58, [R1+0x3d8] ;  /* 0x0003d800013a7983 */ /* 0x000f280000300800 */
[----:B------:R-:W4:Y:S04]  /*20410*/  LDL.LU R59, [R1+0x3dc] ;  /* 0x0003dc00013b7983 */ /* 0x000f280000300800 */
[----:B------:R-:W4:Y:S01]  /*20420*/  LDL.LU R60, [R1+0x3e0] ;  /* 0x0003e000013c7983 */ /* 0x000f220000300800 */
[----:B--2---:R-:W-:-:S05]  /*20430*/  SEL R2, R3, R2, !P1 ;  /* 0x0000000203027207 */ /* 0x004fca0004800000 */
[----:B------:R3:W-:Y:S02]  /*20440*/  STL [R1+0x364], R2 ;  /* 0x0003640201007387 */ /* 0x0007e40000100800 */
[C---:B---3--:R-:W-:Y:S02]  /*20450*/  SEL R2, R3.reuse, R0, !P1 ;  /* 0x0000000003027207 */ /* 0x048fe40004800000 */
[----:B----4-:R-:W-:-:S03]  /*20460*/  SEL R0, R3, R61, !P1 ;  /* 0x0000003d03007207 */ /* 0x010fc60004800000 */
[----:B------:R0:W-:Y:S01]  /*20470*/  STL [R1+0x36c], R2 ;  /* 0x00036c0201007387 */ /* 0x0001e20000100800 */
[----:B------:R-:W-:-:S03]  /*20480*/  SEL R32, R3, R32, !P1 ;  /* 0x0000002003207207 */ /* 0x000fc60004800000 */
[----:B------:R1:W-:Y:S01]  /*20490*/  STL [R1+0x370], R0 ;  /* 0x0003700001007387 */ /* 0x0003e20000100800 */
[----:B0-----:R-:W-:-:S03]  /*204a0*/  SEL R2, R3, R31, !P1 ;  /* 0x0000001f03027207 */ /* 0x001fc60004800000 */
[----:B------:R-:W-:Y:S01]  /*204b0*/  STL [R1+0x374], R32 ;  /* 0x0003742001007387 */ /* 0x000fe20000100800 */
[----:B-1----:R-:W-:-:S03]  /*204c0*/  SEL R0, R3, R30, !P1 ;  /* 0x0000001e03007207 */ /* 0x002fc60004800000 */
        /* <DEDUP_REMOVED lines=21> */
[C---:B------:R-:W-:Y:S02]  /*20620*/  SEL R15, R3.reuse, R15, !P1 ;  /* 0x0000000f030f7207 */ /* 0x040fe40004800000 */
[C---:B0-----:R-:W-:Y:S01]  /*20630*/  SEL R2, R3.reuse, R17, !P1 ;  /* 0x0000001103027207 */ /* 0x041fe20004800000 */
[----:B------:R-:W-:Y:S01]  /*20640*/  STL [R1+0x3a4], R18 ;  /* 0x0003a41201007387 */ /* 0x000fe20000100800 */
[----:B-1----:R-:W-:-:S03]  /*20650*/  SEL R0, R3, R16, !P1 ;  /* 0x0000001003007207 */ /* 0x002fc60004800000 */
[----:B------:R0:W-:Y:S04]  /*20660*/  STL [R1+0x3a8], R2 ;  /* 0x0003a80201007387 */ /* 0x0001e80000100800 */
        /* <DEDUP_REMOVED lines=20> */
[----:B------:R0:W-:Y:S01]  /*207b0*/  STL [R1+0x3d4], R7 ;  /* 0x0003d40701007387 */ /* 0x0001e20000100800 */
[----:B-1----:R-:W-:-:S03]  /*207c0*/  SEL R0, R3, R59, !P1 ;  /* 0x0000003b03007207 */ /* 0x002fc60004800000 */
[----:B------:R1:W-:Y:S01]  /*207d0*/  STL [R1+0x3d8], R2 ;  /* 0x0003d80201007387 */ /* 0x0003e20000100800 */
[----:B0-----:R-:W-:-:S03]  /*207e0*/  SEL R7, R3, R60, !P1 ;  /* 0x0000003c03077207 */ /* 0x001fc60004800000 */
[----:B-1----:R-:W2:Y:S04]  /*207f0*/  LDL.LU R2, [R1+0x3e8] ;  /* 0x0003e80001027983 */ /* 0x002ea80000300800 */
        /* <DEDUP_REMOVED lines=33> */
[----:B------:R4:W-:Y:S01]  /*20a10*/  STL [R1+0x3e8], R2 ;  /* 0x0003e80201007387 */ /* 0x0009e20000100800 */
[----:B---3--:R-:W-:-:S05]  /*20a20*/  SEL R0, R3, R0, !P1 ;  /* 0x0000000003007207 */ /* 0x008fca0004800000 */
[----:B------:R0:W-:Y:S01]  /*20a30*/  STL [R1+0x3ec], R0 ;  /* 0x0003ec0001007387 */ /* 0x0001e20000100800 */
[C---:B----4-:R-:W-:Y:S02]  /*20a40*/  SEL R2, R3.reuse, R61, !P1 ;  /* 0x0000003d03027207 */ /* 0x050fe40004800000 */
[----:B0-----:R-:W-:-:S03]  /*20a50*/  SEL R0, R3, R32, !P1 ;  /* 0x0000002003007207 */ /* 0x001fc60004800000 */
        /* <DEDUP_REMOVED lines=47> */
[C---:B------:R-:W-:Y:S02]  /*20d50*/  SEL R7, R3.reuse, R58, !P1 ;  /* 0x0000003a03077207 */ /* 0x040fe40004800000 */
[C---:B-1----:R-:W-:Y:S01]  /*20d60*/  SEL R0, R3.reuse, R57, !P1 ;  /* 0x0000003903007207 */ /* 0x042fe20004800000 */
[----:B------:R0:W-:Y:S04]  /*20d70*/  STL [R1+0x454], R2 ;  /* 0x0004540201007387 */ /* 0x0001e80000100800 */
[----:B------:R1:W-:Y:S01]  /*20d80*/  STL [R1+0x458], R0 ;  /* 0x0004580001007387 */ /* 0x0003e20000100800 */
[----:B0-----:R-:W-:-:S03]  /*20d90*/  SEL R2, R3, R59, !P1 ;  /* 0x0000003b03027207 */ /* 0x001fc60004800000 */
[----:B------:R0:W-:Y:S01]  /*20da0*/  STL [R1+0x45c], R7 ;  /* 0x00045c0701007387 */ /* 0x0001e20000100800 */
[----:B-1----:R-:W-:-:S03]  /*20db0*/  SEL R0, R3, R60, !P1 ;  /* 0x0000003c03007207 */ /* 0x002fc60004800000 */
[----:B------:R-:W2:Y:S04]  /*20dc0*/  LDL.LU R32, [R1+0x468] ;  /* 0x0004680001207983 */ /* 0x000ea80000300800 */
[----:B------:R1:W-:Y:S04]  /*20dd0*/  STL [R1+0x460], R2 ;  /* 0x0004600201007387 */ /* 0x0003e80000100800 */
[----:B------:R-:W3:Y:S04]  /*20de0*/  LDL.LU R31, [R1+0x46c] ;  /* 0x00046c00011f7983 */ /* 0x000ee80000300800 */
[----:B------:R4:W-:Y:S04]  /*20df0*/  STL [R1+0x464], R0 ;  /* 0x0004640001007387 */ /* 0x0009e80000100800 */
[----:B------:R-:W3:Y:S04]  /*20e00*/  LDL.LU R30, [R1+0x470] ;  /* 0x00047000011e7983 */ /* 0x000ee80000300800 */
        /* <DEDUP_REMOVED lines=20> */
[----:B0-----:R-:W3:Y:S04]  /*20f50*/  LDL.LU R7, [R1+0x30] ;  /* 0x0000300001077983 */ /* 0x001ee80000300800 */
[----:B------:R-:W3:Y:S04]  /*20f60*/  LDL.LU R57, [R1+0x2c] ;  /* 0x00002c0001397983 */ /* 0x000ee80000300800 */
[----:B------:R-:W3:Y:S04]  /*20f70*/  LDL.LU R58, [R1+0x28] ;  /* 0x00002800013a7983 */ /* 0x000ee80000300800 */
[----:B------:R-:W3:Y:S04]  /*20f80*/  LDL.LU R59, [R1+0x24] ;  /* 0x00002400013b7983 */ /* 0x000ee80000300800 */
[----:B------:R-:W3:Y:S04]  /*20f90*/  LDL.LU R60, [R1+0x20] ;  /* 0x00002000013c7983 */ /* 0x000ee80000300800 */
[----:B-1----:R-:W3:Y:S04]  /*20fa0*/  LDL.LU R2, [R1+0x1c] ;  /* 0x00001c0001027983 */ /* 0x002ee80000300800 */
[----:B----4-:R-:W4:Y:S04]  /*20fb0*/  LDL.LU R0, [R1+0x18] ;  /* 0x0000180001007983 */ /* 0x010f280000300800 */
[----:B------:R-:W4:Y:S01]  /*20fc0*/  LDL.LU R61, [R1] ;  /* 0x00000000013d7983 */ /* 0x000f220000300800 */
[----:B--2---:R-:W-:-:S05]  /*20fd0*/  SEL R32, R3, R32, !P1 ;  /* 0x0000002003207207 */ /* 0x004fca0004800000 */
[----:B------:R0:W-:Y:S01]  /*20fe0*/  STL [R1+0x468], R32 ;  /* 0x0004682001007387 */ /* 0x0001e20000100800 */
[----:B---3--:R-:W-:-:S03]  /*20ff0*/  SEL R31, R3, R31, !P1 ;  /* 0x0000001f031f7207 */ /* 0x008fc60004800000 */
[----:B0-----:R-:W2:Y:S01]  /*21000*/  LDL.LU R32, [R1+0x310c] ;  /* 0x00310c0001207983 */ /* 0x001ea20000300800 */
[----:B------:R-:W-:-:S03]  /*21010*/  SEL R30, R3, R30, !P1 ;  /* 0x0000001e031e7207 */ /* 0x000fc60004800000 */
[----:B------:R0:W-:Y:S01]  /*21020*/  STL [R1+0x46c], R31 ;  /* 0x00046c1f01007387 */ /* 0x0001e20000100800 */
[C---:B------:R-:W-:Y:S02]  /*21030*/  SEL R27, R3.reuse, R27, !P1 ;  /* 0x0000001b031b7207 */ /* 0x040fe40004800000 */
[C---:B------:R-:W-:Y:S01]  /*21040*/  SEL R26, R3.reuse, R26, !P1 ;  /* 0x0000001a031a7207 */ /* 0x040fe20004800000 */
[----:B0-----:R-:W3:Y:S01]  /*21050*/  LDL.LU R31, [R1+0x3108] ;  /* 0x00310800011f7983 */ /* 0x001ee20000300800 */
[----:B------:R-:W-:-:S03]  /*21060*/  SEL R25, R3, R25, !P1 ;  /* 0x0000001903197207 */ /* 0x000fc60004800000 */
[----:B------:R0:W-:Y:S01]  /*21070*/  STL [R1+0x470], R30 ;  /* 0x0004701e01007387 */ /* 0x0001e20000100800 */
[C---:B------:R-:W-:Y:S02]  /*21080*/  SEL R24, R3.reuse, R24, !P1 ;  /* 0x0000001803187207 */ /* 0x040fe40004800000 */
[C---:B------:R-:W-:Y:S01]  /*21090*/  SEL R23, R3.reuse, R23, !P1 ;  /* 0x0000001703177207 */ /* 0x040fe20004800000 */
[----:B0-----:R-:W2:Y:S04]  /*210a0*/  LDL.LU R30, [R1+0x3104] ;  /* 0x00310400011e7983 */ /* 0x001ea80000300800 */
[----:B------:R0:W-:Y:S01]  /*210b0*/  STL [R1+0x474], R27 ;  /* 0x0004741b01007387 */ /* 0x0001e20000100800 */
[C---:B------:R-:W-:Y:S02]  /*210c0*/  SEL R22, R3.reuse, R22, !P1 ;  /* 0x0000001603167207 */ /* 0x040fe40004800000 */
[C---:B------:R-:W-:Y:S01]  /*210d0*/  SEL R21, R3.reuse, R21, !P1 ;  /* 0x0000001503157207 */ /* 0x040fe20004800000 */
[----:B0-----:R-:W3:Y:S04]  /*210e0*/  LDL.LU R27, [R1+0x3100] ;  /* 0x00310000011b7983 */ /* 0x001ee80000300800 */
[----:B------:R0:W-:Y:S01]  /*210f0*/  STL [R1+0x478], R26 ;  /* 0x0004781a01007387 */ /* 0x0001e20000100800 */
[----:B------:R-:W-:-:S03]  /*21100*/  SEL R20, R3, R20, !P1 ;  /* 0x0000001403147207 */ /* 0x000fc60004800000 */
[----:B0-----:R-:W2:Y:S04]  /*21110*/  LDL.LU R26, [R1+0x30fc] ;  /* 0x0030fc00011a7983 */ /* 0x001ea80000300800 */
[----:B------:R0:W-:Y:S01]  /*21120*/  STL [R1+0x47c], R25 ;  /* 0x00047c1901007387 */ /* 0x0001e20000100800 */
[----:B------:R-:W-:-:S03]  /*21130*/  SEL R19, R3, R19, !P1 ;  /* 0x0000001303137207 */ /* 0x000fc60004800000 */
        /* <DEDUP_REMOVED lines=49> */
[----:B------:R0:W-:Y:S04]  /*21450*/  STL [R1+0x55c], R8 ;  /* 0x00055c0801007387 */ /* 0x0001e80000100800 */
[----:B0-----:R-:W2:Y:S04]  /*21460*/  LDL.LU R8, [R1+0x30b4] ;  /* 0x0030b40001087983 */ /* 0x001ea80000300800 */
[----:B------:R0:W-:Y:S04]  /*21470*/  STL [R1+0x550], R7 ;  /* 0x0005500701007387 */ /* 0x0001e80000100800 */
[----:B0-----:R-:W3:Y:S04]  /*21480*/  LDL.LU R7, [R1+0x30b0] ;  /* 0x0030b00001077983 */ /* 0x001ee80000300800 */
[----:B------:R0:W-:Y:S04]  /*21490*/  STL [R1+0x54c], R57 ;  /* 0x00054c3901007387 */ /* 0x0001e80000100800 */
[----:B0-----:R-:W2:Y:S04]  /*214a0*/  LDL.LU R57, [R1+0x30ac] ;  /* 0x0030ac0001397983 */ /* 0x001ea80000300800 */
[----:B------:R0:W-:Y:S04]  /*214b0*/  STL [R1+0x548], R58 ;  /* 0x0005483a01007387 */ /* 0x0001e80000100800 */
[----:B0-----:R-:W2:Y:S04]  /*214c0*/  LDL.LU R58, [R1+0x30a8] ;  /* 0x0030a800013a7983 */ /* 0x001ea80000300800 */
[----:B------:R0:W-:Y:S04]  /*214d0*/  STL [R1+0x540], R59 ;  /* 0x0005403b01007387 */ /* 0x0001e80000100800 */
[----:B0-----:R-:W2:Y:S04]  /*214e0*/  LDL.LU R59, [R1+0x30a4] ;  /* 0x0030a400013b7983 */ /* 0x001ea80000300800 */
[----:B------:R0:W-:Y:S04]  /*214f0*/  STL [R1+0x53c], R60 ;  /* 0x00053c3c01007387 */ /* 0x0001e80000100800 */
[----:B0-----:R-:W2:Y:S01]  /*21500*/  LDL.LU R60, [R1+0x30a0] ;  /* 0x0030a000013c7983 */ /* 0x001ea20000300800 */
[----:B------:R-:W-:-:S02]  /*21510*/  SEL R2, R3, R2, !P1 ;  /* 0x0000000203027207 */ /* 0x000fc40004800000 */
[----:B----4-:R-:W-:-:S03]  /*21520*/  SEL R0, R3, R0, !P1 ;  /* 0x0000000003007207 */ /* 0x010fc60004800000 */
[----:B------:R0:W-:Y:S04]  /*21530*/  STL [R1+0x538], R2 ;  /* 0x0005380201007387 */ /* 0x0001e80000100800 */
[----:B------:R-:W-:Y:S01]  /*21540*/  STL [R1+0x534], R0 ;  /* 0x0005340001007387 */ /* 0x000fe20000100800 */
[----:B0-----:R-:W-:-:S05]  /*21550*/  SEL R2, R3, R61, !P1 ;  /* 0x0000003d03027207 */ /* 0x001fca0004800000 */
[----:B------:R2:W-:Y:S01]  /*21560*/  STL [R1+0x530], R2 ;  /* 0x0005300201007387 */ /* 0x0005e20000100800 */
[C---:B---3--:R-:W-:Y:S02]  /*21570*/  SEL R7, R3.reuse, R7, !P1 ;  /* 0x0000000703077207 */ /* 0x048fe40004800000 */
[C---:B--2---:R-:W-:Y:S02]  /*21580*/  SEL R2, R3.reuse, R58, !P1 ;  /* 0x0000003a03027207 */ /* 0x044fe40004800000 */
[C---:B------:R-:W-:Y:S02]  /*21590*/  SEL R59, R3.reuse, R59, !P1 ;  /* 0x0000003b033b7207 */ /* 0x040fe40004800000 */
[----:B------:R-:W-:-:S05]  /*215a0*/  SEL R0, R3, R60, !P1 ;  /* 0x0000003c03007207 */ /* 0x000fca0004800000 */
[----:B------:R0:W-:Y:S04]  /*215b0*/  STL [R1+0x52c], R0 ;  /* 0x00052c0001007387 */ /* 0x0001e80000100800 */
[----:B------:R-:W-:Y:S04]  /*215c0*/  STL [R1+0x528], R59 ;  /* 0x0005283b01007387 */ /* 0x000fe80000100800 */
[----:B------:R1:W-:Y:S01]  /*215d0*/  STL [R1+0x520], R2 ;  /* 0x0005200201007387 */ /* 0x0003e20000100800 */
[----:B0-----:R-:W-:-:S05]  /*215e0*/  SEL R0, R3, R57, !P1 ;  /* 0x0000003903007207 */ /* 0x001fca0004800000 */
[----:B------:R0:W-:Y:S01]  /*215f0*/  STL [R1+0x518], R0 ;  /* 0x0005180001007387 */ /* 0x0001e20000100800 */
[----:B-1----:R-:W-:-:S03]  /*21600*/  SEL R2, R3, R8, !P1 ;  /* 0x0000000803027207 */ /* 0x002fc60004800000 */
[----:B------:R1:W-:Y:S04]  /*21610*/  STL [R1+0x514], R7 ;  /* 0x0005140701007387 */ /* 0x0003e80000100800 */
[----:B------:R2:W-:Y:S01]  /*21620*/  STL [R1+0x510], R2 ;  /* 0x0005100201007387 */ /* 0x0005e20000100800 */
[C---:B0-----:R-:W-:Y:S02]  /*21630*/  SEL R0, R3.reuse, R9, !P1 ;  /* 0x0000000903007207 */ /* 0x041fe40004800000 */
[----:B-1----:R-:W-:-:S03]  /*21640*/  SEL R7, R3, R10, !P1 ;  /* 0x0000000a03077207 */ /* 0x002fc60004800000 */
[----:B------:R0:W-:Y:S01]  /*21650*/  STL [R1+0x50c], R0 ;  /* 0x00050c0001007387 */ /* 0x0001e20000100800 */
[----:B--2---:R-:W-:-:S03]  /*21660*/  SEL R2, R3, R11, !P1 ;  /* 0x0000000b03027207 */ /* 0x004fc60004800000 */
        /* <DEDUP_REMOVED lines=18> */
[----:B------:R-:W-:Y:S04]  /*21790*/  STL [R1+0x4e4], R7 ;  /* 0x0004e40701007387 */ /* 0x000fe80000100800 */
[----:B------:R-:W2:Y:S04]  /*217a0*/  LDL.LU R16, [R1+0x560] ;  /* 0x0005600001107983 */ /* 0x000ea80000300800 */
[----:B------:R-:W-:Y:S04]  /*217b0*/  STL [R1+0x4e0], R2 ;  /* 0x0004e00201007387 */ /* 0x000fe80000100800 */
[----:B------:R-:W3:Y:S01]  /*217c0*/  LDL.LU R60, [R1+0x568] ;  /* 0x00056800013c7983 */ /* 0x000ee20000300800 */
[----:B0-----:R-:W-:-:S05]  /*217d0*/  SEL R0, R3, R21, !P1 ;  /* 0x0000001503007207 */ /* 0x001fca0004800000 */
[----:B------:R0:W-:Y:S04]  /*217e0*/  STL [R1+0x4dc], R0 ;  /* 0x0004dc0001007387 */ /* 0x0001e80000100800 */
[----:B------:R-:W4:Y:S04]  /*217f0*/  LDL.LU R15, [R1+0x56c] ;  /* 0x00056c00010f7983 */ /* 0x000f280000300800 */
[----:B------:R-:W4:Y:S01]  /*21800*/  LDL.LU R14, [R1+0x57c] ;  /* 0x00057c00010e7983 */ /* 0x000f220000300800 */
[----:B0-----:R-:W-:-:S05]  /*21810*/  SEL R0, R3, R22, !P1 ;  /* 0x0000001603007207 */ /* 0x001fca0004800000 */
[----:B------:R0:W-:Y:S04]  /*21820*/  STL [R1+0x4d8], R0 ;  /* 0x0004d80001007387 */ /* 0x0001e80000100800 */
[----:B------:R-:W4:Y:S04]  /*21830*/  LDL.LU R59, [R1+0x580] ;  /* 0x00058000013b7983 */ /* 0x000f280000300800 */
[----:B------:R-:W4:Y:S01]  /*21840*/  LDL.LU R13, [R1+0x584] ;  /* 0x00058400010d7983 */ /* 0x000f220000300800 */
[----:B0-----:R-:W-:-:S03]  /*21850*/  SEL R0, R3, R23, !P1 ;  /* 0x0000001703007207 */ /* 0x001fc60004800000 */
[----:B------:R-:W4:Y:S04]  /*21860*/  LDL.LU R12, [R1+0x5a0] ;  /* 0x0005a000010c7983 */ /* 0x000f280000300800 */
[----:B------:R0:W-:Y:S04]  /*21870*/  STL [R1+0x4d4], R0 ;  /* 0x0004d40001007387 */ /* 0x0001e80000100800 */
[----:B------:R-:W4:Y:S04]  /*21880*/  LDL.LU R11, [R1+0x5a8] ;  /* 0x0005a800010b7983 */ /* 0x000f280000300800 */
[----:B------:R-:W4:Y:S01]  /*21890*/  LDL.LU R10, [R1+0x5b4] ;  /* 0x0005b400010a7983 */ /* 0x000f220000300800 */
[----:B------:R-:W-:-:S03]  /*218a0*/  SEL R2, R3, R24, !P1 ;  /* 0x0000001803027207 */ /* 0x000fc60004800000 */
[----:B------:R-:W4:Y:S04]  /*218b0*/  LDL.LU R57, [R1+0x5b8] ;  /* 0x0005b80001397983 */ /* 0x000f280000300800 */
[----:B------:R-:W4:Y:S01]  /*218c0*/  LDL.LU R9, [R1+0x5c0] ;  /* 0x0005c00001097983 */ /* 0x000f220000300800 */
[----:B0-----:R-:W-:-:S03]  /*218d0*/  SEL R0, R3, R25, !P1 ;  /* 0x0000001903007207 */ /* 0x001fc60004800000 */
[----:B------:R0:W-:Y:S04]  /*218e0*/  STL [R1+0x4d0], R2 ;  /* 0x0004d00201007387 */ /* 0x0001e80000100800 */
[----:B------:R-:W4:Y:S04]  /*218f0*/  LDL.LU R8, [R1+0x5c4] ;  /* 0x0005c40001087983 */ /* 0x000f280000300800 */
[----:B------:R1:W-:Y:S01]  /*21900*/  STL [R1+0x4cc], R0 ;  /* 0x0004cc0001007387 */ /* 0x0003e20000100800 */
[----:B0-----:R-:W-:-:S03]  /*21910*/  SEL R2, R3, R26, !P1 ;  /* 0x0000001a03027207 */ /* 0x001fc60004800000 */
[----:B------:R-:W4:Y:S04]  /*21920*/  LDL.LU R7, [R1+0x5d4] ;  /* 0x0005d40001077983 */ /* 0x000f280000300800 */
[----:B------:R0:W-:Y:S01]  /*21930*/  STL [R1+0x4c8], R2 ;  /* 0x0004c80201007387 */ /* 0x0001e20000100800 */
[----:B-1----:R-:W-:-:S03]  /*21940*/  SEL R0, R3, R27, !P1 ;  /* 0x0000001b03007207 */ /* 0x002fc60004800000 */
[----:B------:R-:W4:Y:S04]  /*21950*/  LDL.LU R58, [R1+0x5d8] ;  /* 0x0005d800013a7983 */ /* 0x000f280000300800 */
[----:B------:R1:W-:Y:S01]  /*21960*/  STL [R1+0x4c4], R0 ;  /* 0x0004c40001007387 */ /* 0x0003e20000100800 */
[----:B------:R-:W-:-:S03]  /*21970*/  SEL R17, R3, R30, !P1 ;  /* 0x0000001e03117207 */ /* 0x000fc60004800000 */
[----:B0-----:R-:W4:Y:S01]  /*21980*/  LDL.LU R2, [R1+0x5dc] ;  /* 0x0005dc0001027983 */ /* 0x001f220000300800 */
[----:B-1----:R-:W-:-:S03]  /*21990*/  SEL R0, R3, R31, !P1 ;  /* 0x0000001f03007207 */ /* 0x002fc60004800000 */
[----:B------:R0:W-:Y:S01]  /*219a0*/  STL [R1+0x4bc], R17 ;  /* 0x0004bc1101007387 */ /* 0x0001e20000100800 */
[----:B------:R-:W-:-:S03]  /*219b0*/  SEL R18, R3, R32, !P1 ;  /* 0x0000002003127207 */ /* 0x000fc60004800000 */
[----:B------:R1:W-:Y:S01]  /*219c0*/  STL [R1+0x450], R0 ;  /* 0x0004500001007387 */ /* 0x0003e20000100800 */
[C---:B------:R-:W-:Y:S02]  /*219d0*/  SEL R19, R3.reuse, R34, !P1 ;  /* 0x0000002203137207 */ /* 0x040fe40004800000 */
[C---:B0-----:R-:W-:Y:S01]  /*219e0*/  SEL R17, R3.reuse, R33, !P1 ;  /* 0x0000002103117207 */ /* 0x041fe20004800000 */
[----:B-1----:R-:W4:Y:S04]  /*219f0*/  LDL.LU R0, [R1+0x5f8] ;  /* 0x0005f80001007983 */ /* 0x002f280000300800 */
[----:B------:R0:W-:Y:S04]  /*21a00*/  STL [R1+0x3e4], R18 ;  /* 0x0003e41201007387 */ /* 0x0001e80000100800 */
[----:B------:R1:W-:Y:S04]  /*21a10*/  STL [R1+0x344], R17 ;  /* 0x0003441101007387 */ /* 0x0003e80000100800 */
[----:B------:R-:W-:Y:S01]  /*21a20*/  STL [R1+0x318], R19 ;  /* 0x0003181301007387 */ /* 0x000fe20000100800 */
[----:B0-----:R-:W-:-:S03]  /*21a30*/  SEL R18, R3, R35, !P1 ;  /* 0x0000002303127207 */ /* 0x001fc60004800000 */
[----:B------:R-:W4:Y:S01]  /*21a40*/  LDL.LU R61, [R1+0x5fc] ;  /* 0x0005fc00013d7983 */ /* 0x000f220000300800 */
[----:B-1----:R-:W-:-:S03]  /*21a50*/  SEL R17, R3, R36, !P1 ;  /* 0x0000002403117207 */ /* 0x002fc60004800000 */
[----:B------:R0:W-:Y:S04]  /*21a60*/  STL [R1+0x314], R18 ;  /* 0x0003141201007387 */ /* 0x0001e80000100800 */
[----:B------:R3:W-:Y:S01]  /*21a70*/  STL [R1+0x310], R17 ;  /* 0x0003101101007387 */ /* 0x0007e20000100800 */
[----:B0-----:R-:W-:-:S05]  /*21a80*/  SEL R18, R3, R37, !P1 ;  /* 0x0000002503127207 */ /* 0x001fca0004800000 */
[----:B------:R-:W-:Y:S01]  /*21a90*/  STL [R1+0x30c], R18 ;  /* 0x00030c1201007387 */ /* 0x000fe20000100800 */
[----:B---3--:R-:W-:-:S03]  /*21aa0*/  SEL R17, R3, R60, !P1 ;  /* 0x0000003c03117207 */ /* 0x008fc60004800000 */
[----:B------:R-:W3:Y:S01]  /*21ab0*/  LDL.LU R60, [R1+0x60c] ;  /* 0x00060c00013c7983 */ /* 0x000ee20000300800 */
[----:B--2---:R-:W-:-:S05]  /*21ac0*/  SEL R16, R3, R16, !P1 ;  /* 0x0000001003107207 */ /* 0x004fca0004800000 */
[----:B------:R4:W-:Y:S04]  /*21ad0*/  STL [R1+0x560], R16 ;  /* 0x0005601001007387 */ /* 0x0009e80000100800 */
[----:B------:R-:W-:Y:S01]  /*21ae0*/  STL [R1+0x568], R17 ;  /* 0x0005681101007387 */ /* 0x000fe20000100800 */
[C---:B----4-:R-:W-:Y:S02]  /*21af0*/  SEL R16, R3.reuse, R15, !P1 ;  /* 0x0000000f03107207 */ /* 0x050fe40004800000 */
[----:B------:R-:W-:-:S03]  /*21b00*/  SEL R14, R3, R14, !P1 ;  /* 0x0000000e030e7207 */ /* 0x000fc60004800000 */
[----:B------:R-:W-:Y:S01]  /*21b10*/  STL [R1+0x56c], R16 ;  /* 0x00056c1001007387 */ /* 0x000fe20000100800 */
[----:B------:R-:W-:-:S03]  /*21b20*/  SEL R15, R3, R59, !P1 ;  /* 0x0000003b030f7207 */ /* 0x000fc60004800000 */
[----:B------:R-:W2:Y:S04]  /*21b30*/  LDL.LU R59, [R1+0x610] ;  /* 0x00061000013b7983 */ /* 0x000ea80000300800 */
[----:B------:R0:W-:Y:S04]  /*21b40*/  STL [R1+0x57c], R14 ;  /* 0x00057c0e01007387 */ /* 0x0001e80000100800 */
[----:B------:R-:W-:Y:S01]  /*21b50*/  STL [R1+0x580], R15 ;  /* 0x0005800f01007387 */ /* 0x000fe20000100800 */
[C---:B0-----:R-:W-:Y:S02]  /*21b60*/  SEL R14, R3.reuse, R13, !P1 ;  /* 0x0000000d030e7207 */ /* 0x041fe40004800000 */
[----:B------:R-:W-:-:S02]  /*21b70*/  SEL R13, R3, R12, !P1 ;  /* 0x0000000c030d7207 */ /* 0x000fc40004800000 */
[C---:B------:R-:W-:Y:S01]  /*21b80*/  SEL R12, R3.reuse, R11, !P1 ;  /* 0x0000000b030c7207 */ /* 0x040fe20004800000 */
[----:B------:R-:W-:Y:S01]  /*21b90*/  STL [R1+0x584], R14 ;  /* 0x0005840e01007387 */ /* 0x000fe20000100800 */
[C---:B------:R-:W-:Y:S02]  /*21ba0*/  SEL R11, R3.reuse, R10, !P1 ;  /* 0x0000000a030b7207 */ /* 0x040fe40004800000 */
[C---:B------:R-:W-:Y:S01]  /*21bb0*/  SEL R10, R3.reuse, R57, !P1 ;  /* 0x00000039030a7207 */ /* 0x040fe20004800000 */
[----:B------:R-:W-:Y:S04]  /*21bc0*/  STL [R1+0x5a0], R13 ;  /* 0x0005a00d01007387 */ /* 0x000fe80000100800 */
[----:B------:R-:W-:Y:S04]  /*21bd0*/  STL [R1+0x5a8], R12 ;  /* 0x0005a80c01007387 */ /* 0x000fe80000100800 */
[----:B------:R-:W4:Y:S04]  /*21be0*/  LDL.LU R57, [R1+0x614] ;  /* 0x0006140001397983 */ /* 0x000f280000300800 */
[----:B------:R0:W-:Y:S04]  /*21bf0*/  STL [R1+0x5b4], R11 ;  /* 0x0005b40b01007387 */ /* 0x0001e80000100800 */
[----:B------:R1:W-:Y:S01]  /*21c00*/  STL [R1+0x5b8], R10 ;  /* 0x0005b80a01007387 */ /* 0x0003e20000100800 */
[----:B0-----:R-:W-:-:S03]  /*21c10*/  SEL R11, R3, R9, !P1 ;  /* 0x00000009030b7207 */ /* 0x001fc60004800000 */
[----:B------:R-:W4:Y:S01]  /*21c20*/  LDL.LU R9, [R1+0x61c] ;  /* 0x00061c0001097983 */ /* 0x000f220000300800 */
[----:B-1----:R-:W-:-:S03]  /*21c30*/  SEL R10, R3, R8, !P1 ;  /* 0x00000008030a7207 */ /* 0x002fc60004800000 */
[----:B------:R0:W-:Y:S04]  /*21c40*/  STL [R1+0x5c0], R11 ;  /* 0x0005c00b01007387 */ /* 0x0001e80000100800 */
[----:B------:R-:W4:Y:S04]  /*21c50*/  LDL.LU R8, [R1+0x62c] ;  /* 0x00062c0001087983 */ /* 0x000f280000300800 */
[----:B------:R1:W-:Y:S01]  /*21c60*/  STL [R1+0x5c4], R10 ;  /* 0x0005c40a01007387 */ /* 0x0003e20000100800 */
[----:B0-----:R-:W-:-:S03]  /*21c70*/  SEL R11, R3, R7, !P1 ;  /* 0x00000007030b7207 */ /* 0x001fc60004800000 */
[----:B------:R-:W4:Y:S01]  /*21c80*/  LDL.LU R7, [R1+0x630] ;  /* 0x0006300001077983 */ /* 0x000f220000300800 */
[----:B------:R-:W-:-:S03]  /*21c90*/  SEL R2, R3, R2, !P1 ;  /* 0x0000000203027207 */ /* 0x000fc60004800000 */
[----:B------:R-:W-:Y:S01]  /*21ca0*/  STL [R1+0x5d4], R11 ;  /* 0x0005d40b01007387 */ /* 0x000fe20000100800 */
[----:B-1----:R-:W-:-:S03]  /*21cb0*/  SEL R10, R3, R58, !P1 ;  /* 0x0000003a030a7207 */ /* 0x002fc60004800000 */
[----:B------:R-:W4:Y:S04]  /*21cc0*/  LDL.LU R58, [R1+0x634] ;  /* 0x00063400013a7983 */ /* 0x000f280000300800 */
[----:B------:R-:W-:Y:S04]  /*21cd0*/  STL [R1+0x5d8], R10 ;  /* 0x0005d80a01007387 */ /* 0x000fe80000100800 */
[----:B------:R-:W4:Y:S04]  /*21ce0*/  LDL.LU R21, [R1+0x650] ;  /* 0x0006500001157983 */ /* 0x000f280000300800 */
[----:B------:R-:W4:Y:S04]  /*21cf0*/  LDL.LU R20, [R1+0x654] ;  /* 0x0006540001147983 */ /* 0x000f280000300800 */
[----:B------:R0:W-:Y:S01]  /*21d00*/  STL [R1+0x5dc], R2 ;  /* 0x0005dc0201007387 */ /* 0x0001e20000100800 */
[----:B------:R-:W-:-:S03]  /*21d10*/  SEL R0, R3, R0, !P1 ;  /* 0x0000000003007207 */ /* 0x000fc60004800000 */
[----:B0-----:R-:W4:Y:S04]  /*21d20*/  LDL.LU R2, [R1+0x664] ;  /* 0x0006640001027983 */ /* 0x001f280000300800 */
[----:B------:R-:W4:Y:S04]  /*21d30*/  LDL.LU R19, [R1+0x668] ;  /* 0x0006680001137983 */ /* 0x000f280000300800 */
[----:B------:R-:W4:Y:S04]  /*21d40*/  LDL.LU R18, [R1+0x66c] ;  /* 0x00066c0001127983 */ /* 0x000f280000300800 */
[----:B------:R0:W-:Y:S01]  /*21d50*/  STL [R1+0x5f8], R0 ;  /* 0x0005f80001007387 */ /* 0x0001e20000100800 */
[----:B------:R-:W-:-:S03]  /*21d60*/  SEL R10, R3, R61, !P1 ;  /* 0x0000003d030a7207 */ /* 0x000fc60004800000 */
[----:B0-----:R-:W4:Y:S04]  /*21d70*/  LDL.LU R0, [R1+0x674] ;  /* 0x0006740001007983 */ /* 0x001f280000300800 */
[----:B------:R-:W4:Y:S04]  /*21d80*/  LDL.LU R17, [R1+0x684] ;  /* 0x0006840001117983 */ /* 0x000f280000300800 */
[----:B------:R-:W4:Y:S04]  /*21d90*/  LDL.LU R16, [R1+0x688] ;  /* 0x0006880001107983 */ /* 0x000f280000300800 */
[----:B------:R3:W-:Y:S04]  /*21da0*/  STL [R1+0x5fc], R10 ;  /* 0x0005fc0a01007387 */ /* 0x0007e80000100800 */
[----:B------:R-:W4:Y:S04]  /*21db0*/  LDL.LU R61, [R1+0x68c] ;  /* 0x00068c00013d7983 */ /* 0x000f280000300800 */
[----:B------:R-:W4:Y:S04]  /*21dc0*/  LDL.LU R15, [R1+0x6a4] ;  /* 0x0006a400010f7983 */ /* 0x000f280000300800 */
[----:B------:R-:W4:Y:S01]  /*21dd0*/  LDL.LU R14, [R1+0x6ac] ;  /* 0x0006ac00010e7983 */ /* 0x000f220000300800 */
[----:B---3--:R-:W-:-:S05]  /*21de0*/  SEL R10, R3, R60, !P1 ;  /* 0x0000003c030a7207 */ /* 0x008fca0004800000 */
[----:B------:R2:W-:Y:S04]  /*21df0*/  STL [R1+0x60c], R10 ;  /* 0x00060c0a01007387 */ /* 0x0005e80000100800 */
[----:B------:R-:W3:Y:S04]  /*21e00*/  LDL.LU R60, [R1+0x6b4] ;  /* 0x0006b400013c7983 */ /* 0x000ee80000300800 */
[----:B------:R-:W3:Y:S04]  /*21e10*/  LDL.LU R13, [R1+0x6c0] ;  /* 0x0006c000010d7983 */ /* 0x000ee80000300800 */
[----:B------:R-:W3:Y:S01]  /*21e20*/  LDL.LU R12, [R1+0x6c4] ;  /* 0x0006c400010c7983 */ /* 0x000ee20000300800 */
[----:B--2---:R-:W-:-:S05]  /*21e30*/  SEL R10, R3, R59, !P1 ;  /* 0x0000003b030a7207 */ /* 0x004fca0004800000 */
[----:B------:R0:W-:Y:S04]  /*21e40*/  STL [R1+0x610], R10 ;  /* 0x0006100a01007387 */ /* 0x0001e80000100800 */
[----:B------:R-:W2:Y:S04]  /*21e50*/  LDL.LU R11, [R1+0x6cc] ;  /* 0x0006cc00010b7983 */ /* 0x000ea80000300800 */
[----:B0-----:R-:W2:Y:S04]  /*21e60*/  LDL.LU R10, [R1+0x6d0] ;  /* 0x0006d000010a7983 */ /* 0x001ea80000300800 */
[----:B------:R-:W2:Y:S01]  /*21e70*/  LDL.LU R59, [R1+0x6dc] ;  /* 0x0006dc00013b7983 */ /* 0x000ea20000300800 */
[----:B----4-:R-:W-:-:S03]  /*21e80*/  SEL R23, R3, R57, !P1 ;  /* 0x0000003903177207 */ /* 0x010fc60004800000 */
[----:B------:R-:W4:Y:S04]  /*21e90*/  LDL.LU R57, [R1+0x6e0] ;  /* 0x0006e00001397983 */ /* 0x000f280000300800 */
[----:B------:R0:W-:Y:S01]  /*21ea0*/  STL [R1+0x614], R23 ;  /* 0x0006141701007387 */ /* 0x0001e20000100800 */
[----:B------:R-:W-:-:S03]  /*21eb0*/  SEL R22, R3, R9, !P1 ;  /* 0x0000000903167207 */ /* 0x000fc60004800000 */
        /* <DEDUP_REMOVED lines=8> */
[----:B0-----:R-:W-:-:S03]  /*21f40*/  SEL R23, R3, R58, !P1 ;  /* 0x0000003a03177207 */ /* 0x001fc60004800000 */
[----:B------:R-:W4:Y:S01]  /*21f50*/  LDL.LU R58, [R1+0x70c] ;  /* 0x00070c00013a7983 */ /* 0x000f220000300800 */
[----:B-1----:R-:W-:-:S03]  /*21f60*/  SEL R22, R3, R21, !P1 ;  /* 0x0000001503167207 */ /* 0x002fc60004800000 */
[----:B------:R-:W-:Y:S01]  /*21f70*/  STL [R1+0x634], R23 ;  /* 0x0006341701007387 */ /* 0x000fe20000100800 */
[----:B------:R-:W-:-:S03]  /*21f80*/  SEL R20, R3, R20, !P1 ;  /* 0x0000001403147207 */ /* 0x000fc60004800000 */
[----:B------:R-:W-:Y:S01]  /*21f90*/  STL [R1+0x650], R22 ;  /* 0x0006501601007387 */ /* 0x000fe20000100800 */
[----:B------:R-:W-:-:S03]  /*21fa0*/  SEL R21, R3, R2, !P1 ;  /* 0x0000000203157207 */ /* 0x000fc60004800000 */
[----:B------:R-:W4:Y:S04]  /*21fb0*/  LDL.LU R2, [R1+0x718] ;  /* 0x0007180001027983 */ /* 0x000f280000300800 */
[----:B------:R0:W-:Y:S01]  /*21fc0*/  STL [R1+0x654], R20 ;  /* 0x0006541401007387 */ /* 0x0001e20000100800 */
[----:B------:R-:W-:-:S03]  /*21fd0*/  SEL R18, R3, R18, !P1 ;  /* 0x0000001203127207 */ /* 0x000fc60004800000 */
[----:B------:R-:W-:Y:S01]  /*21fe0*/  STL [R1+0x664], R21 ;  /* 0x0006641501007387 */ /* 0x000fe20000100800 */
[----:B0-----:R-:W-:-:S05]  /*21ff0*/  SEL R20, R3, R19, !P1 ;  /* 0x0000001303147207 */ /* 0x001fca0004800000 */
[----:B------:R-:W-:Y:S01]  /*22000*/  STL [R1+0x668], R20 ;  /* 0x0006681401007387 */ /* 0x000fe20000100800 */
[----:B------:R-:W-:-:S03]  /*22010*/  SEL R19, R3, R0, !P1 ;  /* 0x0000000003137207 */ /* 0x000fc60004800000 */
[----:B------:R-:W4:Y:S04]  /*22020*/  LDL.LU R0, [R1+0x71c] ;  /* 0x00071c0001007983 */ /* 0x000f280000300800 */
[----:B------:R0:W-:Y:S01]  /*22030*/  STL [R1+0x66c], R18 ;  /* 0x00066c1201007387 */ /* 0x0001e20000100800 */
[----:B------:R-:W-:-:S03]  /*22040*/  SEL R16, R3, R16, !P1 ;  /* 0x0000001003107207 */ /* 0x000fc60004800000 */
[----:B------:R-:W-:Y:S01]  /*22050*/  STL [R1+0x674], R19 ;  /* 0x0006741301007387 */ /* 0x000fe20000100800 */
[C---:B0-----:R-:W-:Y:S02]  /*22060*/  SEL R18, R3.reuse, R17, !P1 ;  /* 0x0000001103127207 */ /* 0x041fe40004800000 */
[----:B------:R-:W-:-:S03]  /*22070*/  SEL R17, R3, R61, !P1 ;  /* 0x0000003d03117207 */ /* 0x000fc60004800000 */
[----:B------:R-:W-:Y:S04]  /*22080*/  STL [R1+0x684], R18 ;  /* 0x0006841201007387 */ /* 0x000fe80000100800 */
[----:B------:R-:W4:Y:S04]  /*22090*/  LDL.LU R61, [R1+0x724] ;  /* 0x00072400013d7983 */ /* 0x000f280000300800 */
[----:B------:R0:W-:Y:S04]  /*220a0*/  STL [R1+0x688], R16 ;  /* 0x0006881001007387 */ /* 0x0001e80000100800 */
[----:B------:R-:W-:Y:S01]  /*220b0*/  STL [R1+0x68c], R17 ;  /* 0x00068c1101007387 */ /* 0x000fe20000100800 */
[----:B0-----:R-:W-:-:S05]  /*220c0*/  SEL R16, R3, R15, !P1 ;  /* 0x0000000f03107207 */ /* 0x001fca0004800000 */
[----:B------:R-:W-:Y:S01]  /*220d0*/  STL [R1+0x6a4], R16 ;  /* 0x0006a41001007387 */ /* 0x000fe20000100800 */
[----:B---3--:R-:W-:-:S03]  /*220e0*/  SEL R15, R3, R60, !P1 ;  /* 0x0000003c030f7207 */ /* 0x008fc60004800000 */
[----:B------:R-:W3:Y:S01]  /*220f0*/  LDL.LU R60, [R1+0x728] ;  /* 0x00072800013c7983 */ /* 0x000ee20000300800 */
[----:B------:R-:W-:-:S05]  /*22100*/  SEL R14, R3, R14, !P1 ;  /* 0x0000000e030e7207 */ /* 0x000fca0004800000 */
[----:B------:R0:W-:Y:S04]  /*22110*/  STL [R1+0x6ac], R14 ;  /* 0x0006ac0e01007387 */ /* 0x0001e80000100800 */
[----:B------:R-:W-:Y:S01]  /*22120*/  STL [R1+0x6b4], R15 ;  /* 0x0006b40f01007387 */ /* 0x000fe20000100800 */
[C---:B0-----:R-:W-:Y:S02]  /*22130*/  SEL R14, R3.reuse, R13, !P1 ;  /* 0x0000000d030e7207 */ /* 0x041fe40004800000 */
[C---:B------:R-:W-:Y:S02]  /*22140*/  SEL R13, R3.reuse, R12, !P1 ;  /* 0x0000000c030d7207 */ /* 0x040fe40004800000 */
[C---:B--2---:R-:W-:Y:S01]  /*22150*/  SEL R12, R3.reuse, R11, !P1 ;  /* 0x0000000b030c7207 */ /* 0x044fe20004800000 */
[----:B------:R-:W-:Y:S01]  /*22160*/  STL [R1+0x6c0], R14 ;  /* 0x0006c00e01007387 */ /* 0x000fe20000100800 */
[----:B------:R-:W-:-:S03]  /*22170*/  SEL R10, R3, R10, !P1 ;  /* 0x0000000a030a7207 */ /* 0x000fc60004800000 */
[----:B------:R-:W-:Y:S01]  /*22180*/  STL [R1+0x6c4], R13 ;  /* 0x0006c40d01007387 */ /* 0x000fe20000100800 */
[----:B------:R-:W-:-:S03]  /*22190*/  SEL R11, R3, R59, !P1 ;  /* 0x0000003b030b7207 */ /* 0x000fc60004800000 */
[----:B------:R-:W-:Y:S04]  /*221a0*/  STL [R1+0x6cc], R12 ;  /* 0x0006cc0c01007387 */ /* 0x000fe80000100800 */
[----:B------:R-:W2:Y:S04]  /*221b0*/  LDL.LU R59, [R1+0x738] ;  /* 0x00073800013b7983 */ /* 0x000ea80000300800 */
[----:B------:R4:W-:Y:S04]  /*221c0*/  STL [R1+0x6d0], R10 ;  /* 0x0006d00a01007387 */ /* 0x0009e80000100800 */
[----:B------:R0:W-:Y:S01]  /*221d0*/  STL [R1+0x6dc], R11 ;  /* 0x0006dc0b01007387 */ /* 0x0001e20000100800 */
[----:B----4-:R-:W-:-:S03]  /*221e0*/  SEL R10, R3, R57, !P1 ;  /* 0x00000039030a7207 */ /* 0x010fc60004800000 */
        /* <DEDUP_REMOVED lines=9> */
[----:B------:R-:W4:Y:S04]  /*22280*/  LDL.LU R7, [R1+0x764] ;  /* 0x0007640001077983 */ /* 0x000f280000300800 */
[----:B------:R-:W-:Y:S01]  /*22290*/  STL [R1+0x704], R11 ;  /* 0x0007040b01007387 */ /* 0x000fe20000100800 */
[----:B-1----:R-:W-:-:S03]  /*222a0*/  SEL R10, R3, R58, !P1 ;  /* 0x0000003a030a7207 */ /* 0x002fc60004800000 */
[----:B------:R-:W4:Y:S04]  /*222b0*/  LDL.LU R21, [R1+0x770] ;  /* 0x0007700001157983 */ /* 0x000f280000300800 */
[----:B------:R-:W4:Y:S04]  /*222c0*/  LDL.LU R20, [R1+0x774] ;  /* 0x0007740001147983 */ /* 0x000f280000300800 */
[----:B------:R-:W-:Y:S04]  /*222d0*/  STL [R1+0x70c], R10 ;  /* 0x00070c0a01007387 */ /* 0x000fe80000100800 */
[----:B------:R-:W4:Y:S04]  /*222e0*/  LDL.LU R58, [R1+0x77c] ;  /* 0x00077c00013a7983 */ /* 0x000f280000300800 */
[----:B------:R-:W4:Y:S04]  /*222f0*/  LDL.LU R19, [R1+0x780] ;  /* 0x0007800001137983 */ /* 0x000f280000300800 */
[----:B------:R-:W4:Y:S01]  /*22300*/  LDL.LU R18, [R1+0x790] ;  /* 0x0007900001127983 */ /* 0x000f220000300800 */
[----:B------:R-:W-:-:S05]  /*22310*/  SEL R2, R3, R2, !P1 ;  /* 0x0000000203027207 */ /* 0x000fca0004800000 */
[----:B------:R0:W-:Y:S04]  /*22320*/  STL [R1+0x718], R2 ;  /* 0x0007180201007387 */ /* 0x0001e80000100800 */
[----:B0-----:R-:W4:Y:S04]  /*22330*/  LDL.LU R2, [R1+0x794] ;  /* 0x0007940001027983 */ /* 0x001f280000300800 */
[----:B------:R-:W4:Y:S01]  /*22340*/  LDL.LU R17, [R1+0x798] ;  /* 0x0007980001117983 */ /* 0x000f220000300800 */
[----:B------:R-:W-:-:S03]  /*22350*/  SEL R0, R3, R0, !P1 ;  /* 0x0000000003007207 */ /* 0x000fc60004800000 */
[----:B------:R-:W4:Y:S04]  /*22360*/  LDL.LU R16, [R1+0x7b4] ;  /* 0x0007b40001107983 */ /* 0x000f280000300800 */
[----:B------:R0:W-:Y:S04]  /*22370*/  STL [R1+0x71c], R0 ;  /* 0x00071c0001007387 */ /* 0x0001e80000100800 */
[----:B0-----:R-:W4:Y:S04]  /*22380*/  LDL.LU R0, [R1+0x7bc] ;  /* 0x0007bc0001007983 */ /* 0x001f280000300800 */
[----:B------:R-:W4:Y:S01]  /*22390*/  LDL.LU R15, [R1+0x7c8] ;  /* 0x0007c800010f7983 */ /* 0x000f220000300800 */
[----:B------:R-:W-:-:S03]  /*223a0*/  SEL R10, R3, R61, !P1 ;  /* 0x0000003d030a7207 */ /* 0x000fc60004800000 */
        /* <DEDUP_REMOVED lines=8> */
[----:B0-----:R-:W3:Y:S04]  /*22430*/  LDL.LU R10, [R1+0x7d0] ;  /* 0x0007d000010a7983 */ /* 0x001ee80000300800 */
[----:B------:R-:W3:Y:S01]  /*22440*/  LDL.LU R60, [R1+0x7c4] ;  /* 0x0007c400013c7983 */ /* 0x000ee20000300800 */
[----:B--2---:R-:W-:-:S03]  /*22450*/  SEL R23, R3, R59, !P1 ;  /* 0x0000003b03177207 */ /* 0x004fc60004800000 */
[----:B------:R-:W2:Y:S04]  /*22460*/  LDL.LU R59, [R1+0x7c0] ;  /* 0x0007c000013b7983 */ /* 0x000ea80000300800 */
        /* <DEDUP_REMOVED lines=32> */
[----:B------:R0:W-:Y:S04]  /*22670*/  STL [R1+0x7b4], R16 ;  /* 0x0007b41001007387 */ /* 0x0001e80000100800 */
[----:B------:R-:W-:Y:S01]  /*22680*/  STL [R1+0x7bc], R17 ;  /* 0x0007bc1101007387 */ /* 0x000fe20000100800 */
[C---:B0-----:R-:W-:Y:S02]  /*22690*/  SEL R16, R3.reuse, R15, !P1 ;  /* 0x0000000f03107207 */ /* 0x041fe40004800000 */
[----:B------:R-:W-:-:S03]  /*226a0*/  SEL R15, R3, R61, !P1 ;  /* 0x0000003d030f7207 */ /* 0x000fc60004800000 */
[----:B------:R-:W-:Y:S01]  /*226b0*/  STL [R1+0x7c8], R16 ;  /* 0x0007c81001007387 */ /* 0x000fe20000100800 */
[----:B------:R-:W-:-:S03]  /*226c0*/  SEL R14, R3, R14, !P1 ;  /* 0x0000000e030e7207 */ /* 0x000fc60004800000 */
[----:B------:R-:W4:Y:S04]  /*226d0*/  LDL.LU R61, [R1+0x78c] ;  /* 0x00078c00013d7983 */ /* 0x000f280000300800 */
[----:B------:R0:W-:Y:S04]  /*226e0*/  STL [R1+0x7cc], R14 ;  /* 0x0007cc0e01007387 */ /* 0x0001e80000100800 */
[----:B------:R-:W-:Y:S01]  /*226f0*/  STL [R1+0x7d4], R15 ;  /* 0x0007d40f01007387 */ /* 0x000fe20000100800 */
[C---:B0-----:R-:W-:Y:S02]  /*22700*/  SEL R14, R3.reuse, R13, !P1 ;  /* 0x0000000d030e7207 */ /* 0x041fe40004800000 */
[----:B------:R-:W-:-:S03]  /*22710*/  SEL R13, R3, R12, !P1 ;  /* 0x0000000c030d7207 */ /* 0x000fc60004800000 */
[----:B------:R-:W-:Y:S04]  /*22720*/  STL [R1+0x7f4], R14 ;  /* 0x0007f40e01007387 */ /* 0x000fe80000100800 */
[----:B------:R-:W-:Y:S01]  /*22730*/  STL [R1+0x7f0], R13 ;  /* 0x0007f00d01007387 */ /* 0x000fe20000100800 */
[----:B---3--:R-:W-:-:S05]  /*22740*/  SEL R12, R3, R11, !P1 ;  /* 0x0000000b030c7207 */ /* 0x008fca0004800000 */
[----:B------:R-:W-:Y:S01]  /*22750*/  STL [R1+0x7ec], R12 ;  /* 0x0007ec0c01007387 */ /* 0x000fe20000100800 */
[C---:B------:R-:W-:Y:S02]  /*22760*/  SEL R11, R3.reuse, R10, !P1 ;  /* 0x0000000a030b7207 */ /* 0x040fe40004800000 */
[C---:B------:R-:W-:Y:S02]  /*22770*/  SEL R10, R3.reuse, R60, !P1 ;  /* 0x0000003c030a7207 */ /* 0x040fe40004800000 */
[----:B------:R-:W3:Y:S04]  /*22780*/  LDL.LU R60, [R1+0x788] ;  /* 0x00078800013c7983 */ /* 0x000ee80000300800 */
[----:B------:R2:W-:Y:S04]  /*22790*/  STL [R1+0x7e8], R11 ;  /* 0x0007e80b01007387 */ /* 0x0005e80000100800 */
[----:B------:R4:W-:Y:S01]  /*227a0*/  STL [R1+0x7e4], R10 ;  /* 0x0007e40a01007387 */ /* 0x0009e20000100800 */
        /* <DEDUP_REMOVED lines=8> */
[----:B------:R-:W-:Y:S01]  /*22830*/  STL [R1+0x7d8], R11 ;  /* 0x0007d80b01007387 */ /* 0x000fe20000100800 */
[----:B-1----:R-:W-:-:S03]  /*22840*/  SEL R10, R3, R8, !P1 ;  /* 0x00000008030a7207 */ /* 0x002fc60004800000 */
[----:B------:R-:W4:Y:S04]  /*22850*/  LDL.LU R8, [R1+0x768] ;  /* 0x0007680001087983 */ /* 0x000f280000300800 */
[----:B------:R-:W-:Y:S01]  /*22860*/  STL [R1+0x7d0], R10 ;  /* 0x0007d00a01007387 */ /* 0x000fe20000100800 */
[----:B------:R-:W-:-:S03]  /*22870*/  SEL R7, R3, R7, !P1 ;  /* 0x0000000703077207 */ /* 0x000fc60004800000 */
[----:B------:R-:W4:Y:S04]  /*22880*/  LDL.LU R21, [R1+0x760] ;  /* 0x0007600001157983 */ /* 0x000f280000300800 */
[----:B------:R-:W4:Y:S04]  /*22890*/  LDL.LU R20, [R1+0x758] ;  /* 0x0007580001147983 */ /* 0x000f280000300800 */
[----:B------:R0:W-:Y:S04]  /*228a0*/  STL [R1+0x7c4], R7 ;  /* 0x0007c40701007387 */ /* 0x0001e80000100800 */
[----:B0-----:R-:W4:Y:S01]  /*228b0*/  LDL.LU R7, [R1+0x754] ;  /* 0x0007540001077983 */ /* 0x001f220000300800 */
[----:B------:R-:W-:-:S03]  /*228c0*/  SEL R10, R3, R58, !P1 ;  /* 0x0000003a030a7207 */ /* 0x000fc60004800000 */
        /* <DEDUP_REMOVED lines=19> */
[----:B0-----:R-:W4:Y:S04]  /*22a00*/  LDL.LU R10, [R1+0x6fc] ;  /* 0x0006fc00010a7983 */ /* 0x001f280000300800 */
[----:B------:R-:W4:Y:S01]  /*22a10*/  LDL.LU R61, [R1+0x6f8] ;  /* 0x0006f800013d7983 */ /* 0x000f220000300800 */
[----:B---3--:R-:W-:-:S03]  /*22a20*/  SEL R23, R3, R60, !P1 ;  /* 0x0000003c03177207 */ /* 0x008fc60004800000 */
[----:B------:R-:W3:Y:S04]  /*22a30*/  LDL.LU R60, [R1+0x6f4] ;  /* 0x0006f400013c7983 */ /* 0x000ee80000300800 */
        /* <DEDUP_REMOVED lines=11> */
[----:B------:R-:W4:Y:S01]  /*22af0*/  LDL.LU R8, [R1+0x6d4] ;  /* 0x0006d40001087983 */ /* 0x000f220000300800 */
[----:B0-----:R-:W-:-:S03]  /*22b00*/  SEL R22, R3, R21, !P1 ;  /* 0x0000001503167207 */ /* 0x001fc60004800000 */
        /* <DEDUP_REMOVED lines=28> */
[----:B0-----:R-:W-:-:S02]  /*22cd0*/  SEL R14, R3, R13, !P1 ;  /* 0x0000000d030e7207 */ /* 0x001fc40004800000 */
[C---:B------:R-:W-:Y:S02]  /*22ce0*/  SEL R13, R3.reuse, R12, !P1 ;  /* 0x0000000c030d7207 */ /* 0x040fe40004800000 */
        /* <DEDUP_REMOVED lines=17> */
[----:B------:R-:W-:Y:S01]  /*22e00*/  STL [R1+0x700], R11 ;  /* 0x0007000b01007387 */ /* 0x000fe20000100800 */
[----:B0-----:R-:W-:-:S03]  /*22e10*/  SEL R10, R3, R9, !P1 ;  /* 0x00000009030a7207 */ /* 0x001fc60004800000 */
[----:B------:R-:W4:Y:S04]  /*22e20*/  LDL.LU R9, [R1+0x694] ;  /* 0x0006940001097983 */ /* 0x000f280000300800 */
[----:B------:R-:W-:Y:S01]  /*22e30*/  STL [R1+0x6fc], R10 ;  /* 0x0006fc0a01007387 */ /* 0x000fe20000100800 */
[----:B------:R-:W-:-:S03]  /*22e40*/  SEL R8, R3, R8, !P1 ;  /* 0x0000000803087207 */ /* 0x000fc60004800000 */
[----:B------:R-:W4:Y:S04]  /*22e50*/  LDL.LU R21, [R1+0x690] ;  /* 0x0006900001157983 */ /* 0x000f280000300800 */
[----:B------:R-:W4:Y:S04]  /*22e60*/  LDL.LU R20, [R1+0x680] ;  /* 0x0006800001147983 */ /* 0x000f280000300800 */
        /* <DEDUP_REMOVED lines=23> */
[----:B0-----:R-:W4:Y:S01]  /*22fe0*/  LDL.LU R0, [R1+0x620] ;  /* 0x0006200001007983 */ /* 0x001f220000300800 */
[----:B------:R-:W-:-:S03]  /*22ff0*/  SEL R23, R3, R61, !P1 ;  /* 0x0000003d03177207 */ /* 0x000fc60004800000 */
[----:B------:R-:W4:Y:S04]  /*23000*/  LDL.LU R61, [R1+0x618] ;  /* 0x00061800013d7983 */ /* 0x000f280000300800 */
        /* <DEDUP_REMOVED lines=53> */
[----:B------:R-:W4:Y:S04]  /*23360*/  LDL.LU R61, [R1+0x5d0] ;  /* 0x0005d000013d7983 */ /* 0x000f280000300800 */
[----:B------:R2:W-:Y:S01]  /*23370*/  STL [R1+0x63c], R11 ;  /* 0x00063c0b01007387 */ /* 0x0005e20000100800 */
[----:B---3--:R-:W-:-:S03]  /*23380*/  SEL R10, R3, R60, !P1 ;  /* 0x0000003c030a7207 */ /* 0x008fc60004800000 */
[----:B------:R-:W3:Y:S04]  /*23390*/  LDL.LU R60, [R1+0x5cc] ;  /* 0x0005cc00013c7983 */ /* 0x000ee80000300800 */
[----:B------:R4:W-:Y:S01]  /*233a0*/  STL [R1+0x638], R10 ;  /* 0x0006380a01007387 */ /* 0x0009e20000100800 */
[----:B--2---:R-:W-:-:S03]  /*233b0*/  SEL R11, R3, R59, !P1 ;  /* 0x0000003b030b7207 */ /* 0x004fc60004800000 */
[----:B------:R-:W2:Y:S04]  /*233c0*/  LDL.LU R59, [R1+0x5c8] ;  /* 0x0005c800013b7983 */ /* 0x000ea80000300800 */
[----:B------:R-:W-:Y:S01]  /*233d0*/  STL [R1+0x628], R11 ;  /* 0x0006280b01007387 */ /* 0x000fe20000100800 */
[----:B----4-:R-:W-:-:S03]  /*233e0*/  SEL R10, R3, R57, !P1 ;  /* 0x00000039030a7207 */ /* 0x010fc60004800000 */
[----:B------:R-:W4:Y:S04]  /*233f0*/  LDL.LU R57, [R1+0x5bc] ;  /* 0x0005bc0001397983 */ /* 0x000f280000300800 */
[----:B------:R-:W-:Y:S04]  /*23400*/  STL [R1+0x624], R10 ;  /* 0x0006240a01007387 */ /* 0x000fe80000100800 */
[----:B------:R-:W4:Y:S01]  /*23410*/  LDL.LU R21, [R1+0x5b0] ;  /* 0x0005b00001157983 */ /* 0x000f220000300800 */
[----:B------:R-:W-:-:S03]  /*23420*/  SEL R9, R3, R9, !P1 ;  /* 0x0000000903097207 */ /* 0x000fc60004800000 */
[----:B------:R-:W4:Y:S04]  /*23430*/  LDL.LU R20, [R1+0x5ac] ;  /* 0x0005ac0001147983 */ /* 0x000f280000300800 */
[----:B------:R0:W-:Y:S04]  /*23440*/  STL [R1+0x620], R9 ;  /* 0x0006200901007387 */ /* 0x0001e80000100800 */
[----:B0-----:R-:W4:Y:S04]  /*23450*/  LDL.LU R9, [R1+0x5a4] ;  /* 0x0005a40001097983 */ /* 0x001f280000300800 */
        /* <DEDUP_REMOVED lines=17> */
[----:B------:R-:W-:-:S05]  /*23570*/  SEL R2, R3, R2, !P1 ;  /* 0x0000000203027207 */ /* 0x000fca0004800000 */
[----:B------:R1:W-:Y:S04]  /*23580*/  STL [R1+0x600], R2 ;  /* 0x0006000201007387 */ /* 0x0003e80000100800 */
[----:B------:R-:W4:Y:S04]  /*23590*/  LDL.LU R11, [R1+0x554] ;  /* 0x00055400010b7983 */ /* 0x000f280000300800 */
[----:B0-----:R-:W4:Y:S04]  /*235a0*/  LDL.LU R10, [R1+0x544] ;  /* 0x00054400010a7983 */ /* 0x001f280000300800 */
[----:B-1----:R-:W4:Y:S01]  /*235b0*/  LDL.LU R2, [R1+0x524] ;  /* 0x0005240001027983 */ /* 0x002f220000300800 */
[----:B------:R-:W-:-:S03]  /*235c0*/  SEL R23, R3, R0, !P1 ;  /* 0x0000000003177207 */ /* 0x000fc60004800000 */
[----:B------:R-:W4:Y:S04]  /*235d0*/  LDL.LU R0, [R1+0x51c] ;  /* 0x00051c0001007983 */ /* 0x000f280000300800 */
[----:B------:R3:W-:Y:S01]  /*235e0*/  STL [R1+0x5f4], R23 ;  /* 0x0005f41701007387 */ /* 0x0007e20000100800 */
        /* <DEDUP_REMOVED lines=44> */
[----:B------:R-:W-:-:S03]  /*238b0*/  SEL R10, R3, R10, !P1 ;  /* 0x0000000a030a7207 */ /* 0x000fc60004800000 */
[----:B------:R-:W-:Y:S01]  /*238c0*/  STL [R1+0x588], R13 ;  /* 0x0005880d01007387 */ /* 0x000fe20000100800 */
[----:B------:R-:W-:-:S03]  /*238d0*/  SEL R11, R3, R2, !P1 ;  /* 0x00000002030b7207 */ /* 0x000fc60004800000 */
[----:B------:R-:W-:Y:S04]  /*238e0*/  STL [R1+0x578], R12 ;  /* 0x0005780c01007387 */ /* 0x000fe80000100800 */
[----:B------:R-:W4:Y:S04]  /*238f0*/  LDL.LU R2, [R1+0x2ec] ;  /* 0x0002ec0001027983 */ /* 0x000f280000300800 */
[----:B------:R0:W-:Y:S04]  /*23900*/  STL [R1+0x574], R10 ;  /* 0x0005740a01007387 */ /* 0x0001e80000100800 */
[----:B------:R1:W-:Y:S01]  /*23910*/  STL [R1+0x570], R11 ;  /* 0x0005700b01007387 */ /* 0x0003e20000100800 */
[----:B0-----:R-:W-:-:S03]  /*23920*/  SEL R10, R3, R0, !P1 ;  /* 0x00000000030a7207 */ /* 0x001fc60004800000 */
[----:B------:R-:W4:Y:S04]  /*23930*/  LDL.LU R0, [R1+0x2c8] ;  /* 0x0002c80001007983 */ /* 0x000f280000300800 */
[----:B------:R3:W-:Y:S01]  /*23940*/  STL [R1+0x564], R10 ;  /* 0x0005640a01007387 */ /* 0x0007e20000100800 */
[----:B-1----:R-:W-:-:S03]  /*23950*/  SEL R11, R3, R61, !P1 ;  /* 0x0000003d030b7207 */ /* 0x002fc60004800000 */
[----:B------:R-:W4:Y:S04]  /*23960*/  LDL.LU R61, [R1+0x2cc] ;  /* 0x0002cc00013d7983 */ /* 0x000f280000300800 */
[----:B------:R2:W-:Y:S01]  /*23970*/  STL [R1+0x558], R11 ;  /* 0x0005580b01007387 */ /* 0x0005e20000100800 */
[----:B---3--:R-:W-:-:S03]  /*23980*/  SEL R10, R3, R60, !P1 ;  /* 0x0000003c030a7207 */ /* 0x008fc60004800000 */
[----:B------:R-:W3:Y:S04]  /*23990*/  LDL.LU R60, [R1+0x2e4] ;  /* 0x0002e400013c7983 */ /* 0x000ee80000300800 */
[----:B------:R4:W-:Y:S01]  /*239a0*/  STL [R1+0x554], R10 ;  /* 0x0005540a01007387 */ /* 0x0009e20000100800 */
[----:B--2---:R-:W-:-:S03]  /*239b0*/  SEL R11, R3, R59, !P1 ;  /* 0x0000003b030b7207 */ /* 0x004fc60004800000 */
[----:B------:R-:W2:Y:S04]  /*239c0*/  LDL.LU R59, [R1+0x2e8] ;  /* 0x0002e800013b7983 */ /* 0x000ea80000300800 */
[----:B------:R-:W-:Y:S04]  /*239d0*/  STL [R1+0x544], R11 ;  /* 0x0005440b01007387 */ /* 0x000fe80000100800 */
[----:B------:R-:W2:Y:S04]  /*239e0*/  LDL.LU R21, [R1+0x2d0] ;  /* 0x0002d00001157983 */ /* 0x000ea80000300800 */
[----:B------:R-:W2:Y:S01]  /*239f0*/  LDL.LU R20, [R1+0x2e0] ;  /* 0x0002e00001147983 */ /* 0x000ea20000300800 */
[----:B----4-:R-:W-:-:S05]  /*23a00*/  SEL R10, R3, R57, !P1 ;  /* 0x00000039030a7207 */ /* 0x010fca0004800000 */
[----:B------:R-:W-:Y:S04]  /*23a10*/  STL [R1+0x524], R10 ;  /* 0x0005240a01007387 */ /* 0x000fe80000100800 */
[----:B------:R-:W4:Y:S04]  /*23a20*/  LDL.LU R57, [R1+0x2d4] ;  /* 0x0002d40001397983 */ /* 0x000f280000300800 */
[----:B------:R-:W4:Y:S04]  /*23a30*/  LDL.LU R19, [R1+0x2dc] ;  /* 0x0002dc0001137983 */ /* 0x000f280000300800 */
[----:B------:R-:W4:Y:S01]  /*23a40*/  LDL.LU R18, [R1+0x2d8] ;  /* 0x0002d80001127983 */ /* 0x000f220000300800 */
[----:B------:R-:W-:-:S05]  /*23a50*/  SEL R9, R3, R9, !P1 ;  /* 0x0000000903097207 */ /* 0x000fca0004800000 */
        /* <DEDUP_REMOVED lines=19> */
[----:B------:R-:W-:-:S03]  /*23b90*/  SEL R23, R3, R2, !P1 ;  /* 0x0000000203177207 */ /* 0x000fc60004800000 */
        /* <DEDUP_REMOVED lines=12> */
[----:B------:R-:W2:Y:S01]  /*23c60*/  LDL.LU R59, [R1+0x278] ;  /* 0x00027800013b7983 */ /* 0x000ea20000300800 */
[----:B0-----:R-:W-:-:S03]  /*23c70*/  SEL R22, R3, R21, !P1 ;  /* 0x0000001503167207 */ /* 0x001fc60004800000 */
[----:B------:R-:W-:Y:S01]  /*23c80*/  STL [R1+0x2ec], R23 ;  /* 0x0002ec1701007387 */ /* 0x000fe20000100800 */
[----:B------:R-:W-:-:S03]  /*23c90*/  SEL R20, R3, R20, !P1 ;  /* 0x0000001403147207 */ /* 0x000fc60004800000 */
[----:B------:R-:W-:Y:S01]  /*23ca0*/  STL [R1+0x2e8], R22 ;  /* 0x0002e81601007387 */ /* 0x000fe20000100800 */
[----:B----4-:R-:W-:-:S03]  /*23cb0*/  SEL R21, R3, R57, !P1 ;  /* 0x0000003903157207 */ /* 0x010fc60004800000 */
        /* <DEDUP_REMOVED lines=25> */
[----:B------:R-:W-:-:S02]  /*23e50*/  SEL R13, R3, R12, !P1 ;  /* 0x0000000c030d7207 */ /* 0x000fc40004800000 */
        /* <DEDUP_REMOVED lines=17> */
[----:B------:R2:W-:Y:S01]  /*23f70*/  STL [R1+0x294], R10 ;  /* 0x0002940a01007387 */ /* 0x0005e20000100800 */
[----:B---3--:R-:W-:-:S03]  /*23f80*/  SEL R11, R3, R60, !P1 ;  /* 0x0000003c030b7207 */ /* 0x008fc60004800000 */
[----:B------:R-:W3:Y:S04]  /*23f90*/  LDL.LU R60, [R1+0x254] ;  /* 0x00025400013c7983 */ /* 0x000ee80000300800 */
[----:B------:R-:W-:Y:S04]  /*23fa0*/  STL [R1+0x290], R11 ;  /* 0x0002900b01007387 */ /* 0x000fe80000100800 */
[----:B------:R-:W3:Y:S04]  /*23fb0*/  LDL.LU R21, [R1+0x24c] ;  /* 0x00024c0001157983 */ /* 0x000ee80000300800 */
[----:B------:R-:W3:Y:S01]  /*23fc0*/  LDL.LU R20, [R1+0x250] ;  /* 0x0002500001147983 */ /* 0x000ee20000300800 */
[----:B--2---:R-:W-:-:S05]  /*23fd0*/  SEL R10, R3, R59, !P1 ;  /* 0x0000003b030a7207 */ /* 0x004fca0004800000 */
[----:B------:R4:W-:Y:S04]  /*23fe0*/  STL [R1+0x28c], R10 ;  /* 0x00028c0a01007387 */ /* 0x0009e80000100800 */
[----:B------:R-:W2:Y:S04]  /*23ff0*/  LDL.LU R59, [R1+0x170] ;  /* 0x00017000013b7983 */ /* 0x000ea80000300800 */
        /* <DEDUP_REMOVED lines=35> */
[----:B------:R-:W3:Y:S01]  /*24230*/  LDL.LU R60, [R1+0x1ec] ;  /* 0x0001ec00013c7983 */ /* 0x000ee20000300800 */
[----:B0-----:R-:W-:-:S03]  /*24240*/  SEL R22, R3, R21, !P1 ;  /* 0x0000001503167207 */ /* 0x001fc60004800000 */
[----:B------:R-:W-:Y:S01]  /*24250*/  STL [R1+0x264], R23 ;  /* 0x0002641701007387 */ /* 0x000fe20000100800 */
[----:B------:R-:W-:-:S03]  /*24260*/  SEL R20, R3, R20, !P1 ;  /* 0x0000001403147207 */ /* 0x000fc60004800000 */
[----:B------:R-:W-:Y:S01]  /*24270*/  STL [R1+0x260], R22 ;  /* 0x0002601601007387 */ /* 0x000fe20000100800 */
[----:B--2---:R-:W-:-:S03]  /*24280*/  SEL R21, R3, R59, !P1 ;  /* 0x0000003b03157207 */ /* 0x004fc60004800000 */
[----:B------:R-:W2:Y:S04]  /*24290*/  LDL.LU R59, [R1+0x1e8] ;  /* 0x0001e800013b7983 */ /* 0x000ea80000300800 */
[----:B------:R0:W-:Y:S01]  /*242a0*/  STL [R1+0x25c], R20 ;  /* 0x00025c1401007387 */ /* 0x0001e20000100800 */
[----:B------:R-:W-:-:S03]  /*242b0*/  SEL R18, R3, R18, !P1 ;  /* 0x0000001203127207 */ /* 0x000fc60004800000 */
[----:B------:R-:W-:Y:S01]  /*242c0*/  STL [R1+0x258], R21 ;  /* 0x0002581501007387 */ /* 0x000fe20000100800 */
[----:B0-----:R-:W-:-:S05]  /*242d0*/  SEL R20, R3, R19, !P1 ;  /* 0x0000001303147207 */ /* 0x001fca0004800000 */
        /* <DEDUP_REMOVED lines=39> */
[----:B-1----:R-:W-:-:S03]  /*24550*/  SEL R11, R3, R61, !P1 ;  /* 0x0000003d030b7207 */ /* 0x002fc60004800000 */
[----:B------:R-:W4:Y:S04]  /*24560*/  LDL.LU R61, [R1+0x1b4] ;  /* 0x0001b400013d7983 */ /* 0x000f280000300800 */
[----:B------:R-:W-:Y:S04]  /*24570*/  STL [R1+0x200], R11 ;  /* 0x0002000b01007387 */ /* 0x000fe80000100800 */
        /* <DEDUP_REMOVED lines=42> */
[----:B------:R-:W-:Y:S04]  /*24820*/  STL [R1+0x1d0], R23 ;  /* 0x0001d01701007387 */ /* 0x000fe80000100800 */
[----:B------:R-:W-:Y:S01]  /*24830*/  STL [R1+0x1c4], R22 ;  /* 0x0001c41601007387 */ /* 0x000fe20000100800 */
[----:B---3--:R-:W-:-:S03]  /*24840*/  SEL R21, R3, R60, !P1 ;  /* 0x0000003c03157207 */ /* 0x008fc60004800000 */
[----:B------:R-:W3:Y:S01]  /*24850*/  LDL.LU R60, [R1+0x134] ;  /* 0x00013400013c7983 */ /* 0x000ee20000300800 */
[----:B------:R-:W-:-:S05]  /*24860*/  SEL R20, R3, R20, !P1 ;  /* 0x0000001403147207 */ /* 0x000fca0004800000 */
[----:B------:R0:W-:Y:S01]  /*24870*/  STL [R1+0x1c0], R20 ;  /* 0x0001c01401007387 */ /* 0x0001e20000100800 */
[----:B------:R-:W-:-:S03]  /*24880*/  SEL R18, R3, R18, !P1 ;  /* 0x0000001203127207 */ /* 0x000fc60004800000 */
[----:B------:R-:W-:Y:S01]  /*24890*/  STL [R1+0x1b8], R21 ;  /* 0x0001b81501007387 */ /* 0x000fe20000100800 */
[----:B0-----:R-:W-:-:S05]  /*248a0*/  SEL R20, R3, R19, !P1 ;  /* 0x0000001303147207 */ /* 0x001fca0004800000 */
        /* <DEDUP_REMOVED lines=42> */
[----:B------:R-:W4:Y:S01]  /*24b50*/  LDL.LU R21, [R1+0x104] ;  /* 0x0001040001157983 */ /* 0x000f220000300800 */
[----:B0-----:R-:W-:-:S03]  /*24b60*/  SEL R10, R3, R61, !P1 ;  /* 0x0000003d030a7207 */ /* 0x001fc60004800000 */
        /* <DEDUP_REMOVED lines=66> */
[----:B------:R0:W-:Y:S04]  /*24f90*/  STL [R1+0xe8], R14 ;  /* 0x0000e80e01007387 */ /* 0x0001e80000100800 */
[----:B------:R-:W-:Y:S01]  /*24fa0*/  STL [R1+0xe4], R15 ;  /* 0x0000e40f01007387 */ /* 0x000fe20000100800 */
[C---:B0-----:R-:W-:Y:S02]  /*24fb0*/  SEL R14, R3.reuse, R13, !P1 ;  /* 0x0000000d030e7207 */ /* 0x041fe40004800000 */
[----:B------:R-:W-:-:S03]  /*24fc0*/  SEL R13, R3, R12, !P1 ;  /* 0x0000000c030d7207 */ /* 0x000fc60004800000 */
[----:B------:R-:W-:Y:S04]  /*24fd0*/  STL [R1+0xe0], R14 ;  /* 0x0000e00e01007387 */ /* 0x000fe80000100800 */
[----:B------:R-:W-:Y:S01]  /*24fe0*/  STL [R1+0xd8], R13 ;  /* 0x0000d80d01007387 */ /* 0x000fe20000100800 */
[C---:B------:R-:W-:Y:S02]  /*24ff0*/  SEL R12, R3.reuse, R11, !P1 ;  /* 0x0000000b030c7207 */ /* 0x040fe40004800000 */
[----:B------:R-:W-:-:S03]  /*25000*/  SEL R11, R3, R10, !P1 ;  /* 0x0000000a030b7207 */ /* 0x000fc60004800000 */
[----:B------:R-:W-:Y:S01]  /*25010*/  STL [R1+0xd0], R12 ;  /* 0x0000d00c01007387 */ /* 0x000fe20000100800 */
[----:B------:R-:W-:-:S03]  /*25020*/  SEL R10, R3, R9, !P1 ;  /* 0x00000009030a7207 */ /* 0x000fc60004800000 */
        /* <DEDUP_REMOVED lines=83> */
[----:B------:R0:W-:Y:S04]  /*25560*/  STL [R1+0x30], R14 ;  /* 0x0000300e01007387 */ /* 0x0001e80000100800 */
[----:B------:R-:W-:Y:S01]  /*25570*/  STL [R1+0x2c], R15 ;  /* 0x00002c0f01007387 */ /* 0x000fe20000100800 */
[C---:B0-----:R-:W-:Y:S02]  /*25580*/  SEL R14, R3.reuse, R13, !P1 ;  /* 0x0000000d030e7207 */ /* 0x041fe40004800000 */
[----:B------:R-:W-:-:S02]  /*25590*/  SEL R13, R3, R12, !P1 ;  /* 0x0000000c030d7207 */ /* 0x000fc40004800000 */
[C---:B----4-:R-:W-:Y:S01]  /*255a0*/  SEL R12, R3.reuse, R11, !P1 ;  /* 0x0000000b030c7207 */ /* 0x050fe20004800000 */
[----:B------:R-:W-:Y:S01]  /*255b0*/  STL [R1+0x28], R14 ;  /* 0x0000280e01007387 */ /* 0x000fe20000100800 */
[----:B------:R-:W-:-:S03]  /*255c0*/  SEL R10, R3, R10, !P1 ;  /* 0x0000000a030a7207 */ /* 0x000fc60004800000 */
[----:B------:R-:W-:Y:S01]  /*255d0*/  STL [R1+0x24], R13 ;  /* 0x0000240d01007387 */ /* 0x000fe20000100800 */
[----:B------:R-:W-:-:S03]  /*255e0*/  SEL R11, R3, R57, !P1 ;  /* 0x00000039030b7207 */ /* 0x000fc60004800000 */
[----:B------:R-:W-:Y:S04]  /*255f0*/  STL [R1+0x20], R12 ;  /* 0x0000200c01007387 */ /* 0x000fe80000100800 */
[----:B------:R-:W4:Y:S04]  /*25600*/  LDL.LU R57, [R1+0x34] ;  /* 0x0000340001397983 */ /* 0x000f280000300800 */
[----:B------:R-:W-:Y:S04]  /*25610*/  STL [R1+0x1c], R10 ;  /* 0x00001c0a01007387 */ /* 0x000fe80000100800 */
[----:B------:R0:W-:Y:S04]  /*25620*/  STL [R1+0x18], R11 ;  /* 0x0000180b01007387 */ /* 0x0001e80000100800 */
[----:B0-----:R-:W4:Y:S01]  /*25630*/  LDL.LU R11, [R1+0x44] ;  /* 0x00004400010b7983 */ /* 0x001f220000300800 */
[----:B------:R-:W-:-:S05]  /*25640*/  SEL R10, R3, R9, !P1 ;  /* 0x00000009030a7207 */ /* 0x000fca0004800000 */
[----:B------:R0:W-:Y:S04]  /*25650*/  STL [R1+0x14], R10 ;  /* 0x0000140a01007387 */ /* 0x0001e80000100800 */
[----:B------:R-:W4:Y:S01]  /*25660*/  LDL.LU R12, [R1+0x94] ;  /* 0x00009400010c7983 */ /* 0x000f220000300800 */
[----:B------:R-:W-:-:S05]  /*25670*/  SEL R9, R3, R8, !P1 ;  /* 0x0000000803097207 */ /* 0x000fca0004800000 */
[----:B------:R-:W-:Y:S04]  /*25680*/  STL [R1+0x10], R9 ;  /* 0x0000100901007387 */ /* 0x000fe80000100800 */
[----:B------:R-:W4:Y:S01]  /*25690*/  LDL.LU R13, [R1+0x9c] ;  /* 0x00009c00010d7983 */ /* 0x000f220000300800 */
[----:B------:R-:W-:-:S05]  /*256a0*/  SEL R8, R3, R7, !P1 ;  /* 0x0000000703087207 */ /* 0x000fca0004800000 */
[----:B------:R-:W-:Y:S04]  /*256b0*/  STL [R1+0xc], R8 ;  /* 0x00000c0801007387 */ /* 0x000fe80000100800 */
[----:B------:R-:W4:Y:S01]  /*256c0*/  LDL.LU R14, [R1+0xdc] ;  /* 0x0000dc00010e7983 */ /* 0x000f220000300800 */
[----:B------:R-:W-:-:S05]  /*256d0*/  SEL R7, R3, R58, !P1 ;  /* 0x0000003a03077207 */ /* 0x000fca0004800000 */
[----:B------:R1:W-:Y:S04]  /*256e0*/  STL [R1+0x8], R7 ;  /* 0x0000080701007387 */ /* 0x0003e80000100800 */
[----:B------:R-:W4:Y:S01]  /*256f0*/  LDL.LU R15, [R1+0xd4] ;  /* 0x0000d400010f7983 */ /* 0x000f220000300800 */
[----:B------:R-:W-:-:S03]  /*25700*/  SEL R2, R3, R2, !P1 ;  /* 0x0000000203027207 */ /* 0x000fc60004800000 */
[----:B------:R-:W4:Y:S04]  /*25710*/  LDL.LU R16, [R1+0xb8] ;  /* 0x0000b80001107983 */ /* 0x000f280000300800 */
[----:B------:R-:W-:Y:S04]  /*25720*/  STL [R1+0x3024], R2 ;  /* 0x0030240201007387 */ /* 0x000fe80000100800 */
[----:B------:R-:W4:Y:S04]  /*25730*/  LDL.LU R18, [R1+0xbc] ;  /* 0x0000bc0001127983 */ /* 0x000f280000300800 */
[----:B------:R-:W4:Y:S01]  /*25740*/  LDL.LU R19, [R1+0xac] ;  /* 0x0000ac0001137983 */ /* 0x000f220000300800 */
[----:B------:R-:W-:-:S05]  /*25750*/  SEL R0, R3, R0, !P1 ;  /* 0x0000000003007207 */ /* 0x000fca0004800000 */
[----:B------:R-:W-:Y:S04]  /*25760*/  STL [R1+0x3028], R0 ;  /* 0x0030280001007387 */ /* 0x000fe80000100800 */
[----:B------:R-:W4:Y:S04]  /*25770*/  LDL.LU R20, [R1+0x6c] ;  /* 0x00006c0001147983 */ /* 0x000f280000300800 */
[----:B------:R-:W4:Y:S01]  /*25780*/  LDL.LU R17, [R1+0x74] ;  /* 0x0000740001117983 */ /* 0x000f220000300800 */
[----:B------:R-:W-:-:S05]  /*25790*/  SEL R61, R3, R61, !P1 ;  /* 0x0000003d033d7207 */ /* 0x000fca0004800000 */
[----:B------:R-:W-:Y:S04]  /*257a0*/  STL [R1+0x302c], R61 ;  /* 0x00302c3d01007387 */ /* 0x000fe80000100800 */
[----:B0-----:R-:W4:Y:S04]  /*257b0*/  LDL.LU R10, [R1+0x68] ;  /* 0x00006800010a7983 */ /* 0x001f280000300800 */
[----:B-1----:R-:W4:Y:S01]  /*257c0*/  LDL.LU R7, [R1+0x5c] ;  /* 0x00005c0001077983 */ /* 0x002f220000300800 */
[----:B---3--:R-:W-:-:S05]  /*257d0*/  SEL R60, R3, R60, !P1 ;  /* 0x0000003c033c7207 */ /* 0x008fca0004800000 */
[----:B------:R-:W-:Y:S04]  /*257e0*/  STL [R1+0x3030], R60 ;  /* 0x0030303c01007387 */ /* 0x000fe80000100800 */
[----:B------:R-:W3:Y:S01]  /*257f0*/  LDL.LU R8, [R1+0x3c] ;  /* 0x00003c0001087983 */ /* 0x000ee20000300800 */
[----:B------:R-:W-:-:S03]  /*25800*/  SEL R58, R3, R38, !P1 ;  /* 0x00000026033a7207 */ /* 0x000fc60004800000 */
[----:B------:R-:W3:Y:S01]  /*25810*/  LDL.LU R9, [R1+0x38] ;  /* 0x0000380001097983 */ /* 0x000ee20000300800 */
[----:B--2---:R-:W-:-:S05]  /*25820*/  SEL R59, R3, R59, !P1 ;  /* 0x0000003b033b7207 */ /* 0x004fca0004800000 */
[----:B------:R-:W-:Y:S04]  /*25830*/  STL [R1+0x3034], R59 ;  /* 0x0030343b01007387 */ /* 0x000fe80000100800 */
[----:B------:R-:W-:Y:S01]  /*25840*/  STL [R1+0x3038], R58 ;  /* 0x0030383a01007387 */ /* 0x000fe20000100800 */
[----:B----4-:R-:W-:-:S05]  /*25850*/  SEL R57, R3, R57, !P1 ;  /* 0x0000003903397207 */ /* 0x010fca0004800000 */
[----:B------:R-:W-:Y:S01]  /*25860*/  STL [R1+0x303c], R57 ;  /* 0x00303c3901007387 */ /* 0x000fe20000100800 */
[----:B------:R-:W-:-:S05]  /*25870*/  SEL R11, R3, R11, !P1 ;  /* 0x0000000b030b7207 */ /* 0x000fca0004800000 */
[----:B------:R-:W-:Y:S01]  /*25880*/  STL [R1+0x3040], R11 ;  /* 0x0030400b01007387 */ /* 0x000fe20000100800 */
[----:B------:R-:W-:-:S05]  /*25890*/  SEL R12, R3, R12, !P1 ;  /* 0x0000000c030c7207 */ /* 0x000fca0004800000 */
[----:B------:R-:W-:Y:S01]  /*258a0*/  STL [R1+0x3044], R12 ;  /* 0x0030440c01007387 */ /* 0x000fe20000100800 */
[----:B------:R-:W-:-:S05]  /*258b0*/  SEL R13, R3, R13, !P1 ;  /* 0x0000000d030d7207 */ /* 0x000fca0004800000 */
[----:B------:R-:W-:Y:S01]  /*258c0*/  STL [R1+0x3048], R13 ;  /* 0x0030480d01007387 */ /* 0x000fe20000100800 */
[----:B------:R-:W-:-:S05]  /*258d0*/  SEL R14, R3, R14, !P1 ;  /* 0x0000000e030e7207 */ /* 0x000fca0004800000 */
[----:B------:R-:W-:Y:S01]  /*258e0*/  STL [R1+0x304c], R14 ;  /* 0x00304c0e01007387 */ /* 0x000fe20000100800 */
[C---:B------:R-:W-:Y:S02]  /*258f0*/  SEL R15, R3.reuse, R15, !P1 ;  /* 0x0000000f030f7207 */ /* 0x040fe40004800000 */
[----:B------:R-:W-:-:S03]  /*25900*/  SEL R16, R3, R16, !P1 ;  /* 0x0000001003107207 */ /* 0x000fc60004800000 */
[----:B------:R-:W-:Y:S01]  /*25910*/  STL [R1+0x3050], R15 ;  /* 0x0030500f01007387 */ /* 0x000fe20000100800 */
[----:B------:R-:W-:-:S03]  /*25920*/  SEL R18, R3, R18, !P1 ;  /* 0x0000001203127207 */ /* 0x000fc60004800000 */
[----:B------:R-:W-:Y:S01]  /*25930*/  STL [R1+0x3054], R16 ;  /* 0x0030541001007387 */ /* 0x000fe20000100800 */
[----:B------:R-:W-:-:S03]  /*25940*/  SEL R19, R3, R19, !P1 ;  /* 0x0000001303137207 */ /* 0x000fc60004800000 */
[----:B------:R-:W-:Y:S04]  /*25950*/  STL [R1+0x3058], R18 ;  /* 0x0030581201007387 */ /* 0x000fe80000100800 */
[----:B------:R-:W-:Y:S01]  /*25960*/  STL [R1+0x305c], R19 ;  /* 0x00305c1301007387 */ /* 0x000fe20000100800 */
[C---:B------:R-:W-:Y:S02]  /*25970*/  SEL R20, R3.reuse, R20, !P1 ;  /* 0x0000001403147207 */ /* 0x040fe40004800000 */
[----:B------:R-:W-:-:S03]  /*25980*/  SEL R17, R3, R17, !P1 ;  /* 0x0000001103117207 */ /* 0x000fc60004800000 */
[----:B------:R-:W-:Y:S04]  /*25990*/  STL [R1+0x3060], R20 ;  /* 0x0030601401007387 */ /* 0x000fe80000100800 */
[----:B------:R-:W-:Y:S01]  /*259a0*/  STL [R1+0x3064], R17 ;  /* 0x0030641101007387 */ /* 0x000fe20000100800 */
[C---:B------:R-:W-:Y:S02]  /*259b0*/  SEL R10, R3.reuse, R10, !P1 ;  /* 0x0000000a030a7207 */ /* 0x040fe40004800000 */
[----:B------:R-:W-:-:S03]  /*259c0*/  SEL R7, R3, R7, !P1 ;  /* 0x0000000703077207 */ /* 0x000fc60004800000 */
[----:B------:R-:W-:Y:S04]  /*259d0*/  STL [R1+0x3068], R10 ;  /* 0x0030680a01007387 */ /* 0x000fe80000100800 */
[----:B------:R-:W-:Y:S01]  /*259e0*/  STL [R1+0x306c], R7 ;  /* 0x00306c0701007387 */ /* 0x000fe20000100800 */
[----:B---3--:R-:W-:-:S05]  /*259f0*/  SEL R8, R3, R8, !P1 ;  /* 0x0000000803087207 */ /* 0x008fca0004800000 */
[----:B------:R-:W-:Y:S04]  /*25a00*/  STL [R1+0x3070], R8 ;  /* 0x0030700801007387 */ /* 0x000fe80000100800 */
[----:B------:R-:W2:Y:S04]  /*25a10*/  LDL.LU R21, [R1+0x7f8] ;  /* 0x0007f80001157983 */ /* 0x000ea80000300800 */
[----:B------:R-:W3:Y:S04]  /*25a20*/  LDL.LU R22, [R1+0x804] ;  /* 0x0008040001167983 */ /* 0x000ee80000300800 */
[----:B------:R-:W4:Y:S04]  /*25a30*/  LDL.LU R27, [R1+0x31c] ;  /* 0x00031c00011b7983 */ /* 0x000f280000300800 */
[----:B------:R-:W3:Y:S01]  /*25a40*/  LDL.LU R30, [R1+0x320] ;  /* 0x00032000011e7983 */ /* 0x000ee20000300800 */
[----:B------:R-:W-:-:S02]  /*25a50*/  SEL R9, R3, R9, !P1 ;  /* 0x0000000903097207 */ /* 0x000fc40004800000 */
[C---:B------:R-:W-:Y:S02]  /*25a60*/  SEL R49, R3.reuse, R49, !P1 ;  /* 0x0000003103317207 */ /* 0x040fe40004800000 */
[C---:B------:R-:W-:Y:S01]  /*25a70*/  SEL R50, R3.reuse, R50, !P1 ;  /* 0x0000003203327207 */ /* 0x040fe20004800000 */
[----:B------:R-:W-:Y:S01]  /*25a80*/  STL [R1+0x3074], R9 ;  /* 0x0030740901007387 */ /* 0x000fe20000100800 */
[C---:B------:R-:W-:Y:S01]  /*25a90*/  SEL R51, R3.reuse, R51, !P1 ;  /* 0x0000003303337207 */ /* 0x040fe20004800000 */
[----:B------:R-:W-:Y:S02]  /*25aa0*/  @!P0 IMAD.MOV R28, RZ, RZ, -R28 ;  /* 0x000000ffff1c8224 */ /* 0x000fe400078e0a1c */
[----:B------:R0:W-:Y:S01]  /*25ab0*/  STL [R1+0x3078], R39 ;  /* 0x0030782701007387 */ /* 0x0001e20000100800 */
[----:B------:R-:W-:-:S03]  /*25ac0*/  SEL R52, R3, R52, !P1 ;  /* 0x0000003403347207 */ /* 0x000fc60004800000 */
[----:B------:R-:W-:Y:S01]  /*25ad0*/  STL [R1+0x307c], R40 ;  /* 0x00307c2801007387 */ /* 0x000fe20000100800 */
        /* <DEDUP_REMOVED lines=8> */
[C---:B------:R-:W-:Y:S02]  /*25b60*/  SEL R4, R3.reuse, R4, !P1 ;  /* 0x0000000403047207 */ /* 0x040fe40004800000 */
[C---:B------:R-:W-:Y:S01]  /*25b70*/  SEL R5, R3.reuse, R5, !P1 ;  /* 0x0000000503057207 */ /* 0x040fe20004800000 */
[----:B------:R-:W-:Y:S01]  /*25b80*/  STL [R1+0x3090], R51 ;  /* 0x0030903301007387 */ /* 0x000fe20000100800 */
[C---:B------:R-:W-:Y:S02]  /*25b90*/  SEL R6, R3.reuse, R6, !P1 ;  /* 0x0000000603067207 */ /* 0x040fe40004800000 */
[C---:B------:R-:W-:Y:S01]  /*25ba0*/  SEL R42, R3.reuse, R42, !P1 ;  /* 0x0000002a032a7207 */ /* 0x040fe20004800000 */
[----:B------:R-:W-:Y:S01]  /*25bb0*/  STL [R1+0x3094], R52 ;  /* 0x0030943401007387 */ /* 0x000fe20000100800 */
[C---:B------:R-:W-:Y:S02]  /*25bc0*/  SEL R41, R3.reuse, R41, !P1 ;  /* 0x0000002903297207 */ /* 0x040fe40004800000 */
[C---:B------:R-:W-:Y:S01]  /*25bd0*/  SEL R28, R3.reuse, R28, !P1 ;  /* 0x0000001c031c7207 */ /* 0x040fe20004800000 */
[----:B------:R-:W-:Y:S04]  /*25be0*/  STL [R1+0x3098], R53 ;  /* 0x0030983501007387 */ /* 0x000fe80000100800 */
[----:B------:R-:W-:Y:S01]  /*25bf0*/  STL [R1+0x309c], R54 ;  /* 0x00309c3601007387 */ /* 0x000fe20000100800 */
[----:B--2---:R-:W-:-:S02]  /*25c00*/  SEL R21, R3, R21, !P1 ;  /* 0x0000001503157207 */ /* 0x004fc40004800000 */
[----:B------:R-:W-:Y:S01]  /*25c10*/  SEL R3, R3, R29, !P1 ;  /* 0x0000001d03037207 */ /* 0x000fe20004800000 */
[----:B---3--:R-:W-:Y:S02]  /*25c20*/  IMAD R29, R30, UR6, RZ ;  /* 0x000000061e1d7c24 */ /* 0x008fe4000f8e02ff */
[----:B------:R-:W2:Y:S04]  /*25c30*/  LDL.LU R30, [R1+0x324] ;  /* 0x00032400011e7983 */ /* 0x000ea80000300800 */
        /* <DEDUP_REMOVED lines=8> */
[----:B0-----:R-:W4:Y:S04]  /*25cc0*/  LDL.LU R39, [R1+0x34c] ;  /* 0x00034c0001277983 */ /* 0x001f280000300800 */
[----:B------:R-:W2:Y:S04]  /*25cd0*/  LDL.LU R9, [R1+0x350] ;  /* 0x0003500001097983 */ /* 0x000ea80000300800 */
[----:B------:R-:W3:Y:S04]  /*25ce0*/  LDL.LU R8, [R1+0x354] ;  /* 0x0003540001087983 */ /* 0x000ee80000300800 */
[----:B------:R-:W4:Y:S04]  /*25cf0*/  LDL.LU R7, [R1+0x358] ;  /* 0x0003580001077983 */ /* 0x000f280000300800 */
[----:B------:R-:W2:Y:S04]  /*25d00*/  LDL.LU R10, [R1+0x35c] ;  /* 0x00035c00010a7983 */ /* 0x000ea80000300800 */
        /* <DEDUP_REMOVED lines=16> */
[----:B------:R-:W2:Y:S01]  /*25e10*/  LDL.LU R2, [R1+0x3a4] ;  /* 0x0003a40001027983 */ /* 0x000ea20000300800 */
[----:B------:R-:W-:-:S02]  /*25e20*/  IMAD R25, R55, UR6, RZ ;  /* 0x0000000637197c24 */ /* 0x000fc4000f8e02ff */
[----:B------:R-:W-:Y:S02]  /*25e30*/  IMAD R26, R56, UR6, RZ ;  /* 0x00000006381a7c24 */ /* 0x000fe4000f8e02ff */
[----:B------:R-:W-:Y:S02]  /*25e40*/  IMAD R24, R46, UR6, RZ ;  /* 0x000000062e187c24 */ /* 0x000fe4000f8e02ff */
[----:B------:R-:W-:Y:S02]  /*25e50*/  IMAD R23, R45, UR6, RZ ;  /* 0x000000062d177c24 */ /* 0x000fe4000f8e02ff */
[----:B---3--:R-:W-:Y:S02]  /*25e60*/  IMAD R55, R8, UR6, RZ ;  /* 0x0000000608377c24 */ /* 0x008fe4000f8e02ff */
[----:B----4-:R-:W-:Y:S02]  /*25e70*/  IMAD R56, R7, UR6, RZ ;  /* 0x0000000607387c24 */ /* 0x010fe4000f8e02ff */
[----:B--2---:R-:W-:-:S02]  /*25e80*/  IMAD R8, R10, UR6, RZ ;  /* 0x000000060a087c24 */ /* 0x004fc4000f8e02ff */
[----:B------:R-:W-:Y:S02]  /*25e90*/  IMAD R46, R9, UR6, RZ ;  /* 0x00000006092e7c24 */ /* 0x000fe4000f8e02ff */
[----:B------:R-:W-:Y:S01]  /*25ea0*/  IMAD R7, R17, UR6, RZ ;  /* 0x0000000611077c24 */ /* 0x000fe2000f8e02ff */
[----:B------:R0:W-:Y:S01]  /*25eb0*/  STL [R1+0x34], R8 ;  /* 0x0000340801007387 */ /* 0x0001e20000100800 */
[----:B------:R-:W-:-:S03]  /*25ec0*/  IMAD R9, R20, UR6, RZ ;  /* 0x0000000614097c24 */ /* 0x000fc6000f8e02ff */
[----:B------:R1:W-:Y:S01]  /*25ed0*/  STL [R1+0x38], R7 ;  /* 0x0000380701007387 */ /* 0x0003e20000100800 */
[----:B0-----:R-:W-:-:S03]  /*25ee0*/  IMAD R8, R19, UR6, RZ ;  /* 0x0000000613087c24 */ /* 0x001fc6000f8e02ff */
[----:B------:R0:W-:Y:S01]  /*25ef0*/  STL [R1+0x3c], R9 ;  /* 0x00003c0901007387 */ /* 0x0001e20000100800 */
[----:B-1----:R-:W-:-:S03]  /*25f00*/  IMAD R7, R18, UR6, RZ ;  /* 0x0000000612077c24 */ /* 0x002fc6000f8e02ff */
[----:B------:R1:W-:Y:S04]  /*25f10*/  STL [R1+0x44], R8 ;  /* 0x0000440801007387 */ /* 0x0003e80000100800 */
[----:B------:R2:W-:Y:S01]  /*25f20*/  STL [R1+0x5c], R7 ;  /* 0x00005c0701007387 */ /* 0x0005e20000100800 */
[----:B0-----:R-:W-:Y:S02]  /*25f30*/  IMAD R9, R16, UR6, RZ ;  /* 0x0000000610097c24 */ /* 0x001fe4000f8e02ff */
[----:B-1----:R-:W-:-:S03]  /*25f40*/  IMAD R8, R15, UR6, RZ ;  /* 0x000000060f087c24 */ /* 0x002fc6000f8e02ff */
[----:B------:R0:W-:Y:S01]  /*25f50*/  STL [R1+0x68], R9 ;  /* 0x0000680901007387 */ /* 0x0001e20000100800 */
[----:B--2---:R-:W-:-:S03]  /*25f60*/  IMAD R7, R14, UR6, RZ ;  /* 0x000000060e077c24 */ /* 0x004fc6000f8e02ff */
        /* <DEDUP_REMOVED lines=18> */
[----:B------:R1:W-:Y:S01]  /*26090*/  STL [R1+0x114], R8 ;  /* 0x0001140801007387 */ /* 0x0003e20000100800 */
[----:B------:R-:W-:-:S03]  /*260a0*/  IMAD R0, R2, UR6, RZ ;  /* 0x0000000602007c24 */ /* 0x000fc6000f8e02ff */
[----:B------:R-:W2:Y:S04]  /*260b0*/  LDL.LU R54, [R1+0x3a8] ;  /* 0x0003a80001367983 */ /* 0x000ea80000300800 */
[----:B------:R3:W-:Y:S04]  /*260c0*/  STL [R1+0x124], R7 ;  /* 0x0001240701007387 */ /* 0x0007e80000100800 */
[----:B------:R-:W4:Y:S04]  /*260d0*/  LDL.LU R53, [R1+0x3ac] ;  /* 0x0003ac0001357983 */ /* 0x000f280000300800 */
[----:B------:R3:W-:Y:S04]  /*260e0*/  STL [R1+0x174], R0 ;  /* 0x0001740001007387 */ /* 0x0007e80000100800 */
[----:B------:R-:W4:Y:S04]  /*260f0*/  LDL.LU R52, [R1+0x3b0] ;  /* 0x0003b00001347983 */ /* 0x000f280000300800 */
[----:B------:R-:W4:Y:S04]  /*26100*/  LDL.LU R51, [R1+0x3b4] ;  /* 0x0003b40001337983 */ /* 0x000f280000300800 */
[----:B------:R-:W4:Y:S01]  /*26110*/  LDL.LU R50, [R1+0x3b8] ;  /* 0x0003b80001327983 */ /* 0x000f220000300800 */
[----:B------:R-:W-:-:S03]  /*26120*/  IMAD R45, R39, UR6, RZ ;  /* 0x00000006272d7c24 */ /* 0x000fc6000f8e02ff */
[----:B------:R-:W4:Y:S04]  /*26130*/  LDL.LU R49, [R1+0x3bc] ;  /* 0x0003bc0001317983 */ /* 0x000f280000300800 */
[----:B------:R-:W4:Y:S04]  /*26140*/  LDL.LU R48, [R1+0x3c0] ;  /* 0x0003c00001307983 */ /* 0x000f280000300800 */
[----:B------:R-:W4:Y:S04]  /*26150*/  LDL.LU R47, [R1+0x3c4] ;  /* 0x0003c400012f7983 */ /* 0x000f280000300800 */
[----:B------:R-:W4:Y:S04]  /*26160*/  LDL.LU R40, [R1+0x3c8] ;  /* 0x0003c80001287983 */ /* 0x000f280000300800 */
[----:B------:R-:W4:Y:S04]  /*26170*/  LDL.LU R39, [R1+0x3cc] ;  /* 0x0003cc0001277983 */ /* 0x000f280000300800 */
[----:B0-----:R-:W4:Y:S04]  /*26180*/  LDL.LU R9, [R1+0x3d0] ;  /* 0x0003d00001097983 */ /* 0x001f280000300800 */
[----:B-1----:R-:W4:Y:S04]  /*26190*/  LDL.LU R8, [R1+0x3d4] ;  /* 0x0003d40001087983 */ /* 0x002f280000300800 */
[----:B---3--:R-:W3:Y:S04]  /*261a0*/  LDL.LU R7, [R1+0x3d8] ;  /* 0x0003d80001077983 */ /* 0x008ee80000300800 */
        /* <DEDUP_REMOVED lines=17> */
[----:B------:R-:W3:Y:S01]  /*262c0*/  LDL.LU R2, [R1+0x424] ;  /* 0x0004240001027983 */ /* 0x000ee20000300800 */
[----:B--2---:R-:W-:-:S02]  /*262d0*/  IMAD R54, R54, UR6, RZ ;  /* 0x0000000636367c24 */ /* 0x004fc4000f8e02ff */
[----:B----4-:R-:W-:-:S03]  /*262e0*/  IMAD R53, R53, UR6, RZ ;  /* 0x0000000635357c24 */ /* 0x010fc6000f8e02ff */
[----:B------:R0:W-:Y:S04]  /*262f0*/  STL [R1+0x188], R54 ;  /* 0x0001883601007387 */ /* 0x0001e80000100800 */
[----:B------:R1:W-:Y:S01]  /*26300*/  STL [R1+0x18c], R53 ;  /* 0x00018c3501007387 */ /* 0x0003e20000100800 */
[----:B0-----:R-:W-:Y:S02]  /*26310*/  IMAD R54, R52, UR6, RZ ;  /* 0x0000000634367c24 */ /* 0x001fe4000f8e02ff */
[----:B-1----:R-:W-:Y:S02]  /*26320*/  IMAD R53, R51, UR6, RZ ;  /* 0x0000000633357c24 */ /* 0x002fe4000f8e02ff */
[----:B------:R-:W-:Y:S01]  /*26330*/  IMAD R52, R50, UR6, RZ ;  /* 0x0000000632347c24 */ /* 0x000fe2000f8e02ff */
[----:B------:R-:W-:Y:S01]  /*26340*/  STL [R1+0x190], R54 ;  /* 0x0001903601007387 */ /* 0x000fe20000100800 */
[----:B------:R-:W-:-:S03]  /*26350*/  IMAD R51, R49, UR6, RZ ;  /* 0x0000000631337c24 */ /* 0x000fc6000f8e02ff */
        /* <DEDUP_REMOVED lines=13> */
[----:B---3--:R-:W-:-:S03]  /*26430*/  IMAD R9, R7, UR6, RZ ;  /* 0x0000000607097c24 */ /* 0x008fc6000f8e02ff */
[----:B------:R-:W-:Y:S01]  /*26440*/  STL [R1+0x204], R40 ;  /* 0x0002042801007387 */ /* 0x000fe20000100800 */
[----:B------:R-:W-:-:S03]  /*26450*/  IMAD R8, R10, UR6, RZ ;  /* 0x000000060a087c24 */ /* 0x000fc6000f8e02ff */
[----:B------:R-:W-:Y:S01]  /*26460*/  STL [R1+0x20c], R39 ;  /* 0x00020c2701007387 */ /* 0x000fe20000100800 */
[----:B------:R-:W-:-:S03]  /*26470*/  IMAD R7, R17, UR6, RZ ;  /* 0x0000000611077c24 */ /* 0x000fc6000f8e02ff */
[----:B------:R0:W-:Y:S04]  /*26480*/  STL [R1+0x23c], R9 ;  /* 0x00023c0901007387 */ /* 0x0001e80000100800 */
        /* <DEDUP_REMOVED lines=1181> */
[----:B--2---:R-:W-:-:S05]  /*2ae60*/  IMAD R54, R54, UR6, RZ ;  /* 0x0000000636367c24 */ /* 0x004fca000f8e02ff */
[----:B------:R0:W-:Y:S01]  /*2ae70*/  STL [R1+0xa8], R54 ;  /* 0x0000a83601007387 */ /* 0x0001e20000100800 */
[----:B----4-:R-:W-:-:S03]  /*2ae80*/  IMAD R53, R53, UR6, RZ ;  /* 0x0000000635357c24 */ /* 0x010fc6000f8e02ff */
[----:B0-----:R-:W2:Y:S01]  /*2ae90*/  LDL.LU R54, [R1+0x309c] ;  /* 0x00309c0001367983 */ /* 0x001ea20000300800 */
[----:B------:R-:W-:-:S03]  /*2aea0*/  IMAD R52, R52, UR6, RZ ;  /* 0x0000000634347c24 */ /* 0x000fc6000f8e02ff */
[----:B------:R0:W-:Y:S01]  /*2aeb0*/  STL [R1+0xa4], R53 ;  /* 0x0000a43501007387 */ /* 0x0001e20000100800 */
[----:B------:R-:W-:Y:S02]  /*2aec0*/  IMAD R51, R51, UR6, RZ ;  /* 0x0000000633337c24 */ /* 0x000fe4000f8e02ff */
[----:B------:R-:W-:Y:S01]  /*2aed0*/  IMAD R50, R50, UR6, RZ ;  /* 0x0000000632327c24 */ /* 0x000fe2000f8e02ff */
[----:B0-----:R-:W4:Y:S01]  /*2aee0*/  LDL.LU R53, [R1+0x3098] ;  /* 0x0030980001357983 */ /* 0x001f220000300800 */
[----:B------:R-:W-:-:S03]  /*2aef0*/  IMAD R49, R49, UR6, RZ ;  /* 0x0000000631317c24 */ /* 0x000fc6000f8e02ff */
[----:B------:R0:W-:Y:S01]  /*2af00*/  STL [R1+0xa0], R52 ;  /* 0x0000a03401007387 */ /* 0x0001e20000100800 */
[----:B------:R-:W-:Y:S02]  /*2af10*/  IMAD R48, R48, UR6, RZ ;  /* 0x0000000630307c24 */ /* 0x000fe4000f8e02ff */
[----:B------:R-:W-:Y:S01]  /*2af20*/  IMAD R47, R47, UR6, RZ ;  /* 0x000000062f2f7c24 */ /* 0x000fe2000f8e02ff */
[----:B0-----:R-:W2:Y:S04]  /*2af30*/  LDL.LU R52, [R1+0x3094] ;  /* 0x0030940001347983 */ /* 0x001ea80000300800 */
[----:B------:R0:W-:Y:S01]  /*2af40*/  STL [R1+0x98], R51 ;  /* 0x0000983301007387 */ /* 0x0001e20000100800 */
[----:B------:R-:W-:Y:S02]  /*2af50*/  IMAD R40, R40, UR6, RZ ;  /* 0x0000000628287c24 */ /* 0x000fe4000f8e02ff */
[----:B------:R-:W-:Y:S01]  /*2af60*/  IMAD R39, R39, UR6, RZ ;  /* 0x0000000627277c24 */ /* 0x000fe2000f8e02ff */
[----:B0-----:R-:W4:Y:S04]  /*2af70*/  LDL.LU R51, [R1+0x3090] ;  /* 0x0030900001337983 */ /* 0x001f280000300800 */
[----:B------:R0:W-:Y:S01]  /*2af80*/  STL [R1+0x90], R50 ;  /* 0x0000903201007387 */ /* 0x0001e20000100800 */
[----:B------:R-:W-:-:S03]  /*2af90*/  IMAD R9, R9, UR6, RZ ;  /* 0x0000000609097c24 */ /* 0x000fc6000f8e02ff */
[----:B0-----:R-:W2:Y:S04]  /*2afa0*/  LDL.LU R50, [R1+0x308c] ;  /* 0x00308c0001327983 */ /* 0x001ea80000300800 */
[----:B------:R0:W-:Y:S01]  /*2afb0*/  STL [R1+0x8c], R49 ;  /* 0x00008c3101007387 */ /* 0x0001e20000100800 */
[----:B------:R-:W-:-:S03]  /*2afc0*/  IMAD R8, R8, UR6, RZ ;  /* 0x0000000608087c24 */ /* 0x000fc6000f8e02ff */
[----:B0-----:R-:W4:Y:S04]  /*2afd0*/  LDL.LU R49, [R1+0x3088] ;  /* 0x0030880001317983 */ /* 0x001f280000300800 */
[----:B------:R0:W-:Y:S01]  /*2afe0*/  STL [R1+0x88], R48 ;  /* 0x0000883001007387 */ /* 0x0001e20000100800 */
[----:B---3--:R-:W-:-:S03]  /*2aff0*/  IMAD R7, R7, UR6, RZ ;  /* 0x0000000607077c24 */ /* 0x008fc6000f8e02ff */
[----:B0-----:R-:W3:Y:S04]  /*2b000*/  LDL.LU R48, [R1+0x3084] ;  /* 0x0030840001307983 */ /* 0x001ee80000300800 */
[----:B------:R0:W-:Y:S01]  /*2b010*/  STL [R1+0x84], R47 ;  /* 0x0000842f01007387 */ /* 0x0001e20000100800 */
[----:B------:R-:W-:-:S03]  /*2b020*/  IMAD R10, R10, UR6, RZ ;  /* 0x000000060a0a7c24 */ /* 0x000fc6000f8e02ff */
[----:B0-----:R-:W2:Y:S04]  /*2b030*/  LDL.LU R47, [R1+0x3080] ;  /* 0x00308000012f7983 */ /* 0x001ea80000300800 */
[----:B------:R0:W-:Y:S01]  /*2b040*/  STL [R1+0x80], R40 ;  /* 0x0000802801007387 */ /* 0x0001e20000100800 */
[----:B------:R-:W-:-:S03]  /*2b050*/  IMAD R17, R17, UR6, RZ ;  /* 0x0000000611117c24 */ /* 0x000fc6000f8e02ff */
[----:B0-----:R-:W4:Y:S04]  /*2b060*/  LDL.LU R40, [R1+0x307c] ;  /* 0x00307c0001287983 */ /* 0x001f280000300800 */
[----:B------:R0:W-:Y:S01]  /*2b070*/  STL [R1+0x7c], R39 ;  /* 0x00007c2701007387 */ /* 0x0001e20000100800 */
[----:B------:R-:W-:-:S03]  /*2b080*/  IMAD R20, R20, UR6, RZ ;  /* 0x0000000614147c24 */ /* 0x000fc6000f8e02ff */
        /* <DEDUP_REMOVED lines=46> */
[----:B------:R0:W-:Y:S04]  /*2b370*/  STL [R1+0x1c], R58 ;  /* 0x00001c3a01007387 */ /* 0x0001e80000100800 */
[----:B0-----:R-:W2:Y:S04]  /*2b380*/  LDL.LU R58, [R1+0x3038] ;  /* 0x00303800013a7983 */ /* 0x001ea80000300800 */
[----:B------:R0:W-:Y:S04]  /*2b390*/  STL [R1+0x18], R59 ;  /* 0x0000183b01007387 */ /* 0x0001e80000100800 */
[----:B0-----:R-:W4:Y:S04]  /*2b3a0*/  LDL.LU R59, [R1+0x3034] ;  /* 0x00303400013b7983 */ /* 0x001f280000300800 */
[----:B------:R0:W-:Y:S04]  /*2b3b0*/  STL [R1+0x14], R60 ;  /* 0x0000143c01007387 */ /* 0x0001e80000100800 */
[----:B0-----:R-:W3:Y:S04]  /*2b3c0*/  LDL.LU R60, [R1+0x3030] ;  /* 0x00303000013c7983 */ /* 0x001ee80000300800 */
[----:B------:R0:W-:Y:S04]  /*2b3d0*/  STL [R1+0x10], R61 ;  /* 0x0000103d01007387 */ /* 0x0001e80000100800 */
[----:B0-----:R-:W2:Y:S04]  /*2b3e0*/  LDL.LU R61, [R1+0x302c] ;  /* 0x00302c00013d7983 */ /* 0x001ea80000300800 */
[----:B------:R0:W-:Y:S04]  /*2b3f0*/  STL [R1+0xc], R0 ;  /* 0x00000c0001007387 */ /* 0x0001e80000100800 */
[----:B0-----:R-:W4:Y:S04]  /*2b400*/  LDL.LU R0, [R1+0x3028] ;  /* 0x0030280001007983 */ /* 0x001f280000300800 */
[----:B------:R0:W-:Y:S04]  /*2b410*/  STL [R1+0x8], R2 ;  /* 0x0000080201007387 */ /* 0x0001e80000100800 */
[----:B0-----:R-:W4:Y:S01]  /*2b420*/  LDL.LU R2, [R1+0x3024] ;  /* 0x0030240001027983 */ /* 0x001f220000300800 */
[----:B---3--:R-:W-:-:S02]  /*2b430*/  IMAD R60, R60, UR6, RZ ;  /* 0x000000063c3c7c24 */ /* 0x008fc4000f8e02ff */
[----:B--2---:R-:W-:Y:S02]  /*2b440*/  IMAD R61, R61, UR6, RZ ;  /* 0x000000063d3d7c24 */ /* 0x004fe4000f8e02ff */
[----:B----4-:R-:W-:Y:S02]  /*2b450*/  IMAD R0, R0, UR6, RZ ;  /* 0x0000000600007c24 */ /* 0x010fe4000f8e02ff */
[----:B------:R-:W-:-:S05]  /*2b460*/  IMAD R2, R2, UR6, RZ ;  /* 0x0000000602027c24 */ /* 0x000fca000f8e02ff */
[----:B------:R0:W-:Y:S04]  /*2b470*/  STL [R1+0x4], R2 ;  /* 0x0000040201007387 */ /* 0x0001e80000100800 */
[----:B0-----:R-:W2:Y:S04]  /*2b480*/  LDL.LU R2, [R1+0x3020] ;  /* 0x0030200001027983 */ /* 0x001ea80000300800 */
[----:B------:R0:W-:Y:S04]  /*2b490*/  STL [R1+0x3014], R61 ;  /* 0x0030143d01007387 */ /* 0x0001e80000100800 */
[----:B------:R-:W-:Y:S04]  /*2b4a0*/  STL [R1], R0 ;  /* 0x0000000001007387 */ /* 0x000fe80000100800 */
[----:B0-----:R-:W3:Y:S04]  /*2b4b0*/  LDL.LU R61, [R1+0x7fc] ;  /* 0x0007fc00013d7983 */ /* 0x001ee80000300800 */
[----:B------:R0:W-:Y:S04]  /*2b4c0*/  STL [R1+0x3018], R60 ;  /* 0x0030183c01007387 */ /* 0x0001e80000100800 */
[----:B0-----:R-:W4:Y:S01]  /*2b4d0*/  LDL.LU R60, [R1+0x800] ;  /* 0x00080000013c7983 */ /* 0x001f220000300800 */
[----:B------:R-:W-:Y:S01]  /*2b4e0*/  IMAD R59, R59, UR6, RZ ;  /* 0x000000063b3b7c24 */ /* 0x000fe2000f8e02ff */
[----:B------:R-:W-:Y:S01]  /*2b4f0*/  LEA.HI.X.SX32 R22, R22, UR7, 0x1, P4 ;  /* 0x0000000716167c11 */ /* 0x000fe2000a0f0eff */
[----:B------:R-:W-:Y:S01]  /*2b500*/  IMAD R6, R6, UR6, RZ ;  /* 0x0000000606067c24 */ /* 0x000fe2000f8e02ff */
[----:B------:R-:W-:Y:S01]  /*2b510*/  ULDC UR7, c[0x0][0x234] ;  /* 0x00008d0000077ab9 */ /* 0x000fe20000000800 */
[----:B------:R-:W-:-:S02]  /*2b520*/  IMAD R0, R42, UR6, RZ ;  /* 0x000000062a007c24 */ /* 0x000fc4000f8e02ff */
[----:B------:R-:W-:Y:S01]  /*2b530*/  IMAD R42, R41, UR6, RZ ;  /* 0x00000006292a7c24 */ /* 0x000fe2000f8e02ff */
[----:B------:R2:W-:Y:S01]  /*2b540*/  STL [R1+0x301c], R59 ;  /* 0x00301c3b01007387 */ /* 0x0005e20000100800 */
[----:B------:R-:W-:-:S03]  /*2b550*/  IMAD R27, R27, UR6, RZ ;  /* 0x000000061b1b7c24 */ /* 0x000fc6000f8e02ff */
[----:B------:R3:W-:Y:S01]  /*2b560*/  STL [R1+0x730], R6 ;  /* 0x0007300601007387 */ /* 0x0007e20000100800 */
[----:B------:R-:W-:Y:S02]  /*2b570*/  IMAD R30, R30, UR6, RZ ;  /* 0x000000061e1e7c24 */ /* 0x000fe4000f8e02ff */
[----:B------:R-:W-:Y:S02]  /*2b580*/  IMAD R31, R31, UR6, RZ ;  /* 0x000000061f1f7c24 */ /* 0x000fe4000f8e02ff */
[----:B------:R-:W-:Y:S02]  /*2b590*/  IMAD R32, R32, UR6, RZ ;  /* 0x0000000620207c24 */ /* 0x000fe4000f8e02ff */
[----:B------:R-:W-:Y:S02]  /*2b5a0*/  IMAD R33, R33, UR6, RZ ;  /* 0x0000000621217c24 */ /* 0x000fe4000f8e02ff */
[----:B------:R-:W-:Y:S02]  /*2b5b0*/  IMAD R34, R34, UR6, RZ ;  /* 0x0000000622227c24 */ /* 0x000fe4000f8e02ff */
[----:B------:R-:W-:-:S02]  /*2b5c0*/  IMAD R35, R35, UR6, RZ ;  /* 0x0000000623237c24 */ /* 0x000fc4000f8e02ff */
[----:B------:R-:W-:Y:S02]  /*2b5d0*/  IMAD R36, R36, UR6, RZ ;  /* 0x0000000624247c24 */ /* 0x000fe4000f8e02ff */
[----:B------:R-:W-:Y:S02]  /*2b5e0*/  IMAD R37, R37, UR6, RZ ;  /* 0x0000000625257c24 */ /* 0x000fe4000f8e02ff */
[----:B------:R-:W-:Y:S01]  /*2b5f0*/  IMAD R38, R38, UR6, RZ ;  /* 0x0000000626267c24 */ /* 0x000fe2000f8e02ff */
[-C--:B--2---:R-:W-:Y:S01]  /*2b600*/  IADD3 R59, P5, R25, R2.reuse, RZ ;  /* 0x00000002193b7210 */ /* 0x084fe20007fbe0ff */
[----:B---3--:R-:W-:Y:S01]  /*2b610*/  IMAD R6, R61, UR7, RZ ;  /* 0x000000073d067c24 */ /* 0x008fe2000f8e02ff */
[-C--:B------:R-:W-:Y:S01]  /*2b620*/  IADD3 R61, P6, R24, R2.reuse, RZ ;  /* 0x00000002183d7210 */ /* 0x080fe20007fde0ff */
[----:B----4-:R-:W-:Y:S01]  /*2b630*/  IMAD R41, R60, UR7, RZ ;  /* 0x000000073c297c24 */ /* 0x010fe2000f8e02ff */
[----:B------:R-:W-:-:S05]  /*2b640*/  IADD3 R60, P1, R23, R2, RZ ;  /* 0x00000002173c7210 */ /* 0x000fca0007f3e0ff */
[----:B------:R0:W-:Y:S04]  /*2b650*/  STL [R1+0x2970], R60 ;  /* 0x0029703c01007387 */ /* 0x0001e80000100800 */
[----:B------:R1:W-:Y:S01]  /*2b660*/  STL [R1+0x2974], R61 ;  /* 0x0029743d01007387 */ /* 0x0003e20000100800 */
[----:B0-----:R-:W-:-:S03]  /*2b670*/  IADD3 R60, P0, R26, R2, RZ ;  /* 0x000000021a3c7210 */ /* 0x001fc60007f1e0ff */
[----:B------:R0:W-:Y:S01]  /*2b680*/  STL [R1+0x2978], R59 ;  /* 0x0029783b01007387 */ /* 0x0001e20000100800 */
[----:B-1----:R-:W-:-:S03]  /*2b690*/  IADD3 R61, P4, R27, R2, RZ ;  /* 0x000000021b3d7210 */ /* 0x002fc60007f9e0ff */
[----:B------:R1:W-:Y:S01]  /*2b6a0*/  STL [R1+0x297c], R60 ;  /* 0x00297c3c01007387 */ /* 0x0003e20000100800 */
[----:B------:R-:W-:Y:S02]  /*2b6b0*/  LEA.HI.X.SX32 R23, R23, R22, 0x1, P1 ;  /* 0x0000001617177211 */ /* 0x000fe400008f0eff */
[-C--:B0-----:R-:W-:Y:S01]  /*2b6c0*/  IADD3 R59, P3, R29, R2.reuse, RZ ;  /* 0x000000021d3b7210 */ /* 0x081fe20007f7e0ff */
[----:B------:R-:W-:Y:S01]  /*2b6d0*/  STL [R1+0x2980], R61 ;  /* 0x0029803d01007387 */ /* 0x000fe20000100800 */
[----:B-1----:R-:W-:-:S03]  /*2b6e0*/  IADD3 R60, P2, R30, R2, RZ ;  /* 0x000000021e3c7210 */ /* 0x002fc60007f5e0ff */
[----:B------:R0:W-:Y:S01]  /*2b6f0*/  STL [R1+0x2984], R59 ;  /* 0x0029843b01007387 */ /* 0x0001e20000100800 */
[----:B------:R-:W-:-:S03]  /*2b700*/  LEA.HI.X.SX32 R24, R24, R22, 0x1, P6 ;  /* 0x0000001618187211 */ /* 0x000fc600030f0eff */
[----:B------:R-:W-:Y:S01]  /*2b710*/  STL [R1+0x2988], R60 ;  /* 0x0029883c01007387 */ /* 0x000fe20000100800 */
[----:B------:R-:W-:-:S03]  /*2b720*/  LEA.HI.X.SX32 R25, R25, R22, 0x1, P5 ;  /* 0x0000001619197211 */ /* 0x000fc600028f0eff */
[----:B------:R1:W-:Y:S01]  /*2b730*/  STL [R1+0x2968], R23 ;  /* 0x0029681701007387 */ /* 0x0003e20000100800 */
[----:B0-----:R-:W-:-:S05]  /*2b740*/  IADD3 R59, P1, R31, R2, RZ ;  /* 0x000000021f3b7210 */ /* 0x001fca0007f3e0ff */
[----:B------:R-:W-:Y:S01]  /*2b750*/  STL [R1+0x296c], R59 ;  /* 0x00296c3b01007387 */ /* 0x000fe20000100800 */
[----:B-1----:R-:W-:-:S03]  /*2b760*/  IADD3 R23, P6, R32, R2, RZ ;  /* 0x0000000220177210 */ /* 0x002fc60007fde0ff */
[----:B------:R0:W-:Y:S04]  /*2b770*/  STL [R1+0x2960], R24 ;  /* 0x0029601801007387 */ /* 0x0001e80000100800 */
[----:B------:R1:W-:Y:S01]  /*2b780*/  STL [R1+0x2964], R23 ;  /* 0x0029641701007387 */ /* 0x0003e20000100800 */
[----:B0-----:R-:W-:-:S03]  /*2b790*/  IADD3 R24, P5, R33, R2, RZ ;  /* 0x0000000221187210 */ /* 0x001fc60007fbe0ff */
[----:B------:R0:W-:Y:S01]  /*2b7a0*/  STL [R1+0x2958], R25 ;  /* 0x0029581901007387 */ /* 0x0001e20000100800 */
[----:B-1----:R-:W-:-:S03]  /*2b7b0*/  LEA.HI.X.SX32 R23, R26, R22, 0x1, P0 ;  /* 0x000000161a177211 */ /* 0x002fc600000f0eff */
[----:B------:R-:W2:Y:S01]  /*2b7c0*/  LDL.LU R26, [R1+0x34] ;  /* 0x00003400011a7983 */ /* 0x000ea20000300800 */
[----:B------:R-:W-:-:S03]  /*2b7d0*/  IADD3 R59, P0, R34, R2, RZ ;  /* 0x00000002223b7210 */ /* 0x000fc60007f1e0ff */
[----:B------:R1:W-:Y:S04]  /*2b7e0*/  STL [R1+0x295c], R24 ;  /* 0x00295c1801007387 */ /* 0x0003e80000100800 */
[----:B0-----:R-:W3:Y:S04]  /*2b7f0*/  LDL.LU R25, [R1+0x38] ;  /* 0x0000380001197983 */ /* 0x001ee80000300800 */
[----:B------:R0:W-:Y:S04]  /*2b800*/  STL [R1+0x2950], R23 ;  /* 0x0029501701007387 */ /* 0x0001e80000100800 */
[----:B-1----:R-:W4:Y:S04]  /*2b810*/  LDL.LU R24, [R1+0x3c] ;  /* 0x00003c0001187983 */ /* 0x002f280000300800 */
[----:B------:R1:W-:Y:S01]  /*2b820*/  STL [R1+0x2954], R59 ;  /* 0x0029543b01007387 */ /* 0x0003e20000100800 */
[----:B0-----:R-:W-:-:S02]  /*2b830*/  LEA.HI.X.SX32 R23, R27, R22, 0x1, P4 ;  /* 0x000000161b177211 */ /* 0x001fc400020f0eff */
[----:B------:R-:W-:Y:S02]  /*2b840*/  LEA.HI.X.SX32 R27, R29, R22, 0x1, P3 ;  /* 0x000000161d1b7211 */ /* 0x000fe400018f0eff */
[-C--:B------:R-:W-:Y:S01]  /*2b850*/  IADD3 R29, P3, R36, R2.reuse, RZ ;  /* 0x00000002241d7210 */ /* 0x080fe20007f7e0ff */
[----:B------:R0:W-:Y:S01]  /*2b860*/  STL [R1+0x2948], R23 ;  /* 0x0029481701007387 */ /* 0x0001e20000100800 */
[----:B-1----:R-:W-:Y:S02]  /*2b870*/  IADD3 R59, P4, R35, R2, RZ ;  /* 0x00000002233b7210 */ /* 0x002fe40007f9e0ff */
[----:B------:R-:W-:Y:S01]  /*2b880*/  LEA.HI.X.SX32 R30, R30, R22, 0x1, P2 ;  /* 0x000000161e1e7211 */ /* 0x000fe200010f0eff */
[----:B0-----:R-:W4:Y:S04]  /*2b890*/  LDL.LU R23, [R1+0x44] ;  /* 0x0000440001177983 */ /* 0x001f280000300800 */
[----:B------:R-:W-:Y:S04]  /*2b8a0*/  STL [R1+0x294c], R59 ;  /* 0x00294c3b01007387 */ /* 0x000fe80000100800 */
[----:B------:R0:W-:Y:S04]  /*2b8b0*/  STL [R1+0x2940], R27 ;  /* 0x0029401b01007387 */ /* 0x0001e80000100800 */
[----:B------:R1:W-:Y:S01]  /*2b8c0*/  STL [R1+0x2944], R29 ;  /* 0x0029441d01007387 */ /* 0x0003e20000100800 */
[----:B0-----:R-:W-:-:S03]  /*2b8d0*/  IADD3 R27, P2, R37, R2, RZ ;  /* 0x00000002251b7210 */ /* 0x001fc60007f5e0ff */
[----:B------:R-:W-:Y:S01]  /*2b8e0*/  STL [R1+0x2938], R30 ;  /* 0x0029381e01007387 */ /* 0x000fe20000100800 */
[----:B-1----:R-:W-:-:S03]  /*2b8f0*/  LEA.HI.X.SX32 R29, R31, R22, 0x1, P1 ;  /* 0x000000161f1d7211 */ /* 0x002fc600008f0eff */
[----:B------:R-:W4:Y:S04]  /*2b900*/  LDL.LU R59, [R1+0x68] ;  /* 0x00006800013b7983 */ /* 0x000f280000300800 */
[----:B------:R0:W-:Y:S04]  /*2b910*/  STL [R1+0x293c], R27 ;  /* 0x00293c1b01007387 */ /* 0x0001e80000100800 */
[----:B------:R1:W-:Y:S04]  /*2b920*/  STL [R1+0x2930], R29 ;  /* 0x0029301d01007387 */ /* 0x0003e80000100800 */
[----:B------:R-:W4:Y:S01]  /*2b930*/  LDL.LU R60, [R1+0x6c] ;  /* 0x00006c00013c7983 */ /* 0x000f220000300800 */
[----:B0-----:R-:W-:-:S02]  /*2b940*/  IADD3 R27, P1, R38, R2, RZ ;  /* 0x00000002261b7210 */ /* 0x001fc40007f3e0ff */
[----:B-1----:R-:W-:-:S03]  /*2b950*/  LEA.HI.X.SX32 R29, R32, R22, 0x1, P6 ;  /* 0x00000016201d7211 */ /* 0x002fc600030f0eff */
[----:B------:R0:W-:Y:S01]  /*2b960*/  STL [R1+0x2934], R27 ;  /* 0x0029341b01007387 */ /* 0x0001e20000100800 */
[----:B------:R-:W-:-:S03]  /*2b970*/  LEA.HI.X.SX32 R30, R33, R22, 0x1, P5 ;  /* 0x00000016211e7211 */ /* 0x000fc600028f0eff */
[----:B------:R1:W-:Y:S01]  /*2b980*/  STL [R1+0x2928], R29 ;  /* 0x0029281d01007387 */ /* 0x0003e20000100800 */
[-C--:B0-----:R-:W-:Y:S02]  /*2b990*/  IADD3 R27, P6, R45, R2.reuse, RZ ;  /* 0x000000022d1b7210 */ /* 0x081fe40007fde0ff */
[----:B-1----:R-:W-:-:S03]  /*2b9a0*/  IADD3 R29, P5, R46, R2, RZ ;  /* 0x000000022e1d7210 */ /* 0x002fc60007fbe0ff */
[----:B------:R0:W-:Y:S04]  /*2b9b0*/  STL [R1+0x292c], R27 ;  /* 0x00292c1b01007387 */ /* 0x0001e80000100800 */
[----:B------:R-:W-:Y:S01]  /*2b9c0*/  STL [R1+0x2920], R30 ;  /* 0x0029201e01007387 */ /* 0x000fe20000100800 */
[----:B0-----:R-:W-:-:S03]  /*2b9d0*/  LEA.HI.X.SX32 R27, R34, R22, 0x1, P0 ;  /* 0x00000016221b7211 */ /* 0x001fc600000f0eff */
[----:B------:R-:W4:Y:S04]  /*2b9e0*/  LDL.LU R34, [R1+0x74] ;  /* 0x0000740001227983 */ /* 0x000f280000300800 */
[----:B------:R-:W-:Y:S04]  /*2b9f0*/  STL [R1+0x2924], R29 ;  /* 0x0029241d01007387 */ /* 0x000fe80000100800 */
[----:B------:R-:W4:Y:S04]  /*2ba00*/  LDL.LU R61, [R1+0x94] ;  /* 0x00009400013d7983 */ /* 0x000f280000300800 */
[----:B------:R0:W-:Y:S02]  /*2ba10*/  STL [R1+0x2918], R27 ;  /* 0x0029181b01007387 */ /* 0x0001e40000100800 */
[----:B0-----:R-:W-:-:S02]  /*2ba20*/  LEA.HI.X.SX32 R27, R35, R22, 0x1, P4 ;  /* 0x00000016231b7211 */ /* 0x001fc400020f0eff */
[----:B------:R-:W4:Y:S01]  /*2ba30*/  LDL.LU R35, [R1+0x5c] ;  /* 0x00005c0001237983 */ /* 0x000f220000300800 */
[----:B------:R-:W-:-:S05]  /*2ba40*/  IADD3 R29, P0, R55, R2, RZ ;  /* 0x00000002371d7210 */ /* 0x000fca0007f1e0ff */
[----:B------:R0:W-:Y:S04]  /*2ba50*/  STL [R1+0x291c], R29 ;  /* 0x00291c1d01007387 */ /* 0x0001e80000100800 */
[----:B------:R-:W4:Y:S04]  /*2ba60*/  LDL.LU R33, [R1+0x9c] ;  /* 0x00009c0001217983 */ /* 0x000f280000300800 */
[----:B------:R1:W-:Y:S01]  /*2ba70*/  STL [R1+0x2910], R27 ;  /* 0x0029101b01007387 */ /* 0x0003e20000100800 */
[----:B0-----:R-:W-:-:S03]  /*2ba80*/  IADD3 R29, P4, R56, R2, RZ ;  /* 0x00000002381d7210 */ /* 0x001fc60007f9e0ff */
[----:B------:R-:W4:Y:S01]  /*2ba90*/  LDL.LU R32, [R1+0xac] ;  /* 0x0000ac0001207983 */ /* 0x000f220000300800 */
[----:B-1----:R-:W-:-:S03]  /*2baa0*/  LEA.HI.X.SX32 R27, R36, R22, 0x1, P3 ;  /* 0x00000016241b7211 */ /* 0x002fc600018f0eff */
[----:B------:R-:W-:Y:S04]  /*2bab0*/  STL [R1+0x2914], R29 ;  /* 0x0029141d01007387 */ /* 0x000fe80000100800 */
[----:B------:R0:W-:Y:S04]  /*2bac0*/  STL [R1+0x2908], R27 ;  /* 0x0029081b01007387 */ /* 0x0001e80000100800 */
[----:B------:R-:W4:Y:S01]  /*2bad0*/  LDL.LU R31, [R1+0xb8] ;  /* 0x0000b800011f7983 */ /* 0x000f220000300800 */
[----:B0-----:R-:W-:Y:S02]  /*2bae0*/  LEA.HI.X.SX32 R27, R37, R22, 0x1, P2 ;  /* 0x00000016251b7211 */ /* 0x001fe400010f0eff */
[----:B--2---:R-:W-:-:S05]  /*2baf0*/  IADD3 R29, P3, R26, R2, RZ ;  /* 0x000000021a1d7210 */ /* 0x004fca0007f7e0ff */
[----:B------:R3:W-:Y:S04]  /*2bb00*/  STL [R1+0x290c], R29 ;  /* 0x00290c1d01007387 */ /* 0x0007e80000100800 */
[----:B------:R0:W-:Y:S04]  /*2bb10*/  STL [R1+0x2900], R27 ;  /* 0x0029001b01007387 */ /* 0x0001e80000100800 */
[----:B------:R-:W2:Y:S01]  /*2bb20*/  LDL.LU R30, [R1+0xbc] ;  /* 0x0000bc00011e7983 */ /* 0x000ea20000300800 */
[----:B---3--:R-:W-:Y:S02]  /*2bb30*/  IADD3 R29, P2, R25, R2, RZ ;  /* 0x00000002191d7210 */ /* 0x008fe40007f5e0ff */
[----:B0-----:R-:W-:-:S03]  /*2bb40*/  LEA.HI.X.SX32 R27, R38, R22, 0x1, P1 ;  /* 0x00000016261b7211 */ /* 0x001fc600008f0eff */
[----:B------:R4:W-:Y:S04]  /*2bb50*/  STL [R1+0x2904], R29 ;  /* 0x0029041d01007387 */ /* 0x0009e80000100800 */
[----:B------:R0:W-:Y:S04]  /*2bb60*/  STL [R1+0x28f8], R27 ;  /* 0x0028f81b01007387 */ /* 0x0001e80000100800 */
[----:B------:R-:W3:Y:S01]  /*2bb70*/  LDL.LU R37, [R1+0xd4] ;  /* 0x0000d40001257983 */ /* 0x000ee20000300800 */
[----:B----4-:R-:W-:Y:S02]  /*2bb80*/  IADD3 R29, P1, R24, R2, RZ ;  /* 0x00000002181d7210 */ /* 0x010fe40007f3e0ff */
[----:B0-----:R-:W-:-:S03]  /*2bb90*/  LEA.HI.X.SX32 R27, R45, R22, 0x1, P6 ;  /* 0x000000162d1b7211 */ /* 0x001fc600030f0eff */
[----:B------:R0:W-:Y:S04]  /*2bba0*/  STL [R1+0x28fc], R29 ;  /* 0x0028fc1d01007387 */ /* 0x0001e80000100800 */
[----:B------:R1:W-:Y:S04]  /*2bbb0*/  STL [R1+0x28f0], R27 ;  /* 0x0028f01b01007387 */ /* 0x0003e80000100800 */
[----:B------:R-:W4:Y:S01]  /*2bbc0*/  LDL.LU R36, [R1+0xdc] ;  /* 0x0000dc0001247983 */ /* 0x000f220000300800 */
[----:B0-----:R-:W-:Y:S02]  /*2bbd0*/  IADD3 R29, P6, R23, R2, RZ ;  /* 0x00000002171d7210 */ /* 0x001fe40007fde0ff */
[----:B-1----:R-:W-:-:S03]  /*2bbe0*/  LEA.HI.X.SX32 R27, R46, R22, 0x1, P5 ;  /* 0x000000162e1b7211 */ /* 0x002fc600028f0eff */
[----:B------:R0:W-:Y:S04]  /*2bbf0*/  STL [R1+0x28f4], R29 ;  /* 0x0028f41d01007387 */ /* 0x0001e80000100800 */
[----:B------:R1:W-:Y:S04]  /*2bc00*/  STL [R1+0x28e8], R27 ;  /* 0x0028e81b01007387 */ /* 0x0003e80000100800 */
[----:B0-----:R-:W4:Y:S01]  /*2bc10*/  LDL.LU R29, [R1+0x114] ;  /* 0x00011400011d7983 */ /* 0x001f220000300800 */
[----:B-1----:R-:W-:Y:S02]  /*2bc20*/  LEA.HI.X.SX32 R27, R55, R22, 0x1, P0 ;  /* 0x00000016371b7211 */ /* 0x002fe400000f0eff */
[----:B------:R-:W-:-:S02]  /*2bc30*/  IADD3 R45, P0, R59, R2, RZ ;  /* 0x000000023b2d7210 */ /* 0x000fc40007f1e0ff */
[----:B------:R-:W-:-:S05]  /*2bc40*/  IADD3 R38, P5, R35, R2, RZ ;  /* 0x0000000223267210 */ /* 0x000fca0007fbe0ff */
[----:B------:R0:W-:Y:S04]  /*2bc50*/  STL [R1+0x28ec], R38 ;  /* 0x0028ec2601007387 */ /* 0x0001e80000100800 */
[----:B------:R1:W-:Y:S01]  /*2bc60*/  STL [R1+0x28e0], R27 ;  /* 0x0028e01b01007387 */ /* 0x0003e20000100800 */
[----:B0-----:R-:W-:-:S03]  /*2bc70*/  LEA.HI.X.SX32 R38, R56, R22, 0x1, P4 ;  /* 0x0000001638267211 */ /* 0x001fc600020f0eff */
[----:B-1----:R-:W4:Y:S04]  /*2bc80*/  LDL.LU R27, [R1+0x124] ;  /* 0x00012400011b7983 */ /* 0x002f280000300800 */
[----:B------:R0:W-:Y:S04]  /*2bc90*/  STL [R1+0x28e4], R45 ;  /* 0x0028e42d01007387 */ /* 0x0001e80000100800 */
[----:B------:R1:W-:Y:S01]  /*2bca0*/  STL [R1+0x19ac], R38 ;  /* 0x0019ac2601007387 */ /* 0x0003e20000100800 */
[----:B0-----:R-:W-:Y:S02]  /*2bcb0*/  IADD3 R45, P4, R60, R2, RZ ;  /* 0x000000023c2d7210 */ /* 0x001fe40007f9e0ff */
[----:B-1----:R-:W-:-:S02]  /*2bcc0*/  LEA.HI.X.SX32 R38, R26, R22, 0x1, P3 ;  /* 0x000000161a267211 */ /* 0x002fc400018f0eff */
[----:B------:R-:W4:Y:S04]  /*2bcd0*/  LDL.LU R26, [R1+0x174] ;  /* 0x00017400011a7983 */ /* 0x000f280000300800 */
        /* <DEDUP_REMOVED lines=25> */
[----:B------:R-:W-:Y:S04]  /*2be70*/  STL [R1+0x19f4], R45 ;  /* 0x0019f42d01007387 */ /* 0x000fe80000100800 */
[----:B------:R0:W-:Y:S02]  /*2be80*/  STL [R1+0x19c4], R38 ;  /* 0x0019c42601007387 */ /* 0x0001e40000100800 */
[----:B0-----:R-:W-:-:S02]  /*2be90*/  LEA.HI.X.SX32 R38, R60, R22, 0x1, P4 ;  /* 0x000000163c267211 */ /* 0x001fc400020f0eff */
[----:B------:R-:W4:Y:S01]  /*2bea0*/  LDL.LU R60, [R1+0x1bc] ;  /* 0x0001bc00013c7983 */ /* 0x000f220000300800 */
[----:B--2---:R-:W-:-:S05]  /*2beb0*/  IADD3 R45, P0, R30, R2, RZ ;  /* 0x000000021e2d7210 */ /* 0x004fca0007f1e0ff */
[----:B------:R3:W-:Y:S04]  /*2bec0*/  STL [R1+0x19fc], R45 ;  /* 0x0019fc2d01007387 */ /* 0x0007e80000100800 */
[----:B------:R0:W-:Y:S01]  /*2bed0*/  STL [R1+0x19c8], R38 ;  /* 0x0019c82601007387 */ /* 0x0001e20000100800 */
[----:B---3--:R-:W-:Y:S02]  /*2bee0*/  IADD3 R45, P4, R37, R2, RZ ;  /* 0x00000002252d7210 */ /* 0x008fe40007f9e0ff */
[----:B0-----:R-:W-:Y:S02]  /*2bef0*/  LEA.HI.X.SX32 R38, R34, R22, 0x1, P3 ;  /* 0x0000001622267211 */ /* 0x001fe400018f0eff */
[----:B------:R-:W2:Y:S04]  /*2bf00*/  LDL.LU R34, [R1+0x1c8] ;  /* 0x0001c80001227983 */ /* 0x000ea80000300800 */
[----:B------:R4:W-:Y:S04]  /*2bf10*/  STL [R1+0x1a04], R45 ;  /* 0x001a042d01007387 */ /* 0x0009e80000100800 */
[----:B------:R0:W-:Y:S01]  /*2bf20*/  STL [R1+0x19d0], R38 ;  /* 0x0019d02601007387 */ /* 0x0001e20000100800 */
[----:B----4-:R-:W-:-:S02]  /*2bf30*/  IADD3 R45, P3, R36, R2, RZ ;  /* 0x00000002242d7210 */ /* 0x010fc40007f7e0ff */
[----:B0-----:R-:W-:Y:S02]  /*2bf40*/  LEA.HI.X.SX32 R38, R61, R22, 0x1, P2 ;  /* 0x000000163d267211 */ /* 0x001fe400010f0eff */
[----:B------:R-:W3:Y:S04]  /*2bf50*/  LDL.LU R61, [R1+0x1cc] ;  /* 0x0001cc00013d7983 */ /* 0x000ee80000300800 */
[----:B------:R0:W-:Y:S04]  /*2bf60*/  STL [R1+0x1a0c], R45 ;  /* 0x001a0c2d01007387 */ /* 0x0001e80000100800 */
[----:B------:R1:W-:Y:S01]  /*2bf70*/  STL [R1+0x19d8], R38 ;  /* 0x0019d82601007387 */ /* 0x0003e20000100800 */
[----:B0-----:R-:W-:-:S02]  /*2bf80*/  IADD3 R45, P2, R29, R2, RZ ;  /* 0x000000021d2d7210 */ /* 0x001fc40007f5e0ff */
[-C--:B-1----:R-:W-:Y:S02]  /*2bf90*/  LEA.HI.X.SX32 R38, R33, R22.reuse, 0x1, P1 ;  /* 0x0000001621267211 */ /* 0x082fe400008f0eff */
[----:B------:R-:W4:Y:S04]  /*2bfa0*/  LDL.LU R33, [R1+0x1d8] ;  /* 0x0001d80001217983 */ /* 0x000f280000300800 */
[----:B------:R-:W-:Y:S04]  /*2bfb0*/  STL [R1+0x1a14], R45 ;  /* 0x001a142d01007387 */ /* 0x000fe80000100800 */
[----:B------:R0:W-:Y:S02]  /*2bfc0*/  STL [R1+0x19e0], R38 ;  /* 0x0019e02601007387 */ /* 0x0001e40000100800 */
[----:B0-----:R-:W-:-:S02]  /*2bfd0*/  LEA.HI.X.SX32 R38, R32, R22, 0x1, P6 ;  /* 0x0000001620267211 */ /* 0x001fc400030f0eff */
[----:B------:R-:W4:Y:S01]  /*2bfe0*/  LDL.LU R32, [R1+0x1dc] ;  /* 0x0001dc0001207983 */ /* 0x000f220000300800 */
[----:B------:R-:W-:-:S05]  /*2bff0*/  IADD3 R45, P1, R27, R2, RZ ;  /* 0x000000021b2d7210 */ /* 0x000fca0007f3e0ff */
[----:B------:R-:W-:Y:S04]  /*2c000*/  STL [R1+0x1a1c], R45 ;  /* 0x001a1c2d01007387 */ /* 0x000fe80000100800 */
[----:B------:R0:W-:Y:S02]  /*2c010*/  STL [R1+0x19e8], R38 ;  /* 0x0019e82601007387 */ /* 0x0001e40000100800 */
[----:B0-----:R-:W-:Y:S02]  /*2c020*/  LEA.HI.X.SX32 R38, R31, R22, 0x1, P5 ;  /* 0x000000161f267211 */ /* 0x001fe400028f0eff */
[-C--:B------:R-:W-:Y:S01]  /*2c030*/  IADD3 R45, P6, R26, R2.reuse, RZ ;  /* 0x000000021a2d7210 */ /* 0x080fe20007fde0ff */
[----:B------:R-:W4:Y:S04]  /*2c040*/  LDL.LU R31, [R1+0x204] ;  /* 0x00020400011f7983 */ /* 0x000f280000300800 */
[----:B------:R0:W-:Y:S04]  /*2c050*/  STL [R1+0x1a24], R45 ;  /* 0x001a242d01007387 */ /* 0x0001e80000100800 */
[----:B------:R1:W-:Y:S01]  /*2c060*/  STL [R1+0x19f0], R38 ;  /* 0x0019f02601007387 */ /* 0x0003e20000100800 */
[----:B0-----:R-:W-:-:S02]  /*2c070*/  IADD3 R45, P5, R25, R2, RZ ;  /* 0x00000002192d7210 */ /* 0x001fc40007fbe0ff */
[----:B-1----:R-:W-:Y:S02]  /*2c080*/  LEA.HI.X.SX32 R38, R30, R22, 0x1, P0 ;  /* 0x000000161e267211 */ /* 0x002fe400000f0eff */
        /* <DEDUP_REMOVED lines=30> */
[----:B--2---:R-:W-:-:S05]  /*2c270*/  IADD3 R45, P6, R34, R2, RZ ;  /* 0x00000002222d7210 */ /* 0x004fca0007fde0ff */
[----:B------:R-:W-:Y:S04]  /*2c280*/  STL [R1+0x1a5c], R45 ;  /* 0x001a5c2d01007387 */ /* 0x000fe80000100800 */
[----:B------:R0:W-:Y:S02]  /*2c290*/  STL [R1+0x1a28], R38 ;  /* 0x001a282601007387 */ /* 0x0001e40000100800 */
[----:B0-----:R-:W-:Y:S02]  /*2c2a0*/  LEA.HI.X.SX32 R38, R24, R22, 0x1, P0 ;  /* 0x0000001618267211 */ /* 0x001fe400000f0eff */
[-C--:B---3--:R-:W-:Y:S01]  /*2c2b0*/  IADD3 R45, P5, R61, R2.reuse, RZ ;  /* 0x000000023d2d7210 */ /* 0x088fe20007fbe0ff */
        /* <DEDUP_REMOVED lines=59> */
[----:B------:R-:W2:Y:S01]  /*2c670*/  LDL.LU R36, [R1+0x354] ;  /* 0x0003540001247983 */ /* 0x000ea20000300800 */
[----:B---3--:R-:W-:-:S05]  /*2c680*/  IADD3 R45, P1, R23, R2, RZ ;  /* 0x00000002172d7210 */ /* 0x008fca0007f3e0ff */
[----:B------:R-:W-:Y:S04]  /*2c690*/  STL [R1+0x1ac4], R45 ;  /* 0x001ac42d01007387 */ /* 0x000fe80000100800 */
[----:B------:R0:W-:Y:S02]  /*2c6a0*/  STL [R1+0x1a90], R38 ;  /* 0x001a902601007387 */ /* 0x0001e40000100800 */
[----:B0-----:R-:W-:Y:S02]  /*2c6b0*/  LEA.HI.X.SX32 R38, R29, R22, 0x1, P5 ;  /* 0x000000161d267211 */ /* 0x001fe400028f0eff */
[-C--:B----4-:R-:W-:Y:S01]  /*2c6c0*/  IADD3 R45, P6, R35, R2.reuse, RZ ;  /* 0x00000002232d7210 */ /* 0x090fe20007fde0ff */
        /* <DEDUP_REMOVED lines=59> */
[----:B------:R-:W3:Y:S01]  /*2ca80*/  LDL.LU R32, [R1+0x388] ;  /* 0x0003880001207983 */ /* 0x000ee20000300800 */
[----:B----4-:R-:W-:-:S05]  /*2ca90*/  IADD3 R45, P2, R27, R2, RZ ;  /* 0x000000021b2d7210 */ /* 0x010fca0007f5e0ff */
[----:B------:R-:W-:Y:S04]  /*2caa0*/  STL [R1+0x1b2c], R45 ;  /* 0x001b2c2d01007387 */ /* 0x000fe80000100800 */
[----:B------:R0:W-:Y:S02]  /*2cab0*/  STL [R1+0x1af8], R38 ;  /* 0x001af82601007387 */ /* 0x0001e40000100800 */
[----:B0-----:R-:W-:Y:S02]  /*2cac0*/  LEA.HI.X.SX32 R38, R31, R22, 0x1, P6 ;  /* 0x000000161f267211 */ /* 0x001fe400030f0eff */
[----:B------:R-:W-:Y:S01]  /*2cad0*/  IADD3 R45, P1, R26, R2, RZ ;  /* 0x000000021a2d7210 */ /* 0x000fe20007f3e0ff */
        /* <DEDUP_REMOVED lines=94> */
[-C--:B------:R-:W-:Y:S01]  /*2d0c0*/  IADD3 R45, P3, R24, R2.reuse, RZ ;  /* 0x00000002182d7210 */ /* 0x080fe20007f7e0ff */
        /* <DEDUP_REMOVED lines=672> */
[----:B------:R0:W-:Y:S01]  /*2fad0*/  STL [R1+0x1fc8], R38 ;  /* 0x001fc82601007387 */ /* 0x0001e20000100800 */
[-C--:B------:R-:W-:Y:S02]  /*2fae0*/  LEA.HI.X.SX32 R37, R37, R22.reuse, 0x1, P5 ;  /* 0x0000001625257211 */ /* 0x080fe400028f0eff */
[----:B0-----:R-:W-:Y:S02]  /*2faf0*/  LEA.HI.X.SX32 R38, R30, R22, 0x1, P6 ;  /* 0x000000161e267211 */ /* 0x001fe400030f0eff */
[----:B---3--:R-:W-:Y:S01]  /*2fb00*/  IADD3 R45, P1, R25, R2, RZ ;  /* 0x00000002192d7210 */ /* 0x008fe20007f3e0ff */
[----:B------:R-:W2:Y:S04]  /*2fb10*/  LDL.LU R30, [R1+0x6c4] ;  /* 0x0006c400011e7983 */ /* 0x000ea80000300800 */
[----:B------:R-:W-:Y:S04]  /*2fb20*/  STL [R1+0x2004], R45 ;  /* 0x0020042d01007387 */ /* 0x000fe80000100800 */
[----:B------:R0:W-:Y:S01]  /*2fb30*/  STL [R1+0x1fd0], R38 ;  /* 0x001fd02601007387 */ /* 0x0001e20000100800 */
[----:B------:R-:W-:-:S03]  /*2fb40*/  LEA.HI.X.SX32 R36, R36, R22, 0x1, P0 ;  /* 0x0000001624247211 */ /* 0x000fc600000f0eff */
[----:B0-----:R-:W3:Y:S01]  /*2fb50*/  LDL.LU R38, [R1+0x6cc] ;  /* 0x0006cc0001267983 */ /* 0x001ee20000300800 */
[----:B----4-:R-:W-:-:S05]  /*2fb60*/  IADD3 R45, P6, R24, R2, RZ ;  /* 0x00000002182d7210 */ /* 0x010fca0007fde0ff */
[----:B------:R-:W-:Y:S04]  /*2fb70*/  STL [R1+0x200c], R45 ;  /* 0x00200c2d01007387 */ /* 0x000fe80000100800 */
[----:B------:R0:W-:Y:S04]  /*2fb80*/  STL [R1+0x1fd8], R37 ;  /* 0x001fd82501007387 */ /* 0x0001e80000100800 */
[----:B0-----:R-:W4:Y:S01]  /*2fb90*/  LDL.LU R37, [R1+0x6d0] ;  /* 0x0006d00001257983 */ /* 0x001f220000300800 */
[----:B------:R-:W-:-:S05]  /*2fba0*/  IADD3 R45, P5, R23, R2, RZ ;  /* 0x00000002172d7210 */ /* 0x000fca0007fbe0ff */
[----:B------:R-:W-:Y:S04]  /*2fbb0*/  STL [R1+0x2014], R45 ;  /* 0x0020142d01007387 */ /* 0x000fe80000100800 */
[----:B------:R0:W-:Y:S02]  /*2fbc0*/  STL [R1+0x1fe0], R36 ;  /* 0x001fe02401007387 */ /* 0x0001e40000100800 */
[-C--:B0-----:R-:W-:Y:S02]  /*2fbd0*/  LEA.HI.X.SX32 R36, R29, R22.reuse, 0x1, P4 ;  /* 0x000000161d247211 */ /* 0x081fe400020f0eff */
[----:B------:R-:W4:Y:S01]  /*2fbe0*/  LDL.LU R29, [R1+0x6dc] ;  /* 0x0006dc00011d7983 */ /* 0x000f220000300800 */
[----:B------:R-:W-:Y:S02]  /*2fbf0*/  LEA.HI.X.SX32 R23, R23, R22, 0x1, P5 ;  /* 0x0000001617177211 */ /* 0x000fe400028f0eff */
        /* <DEDUP_REMOVED lines=22> */
[----:B------:R0:W-:Y:S04]  /*2fd60*/  STL [R1+0x2008], R36 ;  /* 0x0020082401007387 */ /* 0x0001e80000100800 */
[----:B0-----:R-:W4:Y:S01]  /*2fd70*/  LDL.LU R36, [R1+0x70c] ;  /* 0x00070c0001247983 */ /* 0x001f220000300800 */
[----:B------:R-:W-:-:S05]  /*2fd80*/  IADD3 R45, P6, R33, R2, RZ ;  /* 0x00000002212d7210 */ /* 0x000fca0007fde0ff */
[----:B------:R-:W-:Y:S04]  /*2fd90*/  STL [R1+0x2044], R45 ;  /* 0x0020442d01007387 */ /* 0x000fe80000100800 */
[----:B------:R0:W-:Y:S01]  /*2fda0*/  STL [R1+0x2010], R23 ;  /* 0x0020101701007387 */ /* 0x0001e20000100800 */
[----:B------:R-:W-:-:S03]  /*2fdb0*/  LEA.HI.X.SX32 R46, R35, R22, 0x1, P0 ;  /* 0x00000016232e7211 */ /* 0x000fc600000f0eff */
[----:B0-----:R-:W4:Y:S01]  /*2fdc0*/  LDL.LU R23, [R1+0x718] ;  /* 0x0007180001177983 */ /* 0x001f220000300800 */
[----:B------:R-:W-:-:S05]  /*2fdd0*/  IADD3 R45, P5, R32, R2, RZ ;  /* 0x00000002202d7210 */ /* 0x000fca0007fbe0ff */
[----:B------:R0:W-:Y:S04]  /*2fde0*/  STL [R1+0x204c], R45 ;  /* 0x00204c2d01007387 */ /* 0x0001e80000100800 */
[----:B------:R-:W4:Y:S04]  /*2fdf0*/  LDL.LU R35, [R1+0x71c] ;  /* 0x00071c0001237983 */ /* 0x000f280000300800 */
[----:B------:R1:W-:Y:S01]  /*2fe00*/  STL [R1+0x2018], R46 ;  /* 0x0020182e01007387 */ /* 0x0003e20000100800 */
[----:B0-----:R-:W-:Y:S02]  /*2fe10*/  IADD3 R45, P0, R31, R2, RZ ;  /* 0x000000021f2d7210 */ /* 0x001fe40007f1e0ff */
[----:B-1----:R-:W-:-:S03]  /*2fe20*/  LEA.HI.X.SX32 R46, R59, R22, 0x1, P4 ;  /* 0x000000163b2e7211 */ /* 0x002fc600020f0eff */
[----:B------:R2:W-:Y:S04]  /*2fe30*/  STL [R1+0x2054], R45 ;  /* 0x0020542d01007387 */ /* 0x0005e80000100800 */
[----:B------:R-:W4:Y:S04]  /*2fe40*/  LDL.LU R59, [R1+0x724] ;  /* 0x00072400013b7983 */ /* 0x000f280000300800 */
[----:B------:R0:W-:Y:S01]  /*2fe50*/  STL [R1+0x2020], R46 ;  /* 0x0020202e01007387 */ /* 0x0001e20000100800 */
[----:B--2---:R-:W-:Y:S02]  /*2fe60*/  IADD3 R45, P4, R30, R2, RZ ;  /* 0x000000021e2d7210 */ /* 0x004fe40007f9e0ff */
[----:B0-----:R-:W-:-:S03]  /*2fe70*/  LEA.HI.X.SX32 R46, R60, R22, 0x1, P3 ;  /* 0x000000163c2e7211 */ /* 0x001fc600018f0eff */
[----:B------:R3:W-:Y:S04]  /*2fe80*/  STL [R1+0x205c], R45 ;  /* 0x00205c2d01007387 */ /* 0x0007e80000100800 */
[----:B------:R-:W2:Y:S04]  /*2fe90*/  LDL.LU R60, [R1+0x728] ;  /* 0x00072800013c7983 */ /* 0x000ea80000300800 */
[----:B------:R0:W-:Y:S01]  /*2fea0*/  STL [R1+0x2028], R46 ;  /* 0x0020282e01007387 */ /* 0x0001e20000100800 */
[----:B---3--:R-:W-:Y:S02]  /*2feb0*/  IADD3 R45, P3, R38, R2, RZ ;  /* 0x00000002262d7210 */ /* 0x008fe40007f7e0ff */
[----:B0-----:R-:W-:-:S03]  /*2fec0*/  LEA.HI.X.SX32 R46, R34, R22, 0x1, P2 ;  /* 0x00000016222e7211 */ /* 0x001fc600010f0eff */
[----:B------:R-:W-:Y:S04]  /*2fed0*/  STL [R1+0x2064], R45 ;  /* 0x0020642d01007387 */ /* 0x000fe80000100800 */
[----:B------:R-:W3:Y:S04]  /*2fee0*/  LDL.LU R34, [R1+0x720] ;  /* 0x0007200001227983 */ /* 0x000ee80000300800 */
[----:B------:R0:W-:Y:S02]  /*2fef0*/  STL [R1+0x2030], R46 ;  /* 0x0020302e01007387 */ /* 0x0001e40000100800 */
[----:B0-----:R-:W-:-:S02]  /*2ff00*/  LEA.HI.X.SX32 R46, R61, R22, 0x1, P1 ;  /* 0x000000163d2e7211 */ /* 0x001fc400008f0eff */
[----:B----4-:R-:W-:-:S05]  /*2ff10*/  IADD3 R45, P2, R37, R2, RZ ;  /* 0x00000002252d7210 */ /* 0x010fca0007f5e0ff */
[----:B------:R0:W-:Y:S04]  /*2ff20*/  STL [R1+0x206c], R45 ;  /* 0x00206c2d01007387 */ /* 0x0001e80000100800 */
[----:B------:R-:W4:Y:S04]  /*2ff30*/  LDL.LU R61, [R1+0x714] ;  /* 0x00071400013d7983 */ /* 0x000f280000300800 */
[----:B------:R1:W-:Y:S01]  /*2ff40*/  STL [R1+0x2038], R46 ;  /* 0x0020382e01007387 */ /* 0x0003e20000100800 */
[----:B0-----:R-:W-:Y:S02]  /*2ff50*/  IADD3 R45, P1, R29, R2, RZ ;  /* 0x000000021d2d7210 */ /* 0x001fe40007f3e0ff */
[----:B-1----:R-:W-:-:S03]  /*2ff60*/  LEA.HI.X.SX32 R46, R33, R22, 0x1, P6 ;  /* 0x00000016212e7211 */ /* 0x002fc600030f0eff */
[----:B------:R-:W-:Y:S04]  /*2ff70*/  STL [R1+0x2074], R45 ;  /* 0x0020742d01007387 */ /* 0x000fe80000100800 */
[----:B------:R-:W4:Y:S04]  /*2ff80*/  LDL.LU R33, [R1+0x710] ;  /* 0x0007100001217983 */ /* 0x000f280000300800 */
[----:B------:R0:W-:Y:S02]  /*2ff90*/  STL [R1+0x2040], R46 ;  /* 0x0020402e01007387 */ /* 0x0001e40000100800 */
[----:B0-----:R-:W-:-:S02]  /*2ffa0*/  LEA.HI.X.SX32 R46, R32, R22, 0x1, P5 ;  /* 0x00000016202e7211 */ /* 0x001fc400028f0eff */
[----:B------:R-:W-:Y:S02]  /*2ffb0*/  LEA.HI.X.SX32 R38, R38, R22, 0x1, P3 ;  /* 0x0000001626267211 */ /* 0x000fe400018f0eff */
        /* <DEDUP_REMOVED lines=9> */
[----:B0-----:R-:W-:Y:S02]  /*30050*/  IADD3 R45, P0, R25, R2, RZ ;  /* 0x00000002192d7210 */ /* 0x001fe40007f1e0ff */
[----:B-1----:R-:W-:-:S03]  /*30060*/  LEA.HI.X.SX32 R46, R30, R22, 0x1, P4 ;  /* 0x000000161e2e7211 */ /* 0x002fc600020f0eff */
[----:B------:R0:W-:Y:S04]  /*30070*/  STL [R1+0x208c], R45 ;  /* 0x00208c2d01007387 */ /* 0x0001e80000100800 */
[----:B------:R-:W4:Y:S04]  /*30080*/  LDL.LU R30, [R1+0x6fc] ;  /* 0x0006fc00011e7983 */ /* 0x000f280000300800 */
[----:B------:R-:W-:Y:S01]  /*30090*/  STL [R1+0x2058], R46 ;  /* 0x0020582e01007387 */ /* 0x000fe20000100800 */
[----:B0-----:R-:W-:-:S05]  /*300a0*/  IADD3 R45, P4, R24, R2, RZ ;  /* 0x00000002182d7210 */ /* 0x001fca0007f9e0ff */
[----:B------:R0:W-:Y:S04]  /*300b0*/  STL [R1+0x2094], R45 ;  /* 0x0020942d01007387 */ /* 0x0001e80000100800 */
[----:B------:R1:W-:Y:S01]  /*300c0*/  STL [R1+0x2060], R38 ;  /* 0x0020602601007387 */ /* 0x0003e20000100800 */
[-C--:B0-----:R-:W-:Y:S02]  /*300d0*/  LEA.HI.X.SX32 R45, R37, R22.reuse, 0x1, P2 ;  /* 0x00000016252d7211 */ /* 0x081fe400010f0eff */
[----:B------:R-:W-:Y:S02]  /*300e0*/  LEA.HI.X.SX32 R37, R29, R22, 0x1, P1 ;  /* 0x000000161d257211 */ /* 0x000fe400008f0eff */
[----:B------:R-:W-:-:S05]  /*300f0*/  IADD3 R46, P3, R36, R2, RZ ;  /* 0x00000002242e7210 */ /* 0x000fca0007f7e0ff */
[----:B------:R-:W-:Y:S04]  /*30100*/  STL [R1+0x209c], R46 ;  /* 0x00209c2e01007387 */ /* 0x000fe80000100800 */
[----:B------:R-:W-:Y:S04]  /*30110*/  STL [R1+0x2068], R45 ;  /* 0x0020682d01007387 */ /* 0x000fe80000100800 */
[----:B------:R-:W4:Y:S01]  /*30120*/  LDL.LU R29, [R1+0x6f8] ;  /* 0x0006f800011d7983 */ /* 0x000f220000300800 */
[----:B-1----:R-:W-:-:S05]  /*30130*/  IADD3 R38, P2, R23, R2, RZ ;  /* 0x0000000217267210 */ /* 0x002fca0007f5e0ff */
[----:B------:R0:W-:Y:S04]  /*30140*/  STL [R1+0x20a4], R38 ;  /* 0x0020a42601007387 */ /* 0x0001e80000100800 */
[----:B------:R1:W-:Y:S01]  /*30150*/  STL [R1+0x2070], R37 ;  /* 0x0020702501007387 */ /* 0x0003e20000100800 */
[----:B0-----:R-:W-:Y:S02]  /*30160*/  IADD3 R38, P1, R35, R2, RZ ;  /* 0x0000000223267210 */ /* 0x001fe40007f3e0ff */
        /* <DEDUP_REMOVED lines=15> */
[-C--:B0-----:R-:W-:Y:S02]  /*30260*/  LEA.HI.X.SX32 R37, R24, R22.reuse, 0x1, P4 ;  /* 0x0000001618257211 */ /* 0x081fe400020f0eff */
[----:B------:R-:W2:Y:S01]  /*30270*/  LDL.LU R24, [R1+0x6d8] ;  /* 0x0006d80001187983 */ /* 0x000ea20000300800 */
[----:B------:R-:W-:-:S03]  /*30280*/  LEA.HI.X.SX32 R36, R36, R22, 0x1, P3 ;  /* 0x0000001624247211 */ /* 0x000fc600018f0eff */
[----:B------:R-:W-:Y:S04]  /*30290*/  STL [R1+0x20c4], R38 ;  /* 0x0020c42601007387 */ /* 0x000fe80000100800 */
[----:B------:R0:W-:Y:S04]  /*302a0*/  STL [R1+0x2090], R37 ;  /* 0x0020902501007387 */ /* 0x0001e80000100800 */
[----:B0-----:R-:W3:Y:S01]  /*302b0*/  LDL.LU R37, [R1+0x6d4] ;  /* 0x0006d40001257983 */ /* 0x001ee20000300800 */
[----:B----4-:R-:W-:-:S05]  /*302c0*/  IADD3 R38, P4, R61, R2, RZ ;  /* 0x000000023d267210 */ /* 0x010fca0007f9e0ff */
[----:B------:R-:W-:Y:S04]  /*302d0*/  STL [R1+0x20cc], R38 ;  /* 0x0020cc2601007387 */ /* 0x000fe80000100800 */
[----:B------:R0:W-:Y:S01]  /*302e0*/  STL [R1+0x2098], R36 ;  /* 0x0020982401007387 */ /* 0x0001e20000100800 */
[-C--:B------:R-:W-:Y:S02]  /*302f0*/  LEA.HI.X.SX32 R35, R35, R22.reuse, 0x1, P1 ;  /* 0x0000001623237211 */ /* 0x080fe400008f0eff */
[----:B0-----:R-:W-:Y:S02]  /*30300*/  LEA.HI.X.SX32 R36, R23, R22, 0x1, P2 ;  /* 0x0000001617247211 */ /* 0x001fe400010f0eff */
[----:B------:R-:W4:Y:S01]  /*30310*/  LDL.LU R23, [R1+0x6c8] ;  /* 0x0006c80001177983 */ /* 0x000f220000300800 */
[----:B------:R-:W-:-:S05]  /*30320*/  IADD3 R38, P3, R33, R2, RZ ;  /* 0x0000000221267210 */ /* 0x000fca0007f7e0ff */
[----:B------:R-:W-:Y:S04]  /*30330*/  STL [R1+0x20d4], R38 ;  /* 0x0020d42601007387 */ /* 0x000fe80000100800 */
[----:B------:R0:W-:Y:S04]  /*30340*/  STL [R1+0x20a0], R36 ;  /* 0x0020a02401007387 */ /* 0x0001e80000100800 */
[----:B0-----:R-:W4:Y:S01]  /*30350*/  LDL.LU R36, [R1+0x6bc] ;  /* 0x0006bc0001247983 */ /* 0x001f220000300800 */
[----:B------:R-:W-:Y:S01]  /*30360*/  IMAD R21, R21, UR6, RZ ;  /* 0x0000000615157c24 */ /* 0x000fe2000f8e02ff */
[----:B------:R-:W-:-:S02]  /*30370*/  LEA.HI.X.SX32 R34, R34, R22, 0x1, P0 ;  /* 0x0000001622227211 */ /* 0x000fc400000f0eff */
        /* <DEDUP_REMOVED lines=12> */
[----:B------:R0:W-:Y:S04]  /*30440*/  STL [R1+0x20ec], R38 ;  /* 0x0020ec2601007387 */ /* 0x0001e80000100800 */
[----:B------:R1:W-:Y:S01]  /*30450*/  STL [R1+0x20b8], R35 ;  /* 0x0020b82301007387 */ /* 0x0003e20000100800 */
[----:B0-----:R-:W-:-:S03]  /*30460*/  IADD3 R38, P5, R21, R2, RZ ;  /* 0x0000000215267210 */ /* 0x001fc60007fbe0ff */
[----:B-1----:R-:W4:Y:S04]  /*30470*/  LDL.LU R35, [R1+0x6a8] ;  /* 0x0006a80001237983 */ /* 0x002f280000300800 */
[----:B------:R-:W-:Y:S04]  /*30480*/  STL [R1+0x20f4], R38 ;  /* 0x0020f42601007387 */ /* 0x000fe80000100800 */
[----:B------:R0:W-:Y:S02]  /*30490*/  STL [R1+0x20c0], R34 ;  /* 0x0020c02201007387 */ /* 0x0001e40000100800 */
[----:B0-----:R-:W-:-:S02]  /*304a0*/  LEA.HI.X.SX32 R34, R61, R22, 0x1, P4 ;  /* 0x000000163d227211 */ /* 0x001fc400020f0eff */
[----:B------:R-:W4:Y:S01]  /*304b0*/  LDL.LU R61, [R1+0x6a0] ;  /* 0x0006a000013d7983 */ /* 0x000f220000300800 */
[----:B------:R-:W-:Y:S02]  /*304c0*/  LEA.HI.X.SX32 R32, R32, R22, 0x1, P2 ;  /* 0x0000001620207211 */ /* 0x000fe400010f0eff */
        /* <DEDUP_REMOVED lines=10> */
[----:B------:R-:W-:Y:S04]  /*30570*/  STL [R1+0x210c], R38 ;  /* 0x00210c2601007387 */ /* 0x000fe80000100800 */
[----:B------:R0:W-:Y:S04]  /*30580*/  STL [R1+0x20d8], R32 ;  /* 0x0020d82001007387 */ /* 0x0001e80000100800 */
[----:B0-----:R-:W4:Y:S01]  /*30590*/  LDL.LU R32, [R1+0x694] ;  /* 0x0006940001207983 */ /* 0x001f220000300800 */
[----:B------:R-:W-:-:S05]  /*305a0*/  IADD3 R38, P2, R25, R2, RZ ;  /* 0x0000000219267210 */ /* 0x000fca0007f5e0ff */
[----:B------:R-:W-:Y:S04]  /*305b0*/  STL [R1+0x2114], R38 ;  /* 0x0021142601007387 */ /* 0x000fe80000100800 */
[----:B------:R0:W-:Y:S04]  /*305c0*/  STL [R1+0x20e0], R31 ;  /* 0x0020e01f01007387 */ /* 0x0001e80000100800 */
[----:B0-----:R-:W4:Y:S01]  /*305d0*/  LDL.LU R31, [R1+0x690] ;  /* 0x00069000011f7983 */ /* 0x001f220000300800 */
[----:B------:R-:W-:Y:S02]  /*305e0*/  LEA.HI.X.SX32 R30, R30, R22, 0x1, P6 ;  /* 0x000000161e1e7211 */ /* 0x000fe400030f0eff */
[----:B--2---:R-:W-:-:S05]  /*305f0*/  IADD3 R38, P1, R24, R2, RZ ;  /* 0x0000000218267210 */ /* 0x004fca0007f3e0ff */
[----:B------:R0:W-:Y:S04]  /*30600*/  STL [R1+0x211c], R38 ;  /* 0x00211c2601007387 */ /* 0x0001e80000100800 */
[----:B------:R1:W-:Y:S01]  /*30610*/  STL [R1+0x20e8], R30 ;  /* 0x0020e81e01007387 */ /* 0x0003e20000100800 */
[----:B0-----:R-:W-:Y:S02]  /*30620*/  LEA.HI.X.SX32 R38, R21, R22, 0x1, P5 ;  /* 0x0000001615267211 */ /* 0x001fe400028f0eff */
[----:B---3--:R-:W-:Y:S01]  /*30630*/  IADD3 R45, P6, R37, R2, RZ ;  /* 0x00000002252d7210 */ /* 0x008fe20007fde0ff */
[----:B-1----:R-:W2:Y:S04]  /*30640*/  LDL.LU R30, [R1+0x680] ;  /* 0x00068000011e7983 */ /* 0x002ea80000300800 */
[----:B------:R-:W-:Y:S04]  /*30650*/  STL [R1+0x2124], R45 ;  /* 0x0021242d01007387 */ /* 0x000fe80000100800 */
[----:B------:R0:W-:Y:S02]  /*30660*/  STL [R1+0x20f0], R38 ;  /* 0x0020f02601007387 */ /* 0x0001e40000100800 */
[----:B0-----:R-:W-:-:S02]  /*30670*/  LEA.HI.X.SX32 R38, R29, R22, 0x1, P0 ;  /* 0x000000161d267211 */ /* 0x001fc400000f0eff */
        /* <DEDUP_REMOVED lines=56> */
[----:B------:R-:W2:Y:S04]  /*30a00*/  LDL.LU R61, [R1+0x638] ;  /* 0x00063800013d7983 */ /* 0x000ea80000300800 */
        /* <DEDUP_REMOVED lines=118> */
[----:B---3--:R-:W-:Y:S01]  /*31170*/  IADD3 R21, P5, R36, R2, RZ ;  /* 0x0000000224157210 */ /* 0x008fe20007fbe0ff */
        /* <DEDUP_REMOVED lines=532> */
[----:B------:R0:W-:Y:S02]  /*332c0*/  STL [R1+0x2560], R37 ;  /* 0x0025602501007387 */ /* 0x0001e40000100800 */
[----:B0-----:R-:W-:Y:S02]  /*332d0*/  LEA.HI.X.SX32 R37, R23, R22, 0x1, P3 ;  /* 0x0000001617257211 */ /* 0x001fe400018f0eff */
[----:B------:R-:W4:Y:S01]  /*332e0*/  LDL.LU R23, [R1+0x130] ;  /* 0x0001300001177983 */ /* 0x000f220000300800 */
[----:B--2---:R-:W-:Y:S02]  /*332f0*/  IADD3 R21, P4, R34, R2, RZ ;  /* 0x0000000222157210 */ /* 0x004fe40007f9e0ff */
[----:B------:R-:W-:-:S03]  /*33300*/  LEA.HI.X.SX32 R36, R36, R22, 0x1, P2 ;  /* 0x0000001624247211 */ /* 0x000fc600010f0eff */
[----:B------:R-:W-:Y:S04]  /*33310*/  STL [R1+0x259c], R21 ;  /* 0x00259c1501007387 */ /* 0x000fe80000100800 */
[----:B------:R0:W-:Y:S04]  /*33320*/  STL [R1+0x2568], R37 ;  /* 0x0025682501007387 */ /* 0x0001e80000100800 */
[----:B0-----:R-:W2:Y:S01]  /*33330*/  LDL.LU R37, [R1+0x12c] ;  /* 0x00012c0001257983 */ /* 0x001ea20000300800 */
[----:B---3--:R-:W-:-:S05]  /*33340*/  IADD3 R21, P3, R33, R2, RZ ;  /* 0x0000000221157210 */ /* 0x008fca0007f7e0ff */
[----:B------:R-:W-:Y:S04]  /*33350*/  STL [R1+0x25a4], R21 ;  /* 0x0025a41501007387 */ /* 0x000fe80000100800 */
[----:B------:R0:W-:Y:S02]  /*33360*/  STL [R1+0x2570], R36 ;  /* 0x0025702401007387 */ /* 0x0001e40000100800 */
[----:B0-----:R-:W-:Y:S02]  /*33370*/  LEA.HI.X.SX32 R36, R59, R22, 0x1, P1 ;  /* 0x000000163b247211 */ /* 0x001fe400008f0eff */
[----:B------:R-:W3:Y:S01]  /*33380*/  LDL.LU R59, [R1+0x128] ;  /* 0x00012800013b7983 */ /* 0x000ee20000300800 */
[----:B----4-:R-:W-:-:S05]  /*33390*/  IADD3 R21, P2, R32, R2, RZ ;  /* 0x0000000220157210 */ /* 0x010fca0007f5e0ff */
[----:B------:R-:W-:Y:S04]  /*333a0*/  STL [R1+0x25ac], R21 ;  /* 0x0025ac1501007387 */ /* 0x000fe80000100800 */
[----:B------:R0:W-:Y:S01]  /*333b0*/  STL [R1+0x2578], R36 ;  /* 0x0025782401007387 */ /* 0x0001e20000100800 */
[-C--:B------:R-:W-:Y:S02]  /*333c0*/  LEA.HI.X.SX32 R35, R35, R22.reuse, 0x1, P5 ;  /* 0x0000001623237211 */ /* 0x080fe400028f0eff */
[----:B0-----:R-:W-:Y:S02]  /*333d0*/  LEA.HI.X.SX32 R36, R60, R22, 0x1, P6 ;  /* 0x000000163c247211 */ /* 0x001fe400030f0eff */
[----:B------:R-:W-:Y:S01]  /*333e0*/  IADD3 R21, P1, R31, R2, RZ ;  /* 0x000000021f157210 */ /* 0x000fe20007f3e0ff */
[----:B------:R-:W4:Y:S04]  /*333f0*/  LDL.LU R60, [R1+0x120] ;  /* 0x00012000013c7983 */ /* 0x000f280000300800 */
[----:B------:R-:W-:Y:S04]  /*33400*/  STL [R1+0x25b4], R21 ;  /* 0x0025b41501007387 */ /* 0x000fe80000100800 */
[----:B------:R0:W-:Y:S04]  /*33410*/  STL [R1+0x2580], R36 ;  /* 0x0025802401007387 */ /* 0x0001e80000100800 */
[----:B0-----:R-:W4:Y:S01]  /*33420*/  LDL.LU R36, [R1+0x11c] ;  /* 0x00011c0001247983 */ /* 0x001f220000300800 */
        /* <DEDUP_REMOVED lines=39> */
[----:B--2---:R-:W-:Y:S02]  /*336a0*/  IADD3 R21, P5, R37, R2, RZ ;  /* 0x0000000225157210 */ /* 0x004fe40007fbe0ff */
[----:B------:R-:W-:-:S03]  /*336b0*/  LEA.HI.X.SX32 R45, R27, R22, 0x1, P0 ;  /* 0x000000161b2d7211 */ /* 0x000fc600000f0eff */
[----:B------:R3:W-:Y:S04]  /*336c0*/  STL [R1+0x25fc], R21 ;  /* 0x0025fc1501007387 */ /* 0x0007e80000100800 */
[----:B------:R-:W2:Y:S04]  /*336d0*/  LDL.LU R27, [R1+0xf4] ;  /* 0x0000f400011b7983 */ /* 0x000ea80000300800 */
[----:B------:R0:W-:Y:S01]  /*336e0*/  STL [R1+0x25c8], R45 ;  /* 0x0025c82d01007387 */ /* 0x0001e20000100800 */
[----:B---3--:R-:W-:Y:S02]  /*336f0*/  IADD3 R21, P0, R59, R2, RZ ;  /* 0x000000023b157210 */ /* 0x008fe40007f1e0ff */
[----:B0-----:R-:W-:-:S03]  /*33700*/  LEA.HI.X.SX32 R45, R26, R22, 0x1, P4 ;  /* 0x000000161a2d7211 */ /* 0x001fc600020f0eff */
[----:B------:R4:W-:Y:S04]  /*33710*/  STL [R1+0x2604], R21 ;  /* 0x0026041501007387 */ /* 0x0009e80000100800 */
[----:B------:R-:W3:Y:S04]  /*33720*/  LDL.LU R26, [R1+0xf0] ;  /* 0x0000f000011a7983 */ /* 0x000ee80000300800 */
[----:B------:R0:W-:Y:S01]  /*33730*/  STL [R1+0x25d0], R45 ;  /* 0x0025d02d01007387 */ /* 0x0001e20000100800 */
[----:B----4-:R-:W-:Y:S02]  /*33740*/  IADD3 R21, P4, R60, R2, RZ ;  /* 0x000000023c157210 */ /* 0x010fe40007f9e0ff */
[----:B0-----:R-:W-:-:S03]  /*33750*/  LEA.HI.X.SX32 R45, R25, R22, 0x1, P3 ;  /* 0x00000016192d7211 */ /* 0x001fc600018f0eff */
        /* <DEDUP_REMOVED lines=9> */
[----:B------:R-:W-:-:S05]  /*337f0*/  IADD3 R21, P2, R61, R2, RZ ;  /* 0x000000023d157210 */ /* 0x000fca0007f5e0ff */
[----:B------:R0:W-:Y:S04]  /*33800*/  STL [R1+0x261c], R21 ;  /* 0x00261c1501007387 */ /* 0x0001e80000100800 */
[----:B------:R1:W-:Y:S01]  /*33810*/  STL [R1+0x25e8], R45 ;  /* 0x0025e82d01007387 */ /* 0x0003e20000100800 */
[----:B0-----:R-:W-:-:S03]  /*33820*/  LEA.HI.X.SX32 R21, R23, R22, 0x1, P6 ;  /* 0x0000001617157211 */ /* 0x001fc600030f0eff */
[----:B------:R-:W4:Y:S01]  /*33830*/  LDL.LU R23, [R1+0xe4] ;  /* 0x0000e40001177983 */ /* 0x000f220000300800 */
[----:B------:R-:W-:-:S05]  /*33840*/  IADD3 R38, P1, R35, R2, RZ ;  /* 0x0000000223267210 */ /* 0x000fca0007f3e0ff */
[----:B------:R-:W-:Y:S04]  /*33850*/  STL [R1+0x2624], R38 ;  /* 0x0026242601007387 */ /* 0x000fe80000100800 */
[----:B------:R0:W-:Y:S04]  /*33860*/  STL [R1+0x25f0], R21 ;  /* 0x0025f01501007387 */ /* 0x0001e80000100800 */
[----:B-1----:R-:W4:Y:S01]  /*33870*/  LDL.LU R45, [R1+0xe0] ;  /* 0x0000e000012d7983 */ /* 0x002f220000300800 */
[----:B0-----:R-:W-:Y:S02]  /*33880*/  LEA.HI.X.SX32 R21, R37, R22, 0x1, P5 ;  /* 0x0000001625157211 */ /* 0x001fe400028f0eff */
[----:B------:R-:W-:-:S05]  /*33890*/  IADD3 R38, P6, R34, R2, RZ ;  /* 0x0000000222267210 */ /* 0x000fca0007fde0ff */
[----:B------:R-:W-:Y:S04]  /*338a0*/  STL [R1+0x262c], R38 ;  /* 0x00262c2601007387 */ /* 0x000fe80000100800 */
[----:B------:R0:W-:Y:S01]  /*338b0*/  STL [R1+0x25f8], R21 ;  /* 0x0025f81501007387 */ /* 0x0001e20000100800 */
[----:B------:R-:W-:Y:S02]  /*338c0*/  IADD3 R37, P5, R33, R2, RZ ;  /* 0x0000000221257210 */ /* 0x000fe40007fbe0ff */
[-C--:B0-----:R-:W-:Y:S02]  /*338d0*/  LEA.HI.X.SX32 R21, R59, R22.reuse, 0x1, P0 ;  /* 0x000000163b157211 */ /* 0x081fe400000f0eff */
[----:B------:R-:W4:Y:S04]  /*338e0*/  LDL.LU R59, [R1+0xd8] ;  /* 0x0000d800013b7983 */ /* 0x000f280000300800 */
[----:B------:R-:W-:Y:S04]  /*338f0*/  STL [R1+0x2634], R37 ;  /* 0x0026342501007387 */ /* 0x000fe80000100800 */
[----:B------:R0:W-:Y:S02]  /*33900*/  STL [R1+0x2600], R21 ;  /* 0x0026001501007387 */ /* 0x0001e40000100800 */
[----:B0-----:R-:W-:-:S02]  /*33910*/  LEA.HI.X.SX32 R21, R60, R22, 0x1, P4 ;  /* 0x000000163c157211 */ /* 0x001fc400020f0eff */
[----:B------:R-:W4:Y:S01]  /*33920*/  LDL.LU R60, [R1+0xd0] ;  /* 0x0000d000013c7983 */ /* 0x000f220000300800 */
[----:B------:R-:W-:-:S05]  /*33930*/  IADD3 R37, P0, R32, R2, RZ ;  /* 0x0000000220257210 */ /* 0x000fca0007f1e0ff */
[----:B------:R-:W-:Y:S04]  /*33940*/  STL [R1+0x263c], R37 ;  /* 0x00263c2501007387 */ /* 0x000fe80000100800 */
[----:B------:R0:W-:Y:S04]  /*33950*/  STL [R1+0x2608], R21 ;  /* 0x0026081501007387 */ /* 0x0001e80000100800 */
[----:B------:R-:W4:Y:S01]  /*33960*/  LDL.LU R38, [R1+0xcc] ;  /* 0x0000cc0001267983 */ /* 0x000f220000300800 */
[----:B0-----:R-:W-:Y:S02]  /*33970*/  LEA.HI.X.SX32 R21, R36, R22, 0x1, P3 ;  /* 0x0000001624157211 */ /* 0x001fe400018f0eff */
[----:B------:R-:W-:-:S05]  /*33980*/  IADD3 R37, P4, R31, R2, RZ ;  /* 0x000000021f257210 */ /* 0x000fca0007f9e0ff */
[----:B------:R0:W-:Y:S01]  /*33990*/  STL [R1+0x2644], R37 ;  /* 0x0026442501007387 */ /* 0x0001e20000100800 */
[----:B------:R-:W-:-:S03]  /*339a0*/  LEA.HI.X.SX32 R36, R61, R22, 0x1, P2 ;  /* 0x000000163d247211 */ /* 0x000fc600010f0eff */
[----:B------:R1:W-:Y:S01]  /*339b0*/  STL [R1+0x2610], R21 ;  /* 0x0026101501007387 */ /* 0x0003e20000100800 */
[----:B0-----:R-:W-:-:S05]  /*339c0*/  IADD3 R37, P3, R30, R2, RZ ;  /* 0x000000021e257210 */ /* 0x001fca0007f7e0ff */
[----:B------:R0:W-:Y:S04]  /*339d0*/  STL [R1+0x264c], R37 ;  /* 0x00264c2501007387 */ /* 0x0001e80000100800 */
[----:B------:R-:W4:Y:S04]  /*339e0*/  LDL.LU R61, [R1+0xc8] ;  /* 0x0000c800013d7983 */ /* 0x000f280000300800 */
[----:B------:R-:W-:Y:S01]  /*339f0*/  STL [R1+0x2618], R36 ;  /* 0x0026182401007387 */ /* 0x000fe20000100800 */
[----:B-1----:R-:W-:-:S05]  /*33a00*/  IADD3 R21, P2, R29, R2, RZ ;  /* 0x000000021d157210 */ /* 0x002fca0007f5e0ff */
[----:B------:R2:W-:Y:S04]  /*33a10*/  STL [R1+0x2654], R21 ;  /* 0x0026541501007387 */ /* 0x0005e80000100800 */
[----:B0-----:R-:W4:Y:S01]  /*33a20*/  LDL.LU R37, [R1+0xc4] ;  /* 0x0000c40001257983 */ /* 0x001f220000300800 */
[----:B------:R-:W-:Y:S02]  /*33a30*/  LEA.HI.X.SX32 R35, R35, R22, 0x1, P1 ;  /* 0x0000001623237211 */ /* 0x000fe400008f0eff */
[----:B--2---:R-:W-:-:S03]  /*33a40*/  IADD3 R21, P1, R27, R2, RZ ;  /* 0x000000021b157210 */ /* 0x004fc60007f3e0ff */
[----:B------:R-:W-:Y:S01]  /*33a50*/  STL [R1+0x2620], R35 ;  /* 0x0026202301007387 */ /* 0x000fe20000100800 */
[----:B------:R-:W-:-:S03]  /*33a60*/  LEA.HI.X.SX32 R34, R34, R22, 0x1, P6 ;  /* 0x0000001622227211 */ /* 0x000fc600030f0eff */
[----:B------:R3:W-:Y:S01]  /*33a70*/  STL [R1+0x265c], R21 ;  /* 0x00265c1501007387 */ /* 0x0007e20000100800 */
[----:B------:R-:W-:-:S03]  /*33a80*/  LEA.HI.X.SX32 R33, R33, R22, 0x1, P5 ;  /* 0x0000001621217211 */ /* 0x000fc600028f0eff */
[----:B------:R-:W2:Y:S04]  /*33a90*/  LDL.LU R36, [R1+0xc0] ;  /* 0x0000c00001247983 */ /* 0x000ea80000300800 */
[----:B------:R-:W-:Y:S01]  /*33aa0*/  STL [R1+0x2628], R34 ;  /* 0x0026282201007387 */ /* 0x000fe20000100800 */
[----:B---3--:R-:W-:-:S05]  /*33ab0*/  IADD3 R21, P6, R26, R2, RZ ;  /* 0x000000021a157210 */ /* 0x008fca0007fde0ff */
[----:B------:R4:W-:Y:S01]  /*33ac0*/  STL [R1+0x2664], R21 ;  /* 0x0026641501007387 */ /* 0x0009e20000100800 */
[----:B------:R-:W-:-:S03]  /*33ad0*/  LEA.HI.X.SX32 R32, R32, R22, 0x1, P0 ;  /* 0x0000001620207211 */ /* 0x000fc600000f0eff */
[----:B------:R-:W3:Y:S04]  /*33ae0*/  LDL.LU R35, [R1+0xb4] ;  /* 0x0000b40001237983 */ /* 0x000ee80000300800 */
[----:B------:R-:W-:Y:S01]  /*33af0*/  STL [R1+0x2630], R33 ;  /* 0x0026302101007387 */ /* 0x000fe20000100800 */
[----:B----4-:R-:W-:-:S05]  /*33b00*/  IADD3 R21, P5, R25, R2, RZ ;  /* 0x0000000219157210 */ /* 0x010fca0007fbe0ff */
[----:B------:R0:W-:Y:S04]  /*33b10*/  STL [R1+0x266c], R21 ;  /* 0x00266c1501007387 */ /* 0x0001e80000100800 */
[----:B------:R-:W4:Y:S01]  /*33b20*/  LDL.LU R34, [R1+0xb0] ;  /* 0x0000b00001227983 */ /* 0x000f220000300800 */
[----:B------:R-:W-:-:S03]  /*33b30*/  LEA.HI.X.SX32 R31, R31, R22, 0x1, P4 ;  /* 0x000000161f1f7211 */ /* 0x000fc600020f0eff */
[----:B------:R1:W-:Y:S01]  /*33b40*/  STL [R1+0x2638], R32 ;  /* 0x0026382001007387 */ /* 0x0003e20000100800 */
[----:B0-----:R-:W-:-:S05]  /*33b50*/  IADD3 R21, P0, R24, R2, RZ ;  /* 0x0000000218157210 */ /* 0x001fca0007f1e0ff */
[----:B------:R0:W-:Y:S04]  /*33b60*/  STL [R1+0x2674], R21 ;  /* 0x0026741501007387 */ /* 0x0001e80000100800 */
[----:B------:R-:W4:Y:S01]  /*33b70*/  LDL.LU R33, [R1+0xa8] ;  /* 0x0000a80001217983 */ /* 0x000f220000300800 */
[----:B------:R-:W-:-:S03]  /*33b80*/  LEA.HI.X.SX32 R30, R30, R22, 0x1, P3 ;  /* 0x000000161e1e7211 */ /* 0x000fc600018f0eff */
[----:B------:R0:W-:Y:S04]  /*33b90*/  STL [R1+0x2640], R31 ;  /* 0x0026401f01007387 */ /* 0x0001e80000100800 */
[----:B-1----:R-:W4:Y:S01]  /*33ba0*/  LDL.LU R32, [R1+0xa4] ;  /* 0x0000a40001207983 */ /* 0x002f220000300800 */
[-C--:B------:R-:W-:Y:S02]  /*33bb0*/  LEA.HI.X.SX32 R29, R29, R22.reuse, 0x1, P2 ;  /* 0x000000161d1d7211 */ /* 0x080fe400010f0eff */
[-C--:B------:R-:W-:Y:S02]  /*33bc0*/  LEA.HI.X.SX32 R27, R27, R22.reuse, 0x1, P1 ;  /* 0x000000161b1b7211 */ /* 0x080fe400008f0eff */
[-C--:B------:R-:W-:Y:S02]  /*33bd0*/  LEA.HI.X.SX32 R26, R26, R22.reuse, 0x1, P6 ;  /* 0x000000161a1a7211 */ /* 0x080fe400030f0eff */
[----:B------:R-:W-:-:S02]  /*33be0*/  LEA.HI.X.SX32 R25, R25, R22, 0x1, P5 ;  /* 0x0000001619197211 */ /* 0x000fc400028f0eff */
[----:B0-----:R-:W-:-:S05]  /*33bf0*/  IADD3 R21, P4, R23, R2, RZ ;  /* 0x0000000217157210 */ /* 0x001fca0007f9e0ff */
[----:B------:R0:W-:Y:S04]  /*33c00*/  STL [R1+0x267c], R21 ;  /* 0x00267c1501007387 */ /* 0x0001e80000100800 */
[----:B------:R1:W-:Y:S04]  /*33c10*/  STL [R1+0x2648], R30 ;  /* 0x0026481e01007387 */ /* 0x0003e80000100800 */
[----:B------:R-:W4:Y:S01]  /*33c20*/  LDL.LU R31, [R1+0xa0] ;  /* 0x0000a000011f7983 */ /* 0x000f220000300800 */
[----:B0-----:R-:W-:-:S05]  /*33c30*/  IADD3 R21, P3, R45, R2, RZ ;  /* 0x000000022d157210 */ /* 0x001fca0007f7e0ff */
[----:B------:R0:W-:Y:S04]  /*33c40*/  STL [R1+0x2684], R21 ;  /* 0x0026841501007387 */ /* 0x0001e80000100800 */
[----:B------:R0:W-:Y:S04]  /*33c50*/  STL [R1+0x2650], R29 ;  /* 0x0026501d01007387 */ /* 0x0001e80000100800 */
[----:B-1----:R-:W4:Y:S01]  /*33c60*/  LDL.LU R30, [R1+0x98] ;  /* 0x00009800011e7983 */ /* 0x002f220000300800 */
[----:B0-----:R-:W-:-:S05]  /*33c70*/  IADD3 R21, P2, R59, R2, RZ ;  /* 0x000000023b157210 */ /* 0x001fca0007f5e0ff */
[----:B------:R0:W-:Y:S04]  /*33c80*/  STL [R1+0x268c], R21 ;  /* 0x00268c1501007387 */ /* 0x0001e80000100800 */
[----:B------:R-:W4:Y:S04]  /*33c90*/  LDL.LU R29, [R1+0x90] ;  /* 0x00009000011d7983 */ /* 0x000f280000300800 */
[----:B------:R1:W-:Y:S01]  /*33ca0*/  STL [R1+0x2658], R27 ;  /* 0x0026581b01007387 */ /* 0x0003e20000100800 */
[----:B0-----:R-:W-:-:S05]  /*33cb0*/  IADD3 R21, P1, R60, R2, RZ ;  /* 0x000000023c157210 */ /* 0x001fca0007f3e0ff */
[----:B------:R0:W-:Y:S04]  /*33cc0*/  STL [R1+0x2694], R21 ;  /* 0x0026941501007387 */ /* 0x0001e80000100800 */
[----:B-1----:R-:W4:Y:S01]  /*33cd0*/  LDL.LU R27, [R1+0x8c] ;  /* 0x00008c00011b7983 */ /* 0x002f220000300800 */
[----:B0-----:R-:W-:-:S03]  /*33ce0*/  IADD3 R21, P6, R38, R2, RZ ;  /* 0x0000000226157210 */ /* 0x001fc60007fde0ff */
[----:B------:R0:W-:Y:S04]  /*33cf0*/  STL [R1+0x2660], R26 ;  /* 0x0026601a01007387 */ /* 0x0001e80000100800 */
[----:B------:R-:W-:Y:S01]  /*33d00*/  STL [R1+0x269c], R21 ;  /* 0x00269c1501007387 */ /* 0x000fe20000100800 */
[----:B------:R-:W-:-:S03]  /*33d10*/  LEA.HI.X.SX32 R24, R24, R22, 0x1, P0 ;  /* 0x0000001618187211 */ /* 0x000fc600000f0eff */
[----:B0-----:R-:W4:Y:S04]  /*33d20*/  LDL.LU R26, [R1+0x88] ;  /* 0x00008800011a7983 */ /* 0x001f280000300800 */
        /* <DEDUP_REMOVED lines=14> */
[----:B------:R-:W-:Y:S01]  /*33e10*/  STL [R1+0x2680], R46 ;  /* 0x0026802e01007387 */ /* 0x000fe20000100800 */
[----:B---3--:R-:W-:Y:S02]  /*33e20*/  IADD3 R45, P3, R35, R2, RZ ;  /* 0x00000002232d7210 */ /* 0x008fe40007f7e0ff */
[-C--:B0-----:R-:W-:Y:S02]  /*33e30*/  LEA.HI.X.SX32 R21, R59, R22.reuse, 0x1, P2 ;  /* 0x000000163b157211 */ /* 0x081fe400010f0eff */
[----:B------:R-:W2:Y:S04]  /*33e40*/  LDL.LU R59, [R1+0x78] ;  /* 0x00007800013b7983 */ /* 0x000ea80000300800 */
[----:B------:R0:W-:Y:S04]  /*33e50*/  STL [R1+0x26bc], R45 ;  /* 0x0026bc2d01007387 */ /* 0x0001e80000100800 */
[----:B------:R1:W-:Y:S01]  /*33e60*/  STL [R1+0x2688], R21 ;  /* 0x0026881501007387 */ /* 0x0003e20000100800 */
[----:B0-----:R-:W-:-:S02]  /*33e70*/  LEA.HI.X.SX32 R45, R60, R22, 0x1, P1 ;  /* 0x000000163c2d7211 */ /* 0x001fc400008f0eff */
[----:B----4-:R-:W-:-:S05]  /*33e80*/  IADD3 R46, P2, R34, R2, RZ ;  /* 0x00000002222e7210 */ /* 0x010fca0007f5e0ff */
[----:B------:R-:W-:Y:S04]  /*33e90*/  STL [R1+0x26c4], R46 ;  /* 0x0026c42e01007387 */ /* 0x000fe80000100800 */
[----:B------:R-:W3:Y:S04]  /*33ea0*/  LDL.LU R60, [R1+0x70] ;  /* 0x00007000013c7983 */ /* 0x000ee80000300800 */
[----:B------:R0:W-:Y:S01]  /*33eb0*/  STL [R1+0x2690], R45 ;  /* 0x0026902d01007387 */ /* 0x0001e20000100800 */
[----:B-1----:R-:W-:Y:S02]  /*33ec0*/  IADD3 R21, P1, R33, R2, RZ ;  /* 0x0000000221157210 */ /* 0x002fe40007f3e0ff */
[----:B0-----:R-:W-:-:S03]  /*33ed0*/  LEA.HI.X.SX32 R45, R38, R22, 0x1, P6 ;  /* 0x00000016262d7211 */ /* 0x001fc600030f0eff */
[----:B------:R0:W-:Y:S01]  /*33ee0*/  STL [R1+0x26cc], R21 ;  /* 0x0026cc1501007387 */ /* 0x0001e20000100800 */
[----:B------:R-:W-:-:S03]  /*33ef0*/  LEA.HI.X.SX32 R38, R61, R22, 0x1, P5 ;  /* 0x000000163d267211 */ /* 0x000fc600028f0eff */
[----:B------:R-:W-:Y:S04]  /*33f00*/  STL [R1+0x2698], R45 ;  /* 0x0026982d01007387 */ /* 0x000fe80000100800 */
[----:B------:R-:W4:Y:S01]  /*33f10*/  LDL.LU R61, [R1+0x64] ;  /* 0x00006400013d7983 */ /* 0x000f220000300800 */
[----:B0-----:R-:W-:Y:S02]  /*33f20*/  IADD3 R21, P6, R32, R2, RZ ;  /* 0x0000000220157210 */ /* 0x001fe40007fde0ff */
[----:B------:R-:W-:-:S03]  /*33f30*/  LEA.HI.X.SX32 R37, R37, R22, 0x1, P0 ;  /* 0x0000001625257211 */ /* 0x000fc600000f0eff */
[----:B------:R0:W-:Y:S04]  /*33f40*/  STL [R1+0x26d4], R21 ;  /* 0x0026d41501007387 */ /* 0x0001e80000100800 */
[----:B------:R-:W-:Y:S01]  /*33f50*/  STL [R1+0x26a0], R38 ;  /* 0x0026a02601007387 */ /* 0x000fe20000100800 */
[-C--:B------:R-:W-:Y:S02]  /*33f60*/  LEA.HI.X.SX32 R35, R35, R22.reuse, 0x1, P3 ;  /* 0x0000001623237211 */ /* 0x080fe400018f0eff */
[-C--:B------:R-:W-:Y:S02]  /*33f70*/  LEA.HI.X.SX32 R34, R34, R22.reuse, 0x1, P2 ;  /* 0x0000001622227211 */ /* 0x080fe400010f0eff */
[----:B------:R-:W-:Y:S02]  /*33f80*/  LEA.HI.X.SX32 R32, R32, R22, 0x1, P6 ;  /* 0x0000001620207211 */ /* 0x000fe400030f0eff */
[----:B0-----:R-:W-:-:S05]  /*33f90*/  IADD3 R21, P5, R31, R2, RZ ;  /* 0x000000021f157210 */ /* 0x001fca0007fbe0ff */
[----:B------:R0:W-:Y:S04]  /*33fa0*/  STL [R1+0x26dc], R21 ;  /* 0x0026dc1501007387 */ /* 0x0001e80000100800 */
[----:B0-----:R-:W4:Y:S04]  /*33fb0*/  LDL.LU R21, [R1+0x60] ;  /* 0x0000600001157983 */ /* 0x001f280000300800 */
[----:B------:R0:W-:Y:S01]  /*33fc0*/  STL [R1+0x26a8], R37 ;  /* 0x0026a82501007387 */ /* 0x0001e20000100800 */
[----:B------:R-:W-:Y:S02]  /*33fd0*/  IADD3 R38, P0, R30, R2, RZ ;  /* 0x000000021e267210 */ /* 0x000fe40007f1e0ff */
[----:B0-----:R-:W-:-:S03]  /*33fe0*/  LEA.HI.X.SX32 R37, R36, R22, 0x1, P4 ;  /* 0x0000001624257211 */ /* 0x001fc600020f0eff */
[----:B------:R-:W-:Y:S04]  /*33ff0*/  STL [R1+0x26e4], R38 ;  /* 0x0026e42601007387 */ /* 0x000fe80000100800 */
[----:B------:R-:W-:Y:S04]  /*34000*/  STL [R1+0x26b0], R37 ;  /* 0x0026b02501007387 */ /* 0x000fe80000100800 */
[----:B------:R-:W4:Y:S01]  /*34010*/  LDL.LU R56, [R1+0x58] ;  /* 0x0000580001387983 */ /* 0x000f220000300800 */
[----:B------:R-:W-:-:S05]  /*34020*/  IADD3 R36, P4, R29, R2, RZ ;  /* 0x000000021d247210 */ /* 0x000fca0007f9e0ff */
[----:B------:R0:W-:Y:S04]  /*34030*/  STL [R1+0x26ec], R36 ;  /* 0x0026ec2401007387 */ /* 0x0001e80000100800 */
[----:B------:R1:W-:Y:S01]  /*34040*/  STL [R1+0x26b8], R35 ;  /* 0x0026b82301007387 */ /* 0x0003e20000100800 */
[----:B0-----:R-:W-:-:S05]  /*34050*/  IADD3 R36, P3, R27, R2, RZ ;  /* 0x000000021b247210 */ /* 0x001fca0007f7e0ff */
[----:B------:R-:W-:Y:S04]  /*34060*/  STL [R1+0x26f4], R36 ;  /* 0x0026f42401007387 */ /* 0x000fe80000100800 */
[----:B------:R-:W4:Y:S04]  /*34070*/  LDL.LU R55, [R1+0x54] ;  /* 0x0000540001377983 */ /* 0x000f280000300800 */
[----:B------:R0:W-:Y:S01]  /*34080*/  STL [R1+0x26c0], R34 ;  /* 0x0026c02201007387 */ /* 0x0001e20000100800 */
[----:B-1----:R-:W-:Y:S02]  /*34090*/  IADD3 R35, P2, R26, R2, RZ ;  /* 0x000000021a237210 */ /* 0x002fe40007f5e0ff */
[----:B0-----:R-:W-:-:S03]  /*340a0*/  LEA.HI.X.SX32 R34, R33, R22, 0x1, P1 ;  /* 0x0000001621227211 */ /* 0x001fc600008f0eff */
[----:B------:R-:W-:Y:S04]  /*340b0*/  STL [R1+0x26fc], R35 ;  /* 0x0026fc2301007387 */ /* 0x000fe80000100800 */
[----:B------:R-:W-:Y:S01]  /*340c0*/  STL [R1+0x26c8], R34 ;  /* 0x0026c82201007387 */ /* 0x000fe20000100800 */
[----:B------:R-:W-:-:S03]  /*340d0*/  IADD3 R33, P1, R25, R2, RZ ;  /* 0x0000000219217210 */ /* 0x000fc60007f3e0ff */
[----:B------:R-:W4:Y:S04]  /*340e0*/  LDL.LU R46, [R1+0x50] ;  /* 0x00005000012e7983 */ /* 0x000f280000300800 */
[----:B------:R0:W-:Y:S01]  /*340f0*/  STL [R1+0x2704], R33 ;  /* 0x0027042101007387 */ /* 0x0001e20000100800 */
[----:B------:R-:W-:-:S03]  /*34100*/  LEA.HI.X.SX32 R31, R31, R22, 0x1, P5 ;  /* 0x000000161f1f7211 */ /* 0x000fc600028f0eff */
        /* <DEDUP_REMOVED lines=8> */
[----:B------:R-:W4:Y:S04]  /*34190*/  LDL.LU R38, [R1+0x48] ;  /* 0x0000480001267983 */ /* 0x000f280000300800 */
[----:B------:R-:W-:Y:S04]  /*341a0*/  STL [R1+0x26e0], R31 ;  /* 0x0026e01f01007387 */ /* 0x000fe80000100800 */
[----:B------:R-:W4:Y:S01]  /*341b0*/  LDL.LU R37, [R1+0x40] ;  /* 0x0000400001257983 */ /* 0x000f220000300800 */
[----:B--2---:R-:W-:-:S02]  /*341c0*/  IADD3 R30, P0, R59, R2, RZ ;  /* 0x000000023b1e7210 */ /* 0x004fc40007f1e0ff */
[----:B------:R-:W-:-:S03]  /*341d0*/  LEA.HI.X.SX32 R29, R29, R22, 0x1, P4 ;  /* 0x000000161d1d7211 */ /* 0x000fc600020f0eff */
[----:B------:R-:W-:Y:S04]  /*341e0*/  STL [R1+0x271c], R30 ;  /* 0x00271c1e01007387 */ /* 0x000fe80000100800 */
[----:B------:R-:W2:Y:S04]  /*341f0*/  LDL.LU R36, [R1+0x30] ;  /* 0x0000300001247983 */ /* 0x000ea80000300800 */
[----:B------:R0:W-:Y:S01]  /*34200*/  STL [R1+0x26e8], R29 ;  /* 0x0026e81d01007387 */ /* 0x0001e20000100800 */
[----:B------:R-:W-:-:S03]  /*34210*/  LEA.HI.X.SX32 R26, R26, R22, 0x1, P2 ;  /* 0x000000161a1a7211 */ /* 0x000fc600010f0eff */
[----:B------:R-:W2:Y:S01]  /*34220*/  LDL.LU R35, [R1+0x2c] ;  /* 0x00002c0001237983 */ /* 0x000ea20000300800 */
[----:B0-----:R-:W-:Y:S02]  /*34230*/  LEA.HI.X.SX32 R29, R27, R22, 0x1, P3 ;  /* 0x000000161b1d7211 */ /* 0x001fe400018f0eff */
[----:B---3--:R-:W-:-:S05]  /*34240*/  IADD3 R30, P4, R60, R2, RZ ;  /* 0x000000023c1e7210 */ /* 0x008fca0007f9e0ff */
[----:B------:R-:W-:Y:S04]  /*34250*/  STL [R1+0x2724], R30 ;  /* 0x0027241e01007387 */ /* 0x000fe80000100800 */
[----:B------:R-:W3:Y:S04]  /*34260*/  LDL.LU R34, [R1+0x28] ;  /* 0x0000280001227983 */ /* 0x000ee80000300800 */
[----:B------:R-:W-:Y:S04]  /*34270*/  STL [R1+0x26f0], R29 ;  /* 0x0026f01d01007387 */ /* 0x000fe80000100800 */
[----:B------:R-:W3:Y:S01]  /*34280*/  LDL.LU R33, [R1+0x24] ;  /* 0x0000240001217983 */ /* 0x000ee20000300800 */
[----:B----4-:R-:W-:-:S05]  /*34290*/  IADD3 R27, P3, R61, R2, RZ ;  /* 0x000000023d1b7210 */ /* 0x010fca0007f7e0ff */
[----:B------:R-:W-:Y:S04]  /*342a0*/  STL [R1+0x272c], R27 ;  /* 0x00272c1b01007387 */ /* 0x000fe80000100800 */
[----:B------:R-:W4:Y:S04]  /*342b0*/  LDL.LU R32, [R1+0x20] ;  /* 0x0000200001207983 */ /* 0x000f280000300800 */
[----:B------:R0:W-:Y:S01]  /*342c0*/  STL [R1+0x26f8], R26 ;  /* 0x0026f81a01007387 */ /* 0x0001e20000100800 */
[----:B------:R-:W-:-:S03]  /*342d0*/  LEA.HI.X.SX32 R24, R24, R22, 0x1, P6 ;  /* 0x0000001618187211 */ /* 0x000fc600030f0eff */
[----:B------:R-:W4:Y:S01]  /*342e0*/  LDL.LU R31, [R1+0x1c] ;  /* 0x00001c00011f7983 */ /* 0x000f220000300800 */
[-C--:B0-----:R-:W-:Y:S02]  /*342f0*/  LEA.HI.X.SX32 R26, R25, R22.reuse, 0x1, P1 ;  /* 0x00000016191a7211 */ /* 0x081fe400008f0eff */
[-C--:B------:R-:W-:Y:S02]  /*34300*/  LEA.HI.X.SX32 R59, R59, R22.reuse, 0x1, P0 ;  /* 0x000000163b3b7211 */ /* 0x080fe400000f0eff */
[-C--:B------:R-:W-:Y:S02]  /*34310*/  LEA.HI.X.SX32 R60, R60, R22.reuse, 0x1, P4 ;  /* 0x000000163c3c7211 */ /* 0x080fe400020f0eff */
[----:B------:R-:W-:Y:S02]  /*34320*/  LEA.HI.X.SX32 R61, R61, R22, 0x1, P3 ;  /* 0x000000163d3d7211 */ /* 0x000fe400018f0eff */
[----:B------:R-:W-:-:S05]  /*34330*/  IADD3 R27, P2, R21, R2, RZ ;  /* 0x00000002151b7210 */ /* 0x000fca0007f5e0ff */
[----:B------:R0:W-:Y:S04]  /*34340*/  STL [R1+0x2734], R27 ;  /* 0x0027341b01007387 */ /* 0x0001e80000100800 */
[----:B------:R-:W4:Y:S04]  /*34350*/  LDL.LU R30, [R1+0x18] ;  /* 0x00001800011e7983 */ /* 0x000f280000300800 */
[----:B------:R1:W-:Y:S04]  /*34360*/  STL [R1+0x2700], R26 ;  /* 0x0027001a01007387 */ /* 0x0003e80000100800 */
[----:B------:R-:W4:Y:S01]  /*34370*/  LDL.LU R29, [R1+0x14] ;  /* 0x00001400011d7983 */ /* 0x000f220000300800 */
[----:B------:R-:W-:-:S05]  /*34380*/  IADD3 R25, P1, R56, R2, RZ ;  /* 0x0000000238197210 */ /* 0x000fca0007f3e0ff */
[----:B------:R-:W-:Y:S04]  /*34390*/  STL [R1+0x273c], R25 ;  /* 0x00273c1901007387 */ /* 0x000fe80000100800 */
[----:B0-----:R-:W4:Y:S04]  /*343a0*/  LDL.LU R27, [R1+0x10] ;  /* 0x00001000011b7983 */ /* 0x001f280000300800 */
[----:B------:R0:W-:Y:S04]  /*343b0*/  STL [R1+0x2708], R24 ;  /* 0x0027081801007387 */ /* 0x0001e80000100800 */
[----:B-1----:R-:W4:Y:S01]  /*343c0*/  LDL.LU R26, [R1+0xc] ;  /* 0x00000c00011a7983 */ /* 0x002f220000300800 */
[----:B0-----:R-:W-:-:S02]  /*343d0*/  LEA.HI.X.SX32 R24, R23, R22, 0x1, P5 ;  /* 0x0000001617187211 */ /* 0x001fc400028f0eff */
[----:B------:R-:W-:-:S05]  /*343e0*/  IADD3 R25, P6, R55, R2, RZ ;  /* 0x0000000237197210 */ /* 0x000fca0007fde0ff */
[----:B------:R0:W-:Y:S04]  /*343f0*/  STL [R1+0x2744], R25 ;  /* 0x0027441901007387 */ /* 0x0001e80000100800 */
[----:B0-----:R-:W4:Y:S04]  /*34400*/  LDL.LU R25, [R1+0x8] ;  /* 0x0000080001197983 */ /* 0x001f280000300800 */
[----:B------:R0:W-:Y:S01]  /*34410*/  STL [R1+0x2710], R24 ;  /* 0x0027101801007387 */ /* 0x0001e20000100800 */
[----:B------:R-:W-:-:S03]  /*34420*/  IADD3 R23, P5, R46, R2, RZ ;  /* 0x000000022e177210 */ /* 0x000fc60007fbe0ff */
[----:B0-----:R-:W4:Y:S04]  /*34430*/  LDL.LU R24, [R1+0x4] ;  /* 0x0000040001187983 */ /* 0x001f280000300800 */
[----:B------:R0:W-:Y:S04]  /*34440*/  STL [R1+0x274c], R23 ;  /* 0x00274c1701007387 */ /* 0x0001e80000100800 */
[----:B0-----:R-:W4:Y:S04]  /*34450*/  LDL.LU R23, [R1] ;  /* 0x0000000001177983 */ /* 0x001f280000300800 */
[----:B------:R0:W-:Y:S02]  /*34460*/  STL [R1+0x2718], R59 ;  /* 0x0027183b01007387 */ /* 0x0001e40000100800 */
[----:B0-----:R-:W-:-:S05]  /*34470*/  IADD3 R59, P0, R45, R2, RZ ;  /* 0x000000022d3b7210 */ /* 0x001fca0007f1e0ff */
[----:B------:R0:W-:Y:S04]  /*34480*/  STL [R1+0x2754], R59 ;  /* 0x0027543b01007387 */ /* 0x0001e80000100800 */
[----:B0-----:R-:W4:Y:S04]  /*34490*/  LDL.LU R59, [R1+0x301c] ;  /* 0x00301c00013b7983 */ /* 0x001f280000300800 */
[----:B------:R0:W-:Y:S02]  /*344a0*/  STL [R1+0x2720], R60 ;  /* 0x0027203c01007387 */ /* 0x0001e40000100800 */
[----:B0-----:R-:W-:-:S05]  /*344b0*/  IADD3 R60, P4, R38, R2, RZ ;  /* 0x00000002263c7210 */ /* 0x001fca0007f9e0ff */
[----:B------:R0:W-:Y:S04]  /*344c0*/  STL [R1+0x275c], R60 ;  /* 0x00275c3c01007387 */ /* 0x0001e80000100800 */
[----:B0-----:R-:W4:Y:S04]  /*344d0*/  LDL.LU R60, [R1+0x3018] ;  /* 0x00301800013c7983 */ /* 0x001f280000300800 */
[----:B------:R0:W-:Y:S02]  /*344e0*/  STL [R1+0x2728], R61 ;  /* 0x0027283d01007387 */ /* 0x0001e40000100800 */
[----:B0-----:R-:W-:-:S05]  /*344f0*/  IADD3 R61, P3, R37, R2, RZ ;  /* 0x00000002253d7210 */ /* 0x001fca0007f7e0ff */
[----:B------:R0:W-:Y:S04]  /*34500*/  STL [R1+0x2764], R61 ;  /* 0x0027643d01007387 */ /* 0x0001e80000100800 */
[----:B0-----:R-:W4:Y:S01]  /*34510*/  LDL.LU R61, [R1+0x3014] ;  /* 0x00301400013d7983 */ /* 0x001f220000300800 */
[----:B------:R-:W-:-:S05]  /*34520*/  LEA.HI.X.SX32 R21, R21, R22, 0x1, P2 ;  /* 0x0000001615157211 */ /* 0x000fca00010f0eff */
[----:B------:R2:W-:Y:S01]  /*34530*/  STL [R1+0x2730], R21 ;  /* 0x0027301501007387 */ /* 0x0005e20000100800 */
[----:B------:R-:W-:Y:S02]  /*34540*/  LEA.HI.X.SX32 R56, R56, R22, 0x1, P1 ;  /* 0x0000001638387211 */ /* 0x000fe400008f0eff */
[----:B--2---:R-:W-:-:S05]  /*34550*/  IADD3 R21, P2, R36, R2, RZ ;  /* 0x0000000224157210 */ /* 0x004fca0007f5e0ff */
[----:B------:R0:W-:Y:S01]  /*34560*/  STL [R1+0x276c], R21 ;  /* 0x00276c1501007387 */ /* 0x0001e20000100800 */
[----:B------:R-:W-:-:S03]  /*34570*/  LEA.HI.X.SX32 R55, R55, R22, 0x1, P6 ;  /* 0x0000001637377211 */ /* 0x000fc600030f0eff */
[----:B------:R3:W-:Y:S01]  /*34580*/  STL [R1+0x2738], R56 ;  /* 0x0027383801007387 */ /* 0x0007e20000100800 */
[-C--:B0-----:R-:W-:Y:S02]  /*34590*/  IADD3 R21, P1, R35, R2.reuse, RZ ;  /* 0x0000000223157210 */ /* 0x081fe40007f3e0ff */
[----:B---3--:R-:W-:-:S03]  /*345a0*/  IADD3 R56, P6, R34, R2, RZ ;  /* 0x0000000222387210 */ /* 0x008fc60007fde0ff */
[----:B------:R0:W-:Y:S04]  /*345b0*/  STL [R1+0x2774], R21 ;  /* 0x0027741501007387 */ /* 0x0001e80000100800 */
[----:B------:R1:W-:Y:S01]  /*345c0*/  STL [R1+0x2740], R55 ;  /* 0x0027403701007387 */ /* 0x0003e20000100800 */
[----:B0-----:R-:W-:-:S03]  /*345d0*/  LEA.HI.X.SX32 R21, R46, R22, 0x1, P5 ;  /* 0x000000162e157211 */ /* 0x001fc600028f0eff */
[----:B------:R-:W-:Y:S01]  /*345e0*/  STL [R1+0x277c], R56 ;  /* 0x00277c3801007387 */ /* 0x000fe20000100800 */
[----:B------:R-:W-:Y:S02]  /*345f0*/  LEA.HI.X.SX32 R46, R45, R22, 0x1, P0 ;  /* 0x000000162d2e7211 */ /* 0x000fe400000f0eff */
[----:B-1----:R-:W-:Y:S01]  /*34600*/  IADD3 R55, P5, R33, R2, RZ ;  /* 0x0000000221377210 */ /* 0x002fe20007fbe0ff */
[----:B------:R0:W-:Y:S01]  /*34610*/  STL [R1+0x2748], R21 ;  /* 0x0027481501007387 */ /* 0x0001e20000100800 */
[----:B------:R-:W-:-:S03]  /*34620*/  LEA.HI.X.SX32 R45, R38, R22, 0x1, P4 ;  /* 0x00000016262d7211 */ /* 0x000fc600020f0eff */
[----:B------:R-:W-:Y:S01]  /*34630*/  STL [R1+0x2784], R55 ;  /* 0x0027843701007387 */ /* 0x000fe20000100800 */
[-C--:B----4-:R-:W-:Y:S02]  /*34640*/  IADD3 R38, P4, R31, R2.reuse, RZ ;  /* 0x000000021f267210 */ /* 0x090fe40007f9e0ff */
[----:B0-----:R-:W-:Y:S01]  /*34650*/  IADD3 R21, P0, R32, R2, RZ ;  /* 0x0000000220157210 */ /* 0x001fe20007f1e0ff */
[----:B------:R-:W-:Y:S04]  /*34660*/  STL [R1+0x2750], R46 ;  /* 0x0027502e01007387 */ /* 0x000fe80000100800 */
[----:B------:R0:W-:Y:S01]  /*34670*/  STL [R1+0x278c], R21 ;  /* 0x00278c1501007387 */ /* 0x0001e20000100800 */
[----:B------:R-:W-:-:S03]  /*34680*/  LEA.HI.X.SX32 R36, R36, R22, 0x1, P2 ;  /* 0x0000001624247211 */ /* 0x000fc600010f0eff */
[----:B------:R-:W-:Y:S01]  /*34690*/  STL [R1+0x2758], R45 ;  /* 0x0027582d01007387 */ /* 0x000fe20000100800 */
[----:B0-----:R-:W-:-:S03]  /*346a0*/  LEA.HI.X.SX32 R21, R37, R22, 0x1, P3 ;  /* 0x0000001625157211 */ /* 0x001fc600018f0eff */
[----:B------:R-:W-:Y:S04]  /*346b0*/  STL [R1+0x2794], R38 ;  /* 0x0027942601007387 */ /* 0x000fe80000100800 */
[----:B------:R0:W-:Y:S01]  /*346c0*/  STL [R1+0x2760], R21 ;  /* 0x0027601501007387 */ /* 0x0001e20000100800 */
[----:B------:R-:W-:Y:S02]  /*346d0*/  IADD3 R37, P3, R30, R2, RZ ;  /* 0x000000021e257210 */ /* 0x000fe40007f7e0ff */
[----:B------:R-:W-:-:S03]  /*346e0*/  LEA.HI.X.SX32 R35, R35, R22, 0x1, P1 ;  /* 0x0000001623237211 */ /* 0x000fc600008f0eff */
[----:B------:R-:W-:Y:S01]  /*346f0*/  STL [R1+0x279c], R37 ;  /* 0x00279c2501007387 */ /* 0x000fe20000100800 */
[----:B0-----:R-:W-:-:S03]  /*34700*/  IADD3 R21, P2, R29, R2, RZ ;  /* 0x000000021d157210 */ /* 0x001fc60007f5e0ff */
[----:B------:R-:W-:Y:S04]  /*34710*/  STL [R1+0x2768], R36 ;  /* 0x0027682401007387 */ /* 0x000fe80000100800 */
[----:B------:R0:W-:Y:S04]  /*34720*/  STL [R1+0x27a4], R21 ;  /* 0x0027a41501007387 */ /* 0x0001e80000100800 */
[----:B------:R1:W-:Y:S01]  /*34730*/  STL [R1+0x2770], R35 ;  /* 0x0027702301007387 */ /* 0x0003e20000100800 */
[----:B0-----:R-:W-:Y:S02]  /*34740*/  LEA.HI.X.SX32 R21, R34, R22, 0x1, P6 ;  /* 0x0000001622157211 */ /* 0x001fe400030f0eff */
[----:B------:R-:W-:-:S02]  /*34750*/  IADD3 R36, P1, R27, R2, RZ ;  /* 0x000000021b247210 */ /* 0x000fc40007f3e0ff */
[----:B------:R-:W-:-:S03]  /*34760*/  LEA.HI.X.SX32 R34, R33, R22, 0x1, P5 ;  /* 0x0000001621227211 */ /* 0x000fc600028f0eff */
[----:B------:R-:W-:Y:S01]  /*34770*/  STL [R1+0x27ac], R36 ;  /* 0x0027ac2401007387 */ /* 0x000fe20000100800 */
[----:B-1----:R-:W-:-:S03]  /*34780*/  IADD3 R35, P6, R26, R2, RZ ;  /* 0x000000021a237210 */ /* 0x002fc60007fde0ff */
[----:B------:R0:W-:Y:S01]  /*34790*/  STL [R1+0x2778], R21 ;  /* 0x0027781501007387 */ /* 0x0001e20000100800 */
[----:B------:R-:W-:-:S03]  /*347a0*/  LEA.HI.X.SX32 R33, R32, R22, 0x1, P0 ;  /* 0x0000001620217211 */ /* 0x000fc600000f0eff */
[----:B------:R-:W-:Y:S04]  /*347b0*/  STL [R1+0x27b4], R35 ;  /* 0x0027b42301007387 */ /* 0x000fe80000100800 */
[----:B------:R-:W-:Y:S01]  /*347c0*/  STL [R1+0x2780], R34 ;  /* 0x0027802201007387 */ /* 0x000fe20000100800 */
[-C--:B------:R-:W-:Y:S02]  /*347d0*/  LEA.HI.X.SX32 R30, R30, R22.reuse, 0x1, P3 ;  /* 0x000000161e1e7211 */ /* 0x080fe400018f0eff */
[----:B------:R-:W-:Y:S01]  /*347e0*/  LEA.HI.X.SX32 R29, R29, R22, 0x1, P2 ;  /* 0x000000161d1d7211 */ /* 0x000fe200010f0eff */
[----:B------:R-:W-:Y:S02]  /*347f0*/  IMAD R58, R58, UR6, RZ ;  /* 0x000000063a3a7c24 */ /* 0x000fe4000f8e02ff */
[----:B------:R-:W-:Y:S01]  /*34800*/  IMAD R57, R57, UR6, RZ ;  /* 0x0000000639397c24 */ /* 0x000fe2000f8e02ff */
[----:B0-----:R-:W-:-:S05]  /*34810*/  IADD3 R21, P5, R25, R2, RZ ;  /* 0x0000000219157210 */ /* 0x001fca0007fbe0ff */
[----:B------:R0:W-:Y:S04]  /*34820*/  STL [R1+0x27bc], R21 ;  /* 0x0027bc1501007387 */ /* 0x0001e80000100800 */
[----:B------:R-:W-:Y:S01]  /*34830*/  STL [R1+0x2788], R33 ;  /* 0x0027882101007387 */ /* 0x000fe20000100800 */
[----:B------:R-:W-:Y:S02]  /*34840*/  IADD3 R32, P0, R24, R2, RZ ;  /* 0x0000000218207210 */ /* 0x000fe40007f1e0ff */
[----:B0-----:R-:W-:-:S03]  /*34850*/  LEA.HI.X.SX32 R21, R31, R22, 0x1, P4 ;  /* 0x000000161f157211 */ /* 0x001fc600020f0eff */
[----:B------:R-:W-:Y:S04]  /*34860*/  STL [R1+0x27c4], R32 ;  /* 0x0027c42001007387 */ /* 0x000fe80000100800 */
[----:B------:R-:W-:Y:S01]  /*34870*/  STL [R1+0x2790], R21 ;  /* 0x0027901501007387 */ /* 0x000fe20000100800 */
[----:B------:R-:W-:-:S05]  /*34880*/  IADD3 R31, P4, R23, R2, RZ ;  /* 0x00000002171f7210 */ /* 0x000fca0007f9e0ff */
[----:B------:R-:W-:Y:S04]  /*34890*/  STL [R1+0x27cc], R31 ;  /* 0x0027cc1f01007387 */ /* 0x000fe80000100800 */
[----:B------:R0:W-:Y:S01]  /*348a0*/  STL [R1+0x2798], R30 ;  /* 0x0027981e01007387 */ /* 0x0001e20000100800 */
[----:B------:R-:W-:Y:S02]  /*348b0*/  IMAD R11, R11, UR6, RZ ;  /* 0x000000060b0b7c24 */ /* 0x000fe4000f8e02ff */
[----:B------:R-:W-:Y:S01]  /*348c0*/  IMAD R12, R12, UR6, RZ ;  /* 0x000000060c0c7c24 */ /* 0x000fe2000f8e02ff */
[----:B------:R-:W-:Y:S01]  /*348d0*/  LEA.HI.X.SX32 R23, R23, R22, 0x1, P4 ;  /* 0x0000001617177211 */ /* 0x000fe200020f0eff */
[----:B------:R-:W-:Y:S02]  /*348e0*/  IMAD R13, R13, UR6, RZ ;  /* 0x000000060d0d7c24 */ /* 0x000fe4000f8e02ff */
[----:B------:R-:W-:-:S02]  /*348f0*/  IMAD R14, R14, UR6, RZ ;  /* 0x000000060e0e7c24 */ /* 0x000fc4000f8e02ff */
[----:B------:R-:W-:Y:S02]  /*34900*/  IMAD R15, R15, UR6, RZ ;  /* 0x000000060f0f7c24 */ /* 0x000fe4000f8e02ff */
[----:B------:R-:W-:Y:S02]  /*34910*/  IMAD R16, R16, UR6, RZ ;  /* 0x0000000610107c24 */ /* 0x000fe4000f8e02ff */
[----:B------:R-:W-:Y:S02]  /*34920*/  IMAD R18, R18, UR6, RZ ;  /* 0x0000000612127c24 */ /* 0x000fe4000f8e02ff */
[----:B------:R-:W-:Y:S02]  /*34930*/  IMAD R19, R19, UR6, RZ ;  /* 0x0000000613137c24 */ /* 0x000fe4000f8e02ff */
[----:B------:R-:W-:Y:S02]  /*34940*/  IMAD R20, R20, UR6, RZ ;  /* 0x0000000614147c24 */ /* 0x000fe4000f8e02ff */
[----:B------:R-:W-:-:S02]  /*34950*/  IMAD R17, R17, UR6, RZ ;  /* 0x0000000611117c24 */ /* 0x000fc4000f8e02ff */
[----:B------:R-:W-:Y:S01]  /*34960*/  IMAD R10, R10, UR6, RZ ;  /* 0x000000060a0a7c24 */ /* 0x000fe2000f8e02ff */
[-C--:B0-----:R-:W-:Y:S02]  /*34970*/  IADD3 R30, P2, R60, R2.reuse, RZ ;  /* 0x000000023c1e7210 */ /* 0x081fe40007f5e0ff */
[----:B------:R-:W-:-:S05]  /*34980*/  IADD3 R21, P3, R61, R2, RZ ;  /* 0x000000023d157210 */ /* 0x000fca0007f7e0ff */
        /* <DEDUP_REMOVED lines=9> */
[-C--:B------:R-:W-:Y:S02]  /*34a20*/  IADD3 R25, P5, R57, R2.reuse, RZ ;  /* 0x0000000239197210 */ /* 0x080fe40007fbe0ff */
[----:B0-----:R-:W-:Y:S01]  /*34a30*/  IADD3 R21, P6, R58, R2, RZ ;  /* 0x000000023a157210 */ /* 0x001fe20007fde0ff */
[----:B------:R-:W-:Y:S04]  /*34a40*/  STL [R1+0x27b0], R27 ;  /* 0x0027b01b01007387 */ /* 0x000fe80000100800 */
[----:B------:R0:W-:Y:S04]  /*34a50*/  STL [R1+0x27ec], R21 ;  /* 0x0027ec1501007387 */ /* 0x0001e80000100800 */
[----:B------:R-:W-:Y:S01]  /*34a60*/  STL [R1+0x27b8], R26 ;  /* 0x0027b81a01007387 */ /* 0x000fe20000100800 */
[----:B0-----:R-:W-:-:S03]  /*34a70*/  LEA.HI.X.SX32 R21, R24, R22, 0x1, P0 ;  /* 0x0000001618157211 */ /* 0x001fc600000f0eff */
[----:B------:R-:W-:Y:S01]  /*34a80*/  STL [R1+0x27f4], R25 ;  /* 0x0027f41901007387 */ /* 0x000fe20000100800 */
[----:B------:R-:W-:-:S03]  /*34a90*/  IADD3 R24, P0, R11, R2, RZ ;  /* 0x000000020b187210 */ /* 0x000fc60007f1e0ff */
[----:B------:R0:W-:Y:S04]  /*34aa0*/  STL [R1+0x27c0], R21 ;  /* 0x0027c01501007387 */ /* 0x0001e80000100800 */
[----:B------:R1:W-:Y:S01]  /*34ab0*/  STL [R1+0x27fc], R24 ;  /* 0x0027fc1801007387 */ /* 0x0003e20000100800 */
[----:B0-----:R-:W-:-:S03]  /*34ac0*/  IADD3 R21, P4, R12, R2, RZ ;  /* 0x000000020c157210 */ /* 0x001fc60007f9e0ff */
[----:B------:R0:W-:Y:S01]  /*34ad0*/  STL [R1+0x27c8], R23 ;  /* 0x0027c81701007387 */ /* 0x0001e20000100800 */
[----:B-1----:R-:W-:-:S03]  /*34ae0*/  LEA.HI.X.SX32 R24, R61, R22, 0x1, P3 ;  /* 0x000000163d187211 */ /* 0x002fc600018f0eff */
[----:B------:R1:W-:Y:S01]  /*34af0*/  STL [R1+0x2804], R21 ;  /* 0x0028041501007387 */ /* 0x0003e20000100800 */
[----:B0-----:R-:W-:-:S03]  /*34b00*/  IADD3 R23, P3, R13, R2, RZ ;  /* 0x000000020d177210 */ /* 0x001fc60007f7e0ff */
[----:B------:R0:W-:Y:S01]  /*34b10*/  STL [R1+0x27d0], R24 ;  /* 0x0027d01801007387 */ /* 0x0001e20000100800 */
[----:B-1----:R-:W-:-:S03]  /*34b20*/  LEA.HI.X.SX32 R21, R60, R22, 0x1, P2 ;  /* 0x000000163c157211 */ /* 0x002fc600010f0eff */
[----:B------:R1:W-:Y:S04]  /*34b30*/  STL [R1+0x280c], R23 ;  /* 0x00280c1701007387 */ /* 0x0003e80000100800 */
[----:B------:R2:W-:Y:S01]  /*34b40*/  STL [R1+0x27d8], R21 ;  /* 0x0027d81501007387 */ /* 0x0005e20000100800 */
[----:B0-----:R-:W-:Y:S02]  /*34b50*/  IADD3 R24, P2, R14, R2, RZ ;  /* 0x000000020e187210 */ /* 0x001fe40007f5e0ff */
[----:B-1----:R-:W-:-:S03]  /*34b60*/  LEA.HI.X.SX32 R23, R59, R22, 0x1, P1 ;  /* 0x000000163b177211 */ /* 0x002fc600008f0eff */
[----:B------:R0:W-:Y:S01]  /*34b70*/  STL [R1+0x2814], R24 ;  /* 0x0028141801007387 */ /* 0x0001e20000100800 */
[----:B--2---:R-:W-:-:S03]  /*34b80*/  IADD3 R21, P1, R15, R2, RZ ;  /* 0x000000020f157210 */ /* 0x004fc60007f3e0ff */
[----:B------:R1:W-:Y:S04]  /*34b90*/  STL [R1+0x27e0], R23 ;  /* 0x0027e01701007387 */ /* 0x0003e80000100800 */
[----:B------:R2:W-:Y:S01]  /*34ba0*/  STL [R1+0x281c], R21 ;  /* 0x00281c1501007387 */ /* 0x0005e20000100800 */
[----:B0-----:R-:W-:Y:S02]  /*34bb0*/  LEA.HI.X.SX32 R24, R58, R22, 0x1, P6 ;  /* 0x000000163a187211 */ /* 0x001fe400030f0eff */
[----:B-1----:R-:W-:-:S03]  /*34bc0*/  IADD3 R23, P6, R16, R2, RZ ;  /* 0x0000000210177210 */ /* 0x002fc60007fde0ff */
[----:B------:R0:W-:Y:S01]  /*34bd0*/  STL [R1+0x27e8], R24 ;  /* 0x0027e81801007387 */ /* 0x0001e20000100800 */
[----:B--2---:R-:W-:-:S03]  /*34be0*/  LEA.HI.X.SX32 R21, R57, R22, 0x1, P5 ;  /* 0x0000001639157211 */ /* 0x004fc600028f0eff */
[----:B------:R1:W-:Y:S04]  /*34bf0*/  STL [R1+0x2824], R23 ;  /* 0x0028241701007387 */ /* 0x0003e80000100800 */
[----:B------:R2:W-:Y:S01]  /*34c00*/  STL [R1+0x27f0], R21 ;  /* 0x0027f01501007387 */ /* 0x0005e20000100800 */
[----:B0-----:R-:W-:Y:S02]  /*34c10*/  IADD3 R24, P5, R18, R2, RZ ;  /* 0x0000000212187210 */ /* 0x001fe40007fbe0ff */
[-C--:B-1----:R-:W-:Y:S02]  /*34c20*/  LEA.HI.X.SX32 R23, R11, R22.reuse, 0x1, P0 ;  /* 0x000000160b177211 */ /* 0x082fe400000f0eff */
[----:B------:R-:W-:Y:S02]  /*34c30*/  LEA.HI.X.SX32 R11, R12, R22, 0x1, P4 ;  /* 0x000000160c0b7211 */ /* 0x000fe400020f0eff */
[-C--:B--2---:R-:W-:Y:S01]  /*34c40*/  IADD3 R21, P0, R19, R2.reuse, RZ ;  /* 0x0000000213157210 */ /* 0x084fe20007f1e0ff */
[----:B------:R0:W-:Y:S01]  /*34c50*/  STL [R1+0x282c], R24 ;  /* 0x00282c1801007387 */ /* 0x0001e20000100800 */
[----:B------:R-:W-:-:S02]  /*34c60*/  IADD3 R12, P4, R20, R2, RZ ;  /* 0x00000002140c7210 */ /* 0x000fc40007f9e0ff */
[----:B------:R-:W-:Y:S01]  /*34c70*/  LEA.HI.X.SX32 R13, R13, R22, 0x1, P3 ;  /* 0x000000160d0d7211 */ /* 0x000fe200018f0eff */
[----:B------:R-:W-:Y:S04]  /*34c80*/  STL [R1+0x27f8], R23 ;  /* 0x0027f81701007387 */ /* 0x000fe80000100800 */
[----:B------:R-:W-:Y:S01]  /*34c90*/  STL [R1+0x2834], R21 ;  /* 0x0028341501007387 */ /* 0x000fe20000100800 */
[----:B------:R-:W-:Y:S01]  /*34ca0*/  IMAD R7, R7, UR6, RZ ;  /* 0x0000000607077c24 */ /* 0x000fe2000f8e02ff */
[----:B0-----:R-:W0:Y:S02]  /*34cb0*/  LDC R24, c[0x0][0x230] ;  /* 0x00008c00ff187b82 */ /* 0x001e240000000800 */
[----:B------:R1:W-:Y:S04]  /*34cc0*/  STL [R1+0x2800], R11 ;  /* 0x0028000b01007387 */ /* 0x0003e80000100800 */
[----:B------:R2:W-:Y:S04]  /*34cd0*/  STL [R1+0x283c], R12 ;  /* 0x00283c0c01007387 */ /* 0x0005e80000100800 */
[----:B------:R3:W-:Y:S01]  /*34ce0*/  STL [R1+0x2808], R13 ;  /* 0x0028080d01007387 */ /* 0x0007e20000100800 */
[----:B-1----:R-:W-:-:S02]  /*34cf0*/  IADD3 R11, P3, R17, R2, RZ ;  /* 0x00000002110b7210 */ /* 0x002fc40007f7e0ff */
[----:B--2---:R-:W-:-:S03]  /*34d00*/  LEA.HI.X.SX32 R12, R14, R22, 0x1, P2 ;  /* 0x000000160e0c7211 */ /* 0x004fc600010f0eff */
[----:B------:R1:W-:Y:S01]  /*34d10*/  STL [R1+0x2844], R11 ;  /* 0x0028440b01007387 */ /* 0x0003e20000100800 */
[----:B---3--:R-:W-:-:S03]  /*34d20*/  IADD3 R13, P2, R10, R2, RZ ;  /* 0x000000020a0d7210 */ /* 0x008fc60007f5e0ff */
[----:B------:R2:W-:Y:S04]  /*34d30*/  STL [R1+0x2810], R12 ;  /* 0x0028100c01007387 */ /* 0x0005e80000100800 */
[----:B------:R3:W-:Y:S01]  /*34d40*/  STL [R1+0x284c], R13 ;  /* 0x00284c0d01007387 */ /* 0x0007e20000100800 */
[----:B-1----:R-:W-:Y:S02]  /*34d50*/  LEA.HI.X.SX32 R11, R15, R22, 0x1, P1 ;  /* 0x000000160f0b7211 */ /* 0x002fe400008f0eff */
[----:B--2---:R-:W-:-:S03]  /*34d60*/  IADD3 R12, P1, R7, R2, RZ ;  /* 0x00000002070c7210 */ /* 0x004fc60007f3e0ff */
[----:B------:R1:W-:Y:S01]  /*34d70*/  STL [R1+0x2818], R11 ;  /* 0x0028180b01007387 */ /* 0x0003e20000100800 */
[----:B---3--:R-:W-:-:S03]  /*34d80*/  LEA.HI.X.SX32 R13, R16, R22, 0x1, P6 ;  /* 0x00000016100d7211 */ /* 0x008fc600030f0eff */
[----:B------:R2:W-:Y:S04]  /*34d90*/  STL [R1+0x2854], R12 ;  /* 0x0028540c01007387 */ /* 0x0005e80000100800 */
[----:B------:R-:W-:Y:S04]  /*34da0*/  STL [R1+0x2820], R13 ;  /* 0x0028200d01007387 */ /* 0x000fe80000100800 */
[----:B------:R-:W3:Y:S01]  /*34db0*/  LDL.LU R23, [R1+0x730] ;  /* 0x0007300001177983 */ /* 0x000ee20000300800 */
[----:B------:R-:W-:Y:S02]  /*34dc0*/  IMAD R8, R8, UR6, RZ ;  /* 0x0000000608087c24 */ /* 0x000fe4000f8e02ff */
[----:B------:R-:W-:-:S03]  /*34dd0*/  IMAD R9, R9, UR6, RZ ;  /* 0x0000000609097c24 */ /* 0x000fc6000f8e02ff */
[----:B-1----:R-:W-:Y:S02]  /*34de0*/  IADD3 R11, P6, R8, R2, RZ ;  /* 0x00000002080b7210 */ /* 0x002fe40007fde0ff */
[----:B--2---:R-:W-:Y:S01]  /*34df0*/  LEA.HI.X.SX32 R12, R18, R22, 0x1, P5 ;  /* 0x00000016120c7211 */ /* 0x004fe200028f0eff */
[----:B------:R-:W-:Y:S02]  /*34e00*/  IMAD R39, R39, UR6, RZ ;  /* 0x0000000627277c24 */ /* 0x000fe4000f8e02ff */
[----:B------:R1:W-:Y:S01]  /*34e10*/  STL [R1+0x285c], R11 ;  /* 0x00285c0b01007387 */ /* 0x0003e20000100800 */
[----:B------:R-:W-:-:S03]  /*34e20*/  IMAD R40, R40, UR6, RZ ;  /* 0x0000000628287c24 */ /* 0x000fc6000f8e02ff */
[----:B------:R2:W-:Y:S01]  /*34e30*/  STL [R1+0x2828], R12 ;  /* 0x0028280c01007387 */ /* 0x0005e20000100800 */
[----:B-1----:R-:W-:Y:S01]  /*34e40*/  IADD3 R11, P5, R9, R2, RZ ;  /* 0x00000002090b7210 */ /* 0x002fe20007fbe0ff */
[----:B------:R-:W-:Y:S01]  /*34e50*/  IMAD R47, R47, UR6, RZ ;  /* 0x000000062f2f7c24 */ /* 0x000fe2000f8e02ff */
[----:B--2---:R-:W-:-:S03]  /*34e60*/  LEA.HI.X.SX32 R12, R19, R22, 0x1, P0 ;  /* 0x00000016130c7211 */ /* 0x004fc600000f0eff */
[----:B------:R1:W-:Y:S01]  /*34e70*/  STL [R1+0x2864], R11 ;  /* 0x0028640b01007387 */ /* 0x0003e20000100800 */
[----:B------:R-:W-:-:S03]  /*34e80*/  IADD3 R13, P0, R39, R2, RZ ;  /* 0x00000002270d7210 */ /* 0x000fc60007f1e0ff */
[----:B------:R2:W-:Y:S01]  /*34e90*/  STL [R1+0x2830], R12 ;  /* 0x0028300c01007387 */ /* 0x0005e20000100800 */
[----:B-1----:R-:W-:-:S03]  /*34ea0*/  LEA.HI.X.SX32 R11, R20, R22, 0x1, P4 ;  /* 0x00000016140b7211 */ /* 0x002fc600020f0eff */
[----:B------:R1:W-:Y:S01]  /*34eb0*/  STL [R1+0x286c], R13 ;  /* 0x00286c0d01007387 */ /* 0x0003e20000100800 */
[----:B------:R-:W-:Y:S01]  /*34ec0*/  IMAD R48, R48, UR6, RZ ;  /* 0x0000000630307c24 */ /* 0x000fe2000f8e02ff */
[----:B--2---:R-:W-:Y:S02]  /*34ed0*/  IADD3 R12, P4, R40, R2, RZ ;  /* 0x00000002280c7210 */ /* 0x004fe40007f9e0ff */
[----:B------:R2:W-:Y:S01]  /*34ee0*/  STL [R1+0x2838], R11 ;  /* 0x0028380b01007387 */ /* 0x0005e20000100800 */
[----:B------:R-:W-:Y:S01]  /*34ef0*/  IMAD R49, R49, UR6, RZ ;  /* 0x0000000631317c24 */ /* 0x000fe2000f8e02ff */
[----:B-1----:R-:W-:Y:S02]  /*34f00*/  LEA.HI.X.SX32 R13, R17, R22, 0x1, P3 ;  /* 0x00000016110d7211 */ /* 0x002fe400018f0eff */
[----:B------:R1:W-:Y:S01]  /*34f10*/  STL [R1+0x2874], R12 ;  /* 0x0028740c01007387 */ /* 0x0003e20000100800 */
[----:B--2---:R-:W-:-:S03]  /*34f20*/  IADD3 R11, P3, R47, R2, RZ ;  /* 0x000000022f0b7210 */ /* 0x004fc60007f7e0ff */
[----:B------:R-:W-:Y:S01]  /*34f30*/  STL [R1+0x2840], R13 ;  /* 0x0028400d01007387 */ /* 0x000fe20000100800 */
[----:B------:R-:W-:-:S03]  /*34f40*/  IMAD R50, R50, UR6, RZ ;  /* 0x0000000632327c24 */ /* 0x000fc6000f8e02ff */
[----:B------:R2:W-:Y:S01]  /*34f50*/  STL [R1+0x287c], R11 ;  /* 0x00287c0b01007387 */ /* 0x0005e20000100800 */
[----:B-1----:R-:W-:Y:S02]  /*34f60*/  LEA.HI.X.SX32 R12, R10, R22, 0x1, P2 ;  /* 0x000000160a0c7211 */ /* 0x002fe400010f0eff */
[----:B------:R-:W-:-:S03]  /*34f70*/  IADD3 R10, P2, R48, R2, RZ ;  /* 0x00000002300a7210 */ /* 0x000fc60007f5e0ff */
[----:B------:R-:W-:Y:S01]  /*34f80*/  STL [R1+0x2848], R12 ;  /* 0x0028480c01007387 */ /* 0x000fe20000100800 */
[----:B--2---:R-:W-:Y:S02]  /*34f90*/  LEA.HI.X.SX32 R11, R7, R22, 0x1, P1 ;  /* 0x00000016070b7211 */ /* 0x004fe400008f0eff */
[----:B------:R-:W-:Y:S01]  /*34fa0*/  IADD3 R7, P1, R49, R2, RZ ;  /* 0x0000000231077210 */ /* 0x000fe20007f3e0ff */
[----:B------:R1:W-:Y:S01]  /*34fb0*/  STL [R1+0x2884], R10 ;  /* 0x0028840a01007387 */ /* 0x0003e20000100800 */
[----:B------:R-:W-:-:S03]  /*34fc0*/  IMAD R51, R51, UR6, RZ ;  /* 0x0000000633337c24 */ /* 0x000fc6000f8e02ff */
[----:B------:R-:W-:Y:S01]  /*34fd0*/  STL [R1+0x2850], R11 ;  /* 0x0028500b01007387 */ /* 0x000fe20000100800 */
[----:B------:R-:W-:-:S03]  /*34fe0*/  IMAD R52, R52, UR6, RZ ;  /* 0x0000000634347c24 */ /* 0x000fc6000f8e02ff */
[----:B------:R2:W-:Y:S01]  /*34ff0*/  STL [R1+0x288c], R7 ;  /* 0x00288c0701007387 */ /* 0x0005e20000100800 */
[----:B-1----:R-:W-:Y:S02]  /*35000*/  LEA.HI.X.SX32 R10, R8, R22, 0x1, P6 ;  /* 0x00000016080a7211 */ /* 0x002fe400030f0eff */
[----:B------:R-:W-:-:S03]  /*35010*/  IADD3 R8, P6, R50, R2, RZ ;  /* 0x0000000232087210 */ /* 0x000fc60007fde0ff */
[----:B------:R-:W-:Y:S01]  /*35020*/  STL [R1+0x2858], R10 ;  /* 0x0028580a01007387 */ /* 0x000fe20000100800 */
[----:B--2---:R-:W-:-:S03]  /*35030*/  LEA.HI.X.SX32 R7, R9, R22, 0x1, P5 ;  /* 0x0000001609077211 */ /* 0x004fc600028f0eff */
[----:B------:R1:W-:Y:S01]  /*35040*/  STL [R1+0x2894], R8 ;  /* 0x0028940801007387 */ /* 0x0003e20000100800 */
[----:B------:R-:W-:Y:S01]  /*35050*/  IADD3 R9, P5, R51, R2, RZ ;  /* 0x0000000233097210 */ /* 0x000fe20007fbe0ff */
[----:B------:R-:W-:Y:S02]  /*35060*/  IMAD R53, R53, UR6, RZ ;  /* 0x0000000635357c24 */ /* 0x000fe4000f8e02ff */
[----:B------:R2:W-:Y:S01]  /*35070*/  STL [R1+0x2860], R7 ;  /* 0x0028600701007387 */ /* 0x0005e20000100800 */
[----:B-1----:R-:W-:-:S03]  /*35080*/  LEA.HI.X.SX32 R8, R39, R22, 0x1, P0 ;  /* 0x0000001627087211 */ /* 0x002fc600000f0eff */
[----:B------:R1:W-:Y:S01]  /*35090*/  STL [R1+0x289c], R9 ;  /* 0x00289c0901007387 */ /* 0x0003e20000100800 */
[----:B--2---:R-:W-:-:S03]  /*350a0*/  IADD3 R7, P0, R52, R2, RZ ;  /* 0x0000000234077210 */ /* 0x004fc60007f1e0ff */
[----:B------:R2:W-:Y:S01]  /*350b0*/  STL [R1+0x2868], R8 ;  /* 0x0028680801007387 */ /* 0x0005e20000100800 */
[----:B------:R-:W-:-:S03]  /*350c0*/  IMAD R54, R54, UR6, RZ ;  /* 0x0000000636367c24 */ /* 0x000fc6000f8e02ff */
[----:B------:R4:W-:Y:S01]  /*350d0*/  STL [R1+0x28a4], R7 ;  /* 0x0028a40701007387 */ /* 0x0009e20000100800 */
[----:B-1----:R-:W-:Y:S01]  /*350e0*/  LEA.HI.X.SX32 R9, R40, R22, 0x1, P4 ;  /* 0x0000001628097211 */ /* 0x002fe200020f0eff */
[----:B------:R-:W-:Y:S01]  /*350f0*/  IMAD R44, R44, UR6, RZ ;  /* 0x000000062c2c7c24 */ /* 0x000fe2000f8e02ff */
[----:B--2---:R-:W-:-:S03]  /*35100*/  IADD3 R8, P4, R53, R2, RZ ;  /* 0x0000000235087210 */ /* 0x004fc60007f9e0ff */
[----:B------:R1:W-:Y:S01]  /*35110*/  STL [R1+0x2870], R9 ;  /* 0x0028700901007387 */ /* 0x0003e20000100800 */
[----:B----4-:R-:W-:-:S03]  /*35120*/  LEA.HI.X.SX32 R7, R47, R22, 0x1, P3 ;  /* 0x000000162f077211 */ /* 0x010fc600018f0eff */
[----:B------:R2:W-:Y:S01]  /*35130*/  STL [R1+0x28ac], R8 ;  /* 0x0028ac0801007387 */ /* 0x0005e20000100800 */
[----:B------:R-:W-:-:S03]  /*35140*/  IMAD R43, R43, UR6, RZ ;  /* 0x000000062b2b7c24 */ /* 0x000fc6000f8e02ff */
[----:B------:R4:W-:Y:S01]  /*35150*/  STL [R1+0x2878], R7 ;  /* 0x0028780701007387 */ /* 0x0009e20000100800 */
[----:B-1----:R-:W-:Y:S02]  /*35160*/  IADD3 R9, P3, R54, R2, RZ ;  /* 0x0000000236097210 */ /* 0x002fe40007f7e0ff */
[----:B--2---:R-:W-:-:S03]  /*35170*/  LEA.HI.X.SX32 R8, R48, R22, 0x1, P2 ;  /* 0x0000001630087211 */ /* 0x004fc600010f0eff */
[----:B------:R1:W-:Y:S01]  /*35180*/  STL [R1+0x28b4], R9 ;  /* 0x0028b40901007387 */ /* 0x0003e20000100800 */
[----:B----4-:R-:W-:-:S03]  /*35190*/  IADD3 R7, P2, R44, R2, RZ ;  /* 0x000000022c077210 */ /* 0x010fc60007f5e0ff */
        /* <DEDUP_REMOVED lines=8> */
[----:B------:R2:W-:Y:S04]  /*35220*/  STL [R1+0x28c4], R8 ;  /* 0x0028c40801007387 */ /* 0x0005e80000100800 */
[----:B------:R4:W-:Y:S01]  /*35230*/  STL [R1+0x2890], R7 ;  /* 0x0028900701007387 */ /* 0x0009e20000100800 */
[----:B-1----:R-:W-:Y:S02]  /*35240*/  IADD3 R9, P6, R4, R2, RZ ;  /* 0x0000000204097210 */ /* 0x002fe40007fde0ff */
[----:B--2---:R-:W-:-:S03]  /*35250*/  LEA.HI.X.SX32 R8, R51, R22, 0x1, P5 ;  /* 0x0000001633087211 */ /* 0x004fc600028f0eff */
[----:B------:R1:W-:Y:S01]  /*35260*/  STL [R1+0x28c8], R9 ;  /* 0x0028c80901007387 */ /* 0x0003e20000100800 */
[----:B----4-:R-:W-:-:S03]  /*35270*/  IADD3 R7, P5, R5, R2, RZ ;  /* 0x0000000205077210 */ /* 0x010fc60007fbe0ff */
[----:B------:R-:W-:Y:S04]  /*35280*/  STL [R1+0x2898], R8 ;  /* 0x0028980801007387 */ /* 0x000fe80000100800 */
[----:B------:R2:W-:Y:S01]  /*35290*/  STL [R1+0x28cc], R7 ;  /* 0x0028cc0701007387 */ /* 0x0005e20000100800 */
[----:B-1----:R-:W-:Y:S01]  /*352a0*/  LEA.HI.X.SX32 R9, R52, R22, 0x1, P0 ;  /* 0x0000001634097211 */ /* 0x002fe200000f0eff */
[----:B------:R-:W-:-:S04]  /*352b0*/  IMAD R28, R28, UR6, RZ ;  /* 0x000000061c1c7c24 */ /* 0x000fc8000f8e02ff */
[----:B------:R1:W-:Y:S01]  /*352c0*/  STL [R1+0x28a0], R9 ;  /* 0x0028a00901007387 */ /* 0x0003e20000100800 */
[-C--:B--2---:R-:W-:Y:S01]  /*352d0*/  LEA.HI.X.SX32 R7, R53, R22.reuse, 0x1, P4 ;  /* 0x0000001635077211 */ /* 0x084fe200020f0eff */
[----:B------:R-:W-:Y:S01]  /*352e0*/  IMAD R3, R3, UR6, RZ ;  /* 0x0000000603037c24 */ /* 0x000fe2000f8e02ff */
[----:B------:R-:W-:Y:S01]  /*352f0*/  LEA.HI.X.SX32 R4, R4, R22, 0x1, P6 ;  /* 0x0000001604047211 */ /* 0x000fe200030f0eff */
[----:B------:R-:W-:Y:S01]  /*35300*/  ULDC UR6, c[0x0][0x238] ;  /* 0x00008e0000067ab9 */ /* 0x000fe20000000800 */
[-C--:B-1----:R-:W-:Y:S02]  /*35310*/  IADD3 R9, P4, R0, R2.reuse, RZ ;  /* 0x0000000200097210 */ /* 0x082fe40007f9e0ff */
[----:B---3--:R-:W-:-:S05]  /*35320*/  IADD3 R8, P0, R23, R2, RZ ;  /* 0x0000000217087210 */ /* 0x008fca0007f1e0ff */
[----:B------:R1:W-:Y:S04]  /*35330*/  STL [R1+0x28d0], R8 ;  /* 0x0028d00801007387 */ /* 0x0003e80000100800 */
[----:B------:R2:W-:Y:S01]  /*35340*/  STL [R1+0x28a8], R7 ;  /* 0x0028a80701007387 */ /* 0x0005e20000100800 */
[----:B-1----:R-:W-:-:S03]  /*35350*/  LEA.HI.X.SX32 R8, R54, R22, 0x1, P3 ;  /* 0x0000001636087211 */ /* 0x002fc600018f0eff */
[----:B------:R1:W-:Y:S01]  /*35360*/  STL [R1+0x28d4], R9 ;  /* 0x0028d40901007387 */ /* 0x0003e20000100800 */
[----:B--2---:R-:W-:-:S03]  /*35370*/  IADD3 R7, P3, R42, R2, RZ ;  /* 0x000000022a077210 */ /* 0x004fc60007f7e0ff */
[----:B------:R2:W-:Y:S04]  /*35380*/  STL [R1+0x28b0], R8 ;  /* 0x0028b00801007387 */ /* 0x0005e80000100800 */
[----:B------:R3:W-:Y:S01]  /*35390*/  STL [R1+0x28d8], R7 ;  /* 0x0028d80701007387 */ /* 0x0007e20000100800 */
[----:B-1----:R-:W-:Y:S02]  /*353a0*/  LEA.HI.X.SX32 R9, R44, R22, 0x1, P2 ;  /* 0x000000162c097211 */ /* 0x002fe400010f0eff */
[----:B--2---:R-:W-:-:S03]  /*353b0*/  IADD3 R8, P2, R28, R2, RZ ;  /* 0x000000021c087210 */ /* 0x004fc60007f5e0ff */
[----:B------:R-:W-:Y:S01]  /*353c0*/  STL [R1+0x28b8], R9 ;  /* 0x0028b80901007387 */ /* 0x000fe20000100800 */
[----:B---3--:R-:W-:Y:S02]  /*353d0*/  LEA.HI.X.SX32 R7, R43, R22, 0x1, P1 ;  /* 0x000000162b077211 */ /* 0x008fe400008f0eff */
[----:B------:R-:W-:Y:S01]  /*353e0*/  IADD3 R2, P1, R3, R2, RZ ;  /* 0x0000000203027210 */ /* 0x000fe20007f3e0ff */
[----:B------:R1:W-:Y:S04]  /*353f0*/  STL [R1+0x28dc], R8 ;  /* 0x0028dc0801007387 */ /* 0x0003e80000100800 */
[----:B------:R-:W-:Y:S04]  /*35400*/  STL [R1+0x28c0], R7 ;  /* 0x0028c00701007387 */ /* 0x000fe80000100800 */
[----:B------:R2:W-:Y:S01]  /*35410*/  STL [R1+0x19a4], R2 ;  /* 0x0019a40201007387 */ /* 0x0005e20000100800 */
[----:B-1----:R-:W-:-:S03]  /*35420*/  IADD3 R8, P6, R41, UR8, RZ ;  /* 0x0000000829087c10 */ /* 0x002fc6000ffde0ff */
[----:B------:R1:W-:Y:S01]  /*35430*/  STL [R1+0x1990], R4 ;  /* 0x0019900401007387 */ /* 0x0003e20000100800 */
[-C--:B--2---:R-:W-:Y:S02]  /*35440*/  LEA.HI.X.SX32 R2, R5, R22.reuse, 0x1, P5 ;  /* 0x0000001605027211 */ /* 0x084fe400028f0eff */
[----:B------:R-:W-:Y:S02]  /*35450*/  IADD3 R7, P5, R6, UR8, RZ ;  /* 0x0000000806077c10 */ /* 0x000fe4000ffbe0ff */
[-C--:B-1----:R-:W-:Y:S01]  /*35460*/  LEA.HI.X.SX32 R4, R23, R22.reuse, 0x1, P0 ;  /* 0x0000001617047211 */ /* 0x082fe200000f0eff */
[----:B------:R1:W-:Y:S04]  /*35470*/  STL [R1+0x1994], R2 ;  /* 0x0019940201007387 */ /* 0x0003e80000100800 */
[----:B------:R-:W-:Y:S04]  /*35480*/  STL [R1+0x1714], R8 ;  /* 0x0017140801007387 */ /* 0x000fe80000100800 */
[----:B------:R2:W-:Y:S01]  /*35490*/  STL [R1+0x1998], R4 ;  /* 0x0019980401007387 */ /* 0x0005e20000100800 */
[----:B-1----:R-:W-:-:S03]  /*354a0*/  LEA.HI.X.SX32 R2, R0, R22, 0x1, P4 ;  /* 0x0000001600027211 */ /* 0x002fc600020f0eff */
[----:B------:R1:W5:Y:S04]  /*354b0*/  LDL.LU R0, [R1+0x3010] ;  /* 0x0030100001007983 */ /* 0x0003680000300800 */
[----:B------:R-:W-:Y:S01]  /*354c0*/  STL [R1+0x1718], R7 ;  /* 0x0017180701007387 */ /* 0x000fe20000100800 */
[----:B--2---:R-:W-:-:S03]  /*354d0*/  LEA.HI.X.SX32 R4, R42, R22, 0x1, P3 ;  /* 0x000000162a047211 */ /* 0x004fc600018f0eff */
[----:B------:R2:W-:Y:S01]  /*354e0*/  STL [R1+0x199c], R2 ;  /* 0x00199c0201007387 */ /* 0x0005e20000100800 */
[----:B------:R-:W-:-:S03]  /*354f0*/  LEA.HI.X.SX32 R3, R3, R22, 0x1, P1 ;  /* 0x0000001603037211 */ /* 0x000fc600008f0eff */
[----:B------:R3:W-:Y:S01]  /*35500*/  STL [R1+0x19a0], R4 ;  /* 0x0019a00401007387 */ /* 0x0007e20000100800 */
[----:B--2---:R-:W-:Y:S02]  /*35510*/  LEA.HI.X.SX32 R2, R28, R22, 0x1, P2 ;  /* 0x000000161c027211 */ /* 0x004fe400010f0eff */
[----:B---3--:R-:W-:-:S03]  /*35520*/  LEA.HI.X.SX32 R4, R41, UR9, 0x1, P6 ;  /* 0x0000000929047c11 */ /* 0x008fc6000b0f0eff */
[----:B------:R2:W-:Y:S04]  /*35530*/  STL [R1+0x19a8], R2 ;  /* 0x0019a80201007387 */ /* 0x0005e80000100800 */
[----:B------:R3:W-:Y:S01]  /*35540*/  STL [R1+0x179c], R3 ;  /* 0x00179c0301007387 */ /* 0x0007e20000100800 */
[----:B--2---:R-:W-:-:S03]  /*35550*/  LEA.HI.X.SX32 R2, R6, UR9, 0x1, P5 ;  /* 0x0000000906027c11 */ /* 0x004fc6000a8f0eff */
[----:B------:R-:W-:Y:S04]  /*35560*/  STL [R1+0x170c], R4 ;  /* 0x00170c0401007387 */ /* 0x000fe80000100800 */
[----:B------:R-:W-:Y:S04]  /*35570*/  STL [R1+0x1710], R2 ;  /* 0x0017100201007387 */ /* 0x000fe80000100800 */
        /* <DEDUP_REMOVED lines=982> */
[----:B------:R-:W-:-:S03]  /*392e0*/  UIMAD UR11, UR6, 0x1f, URZ ;  /* 0x0000001f060b78a4 */ /* 0x000fc6000f8e023f */
[----:B------:R-:W-:Y:S04]  /*392f0*/  STL [R1+0x484], RZ ;  /* 0x000484ff01007387 */ /* 0x000fe80000100800 */
[----:B------:R-:W-:Y:S04]  /*39300*/  STL [R1+0x488], RZ ;  /* 0x000488ff01007387 */ /* 0x000fe80000100800 */
[----:B------:R-:W-:Y:S04]  /*39310*/  STL [R1+0x48c], RZ ;  /* 0x00048cff01007387 */ /* 0x000fe80000100800 */
[----:B------:R-:W-:Y:S04]  /*39320*/  STL [R1+0x470], RZ ;  /* 0x000470ff01007387 */ /* 0x000fe80000100800 */
[----:B------:R-:W-:Y:S04]  /*39330*/  STL [R1+0x474], RZ ;  /* 0x000474ff01007387 */ /* 0x000fe80000100800 */
[----:B------:R-:W-:Y:S01]  /*39340*/  STL [R1+0x478], RZ ;  /* 0x000478ff01007387 */ /* 0x000fe20000100800 */
[----:B------:R-:W-:-:S03]  /*39350*/  USHF.R.S32.HI UR10, URZ, 0x1f, UR11 ;  /* 0x0000001f3f0a7899 */ /* 0x000fc6000801140b */
[----:B------:R-:W-:Y:S01]  /*39360*/  STL [R1+0x47c], RZ ;  /* 0x00047cff01007387 */ /* 0x000fe20000100800 */
[----:B------:R-:W-:-:S03]  /*39370*/  IADD3 R5, P0, R8, UR11, RZ ;  /* 0x0000000b08057c10 */ /* 0x000fc6000ff1e0ff */
[----:B------:R-:W-:Y:S01]  /*39380*/  STL [R1+0x460], RZ ;  /* 0x000460ff01007387 */ /* 0x000fe20000100800 */
[----:B---3--:R-:W-:-:S03]  /*39390*/  IADD3 R3, P1, R7, UR11, RZ ;  /* 0x0000000b07037c10 */ /* 0x008fc6000ff3e0ff */
[----:B------:R-:W-:Y:S04]  /*393a0*/  STL [R1+0x464], RZ ;  /* 0x000464ff01007387 */ /* 0x000fe80000100800 */
[----:B------:R-:W-:Y:S04]  /*393b0*/  STL [R1+0x468], RZ ;  /* 0x000468ff01007387 */ /* 0x000fe80000100800 */
[----:B------:R-:W-:Y:S04]  /*393c0*/  STL [R1+0x46c], RZ ;  /* 0x00046cff01007387 */ /* 0x000fe80000100800 */
[----:B------:R-:W-:Y:S01]  /*393d0*/  STL [R1+0x450], RZ ;  /* 0x000450ff01007387 */ /* 0x000fe20000100800 */
[----:B------:R-:W-:-:S03]  /*393e0*/  UIMAD UR9, UR6, 0x1e, URZ ;  /* 0x0000001e060978a4 */ /* 0x000fc6000f8e023f */
[----:B------:R-:W-:Y:S04]  /*393f0*/  STL [R1+0x454], RZ ;  /* 0x000454ff01007387 */ /* 0x000fe80000100800 */
[----:B------:R-:W-:Y:S04]  /*39400*/  STL [R1+0x458], RZ ;  /* 0x000458ff01007387 */ /* 0x000fe80000100800 */
[----:B------:R2:W-:Y:S04]  /*39410*/  STL [R1+0x17a4], R5 ;  /* 0x0017a40501007387 */ /* 0x0005e80000100800 */
[----:B------:R-:W-:Y:S04]  /*39420*/  STL [R1+0x45c], RZ ;  /* 0x00045cff01007387 */ /* 0x000fe80000100800 */
[----:B------:R3:W-:Y:S01]  /*39430*/  STL [R1+0x17ac], R3 ;  /* 0x0017ac0301007387 */ /* 0x0007e20000100800 */
[----:B--2---:R-:W-:Y:S01]  /*39440*/  IADD3.X R5, R4, UR10, RZ, P0, !PT ;  /* 0x0000000a04057c10 */ /* 0x004fe200087fe4ff */
[----:B------:R-:W-:-:S04]  /*39450*/  USHF.R.S32.HI UR8, URZ, 0x1f, UR9 ;  /* 0x0000001f3f087899 */ /* 0x000fc80008011409 */
[----:B------:R2:W-:Y:S01]  /*39460*/  STL [R1+0x17a0], R5 ;  /* 0x0017a00501007387 */ /* 0x0005e20000100800 */
[----:B---3--:R-:W-:-:S05]  /*39470*/  IADD3.X R3, R2, UR10, RZ, P1, !PT ;  /* 0x0000000a02037c10 */ /* 0x008fca0008ffe4ff */
[----:B------:R3:W-:Y:S01]  /*39480*/  STL [R1+0x17a8], R3 ;  /* 0x0017a80301007387 */ /* 0x0007e20000100800 */
[----:B--2---:R-:W-:Y:S01]  /*39490*/  IADD3 R5, P0, R8, UR9, RZ ;  /* 0x0000000908057c10 */ /* 0x004fe2000ff1e0ff */
[----:B------:R-:W-:-:S04]  /*394a0*/  UIMAD UR7, UR6, 0x1d, URZ ;  /* 0x0000001d060778a4 */ /* 0x000fc8000f8e023f */
[----:B------:R2:W-:Y:S01]  /*394b0*/  STL [R1+0x17b4], R5 ;  /* 0x0017b40501007387 */ /* 0x0005e20000100800 */
[----:B---3--:R-:W-:-:S03]  /*394c0*/  IADD3 R3, P1, R7, UR9, RZ ;  /* 0x0000000907037c10 */ /* 0x008fc6000ff3e0ff */
[----:B------:R-:W-:Y:S04]  /*394d0*/  STL [R1+0x440], RZ ;  /* 0x000440ff01007387 */ /* 0x000fe80000100800 */
[----:B------:R3:W-:Y:S01]  /*394e0*/  STL [R1+0x17bc], R3 ;  /* 0x0017bc0301007387 */ /* 0x0007e20000100800 */
[----:B--2---:R-:W-:Y:S01]  /*394f0*/  IADD3.X R5, R4, UR8, RZ, P0, !PT ;  /* 0x0000000804057c10 */ /* 0x004fe200087fe4ff */
[----:B------:R-:W-:-:S04]  /*39500*/  USHF.R.S32.HI UR61, URZ, 0x1f, UR7 ;  /* 0x0000001f3f3d7899 */ /* 0x000fc80008011407 */
[----:B------:R2:W-:Y:S01]  /*39510*/  STL [R1+0x17b0], R5 ;  /* 0x0017b00501007387 */ /* 0x0005e20000100800 */
[----:B---3--:R-:W-:Y:S01]  /*39520*/  IADD3.X R3, R2, UR8, RZ, P1, !PT ;  /* 0x0000000802037c10 */ /* 0x008fe20008ffe4ff */
[----:B0-----:R-:W-:-:S04]  /*39530*/  VIADD R24, R24, 0x1f ;  /* 0x0000001f18187836 */ /* 0x001fc80000000000 */
[----:B------:R0:W-:Y:S01]  /*39540*/  STL [R1+0x17b8], R3 ;  /* 0x0017b80301007387 */ /* 0x0001e20000100800 */
[----:B--2---:R-:W-:Y:S01]  /*39550*/  IADD3 R5, P0, R8, UR7, RZ ;  /* 0x0000000708057c10 */ /* 0x004fe2000ff1e0ff */
[----:B------:R-:W-:-:S04]  /*39560*/  UIMAD UR60, UR6, 0x1c, URZ ;  /* 0x0000001c063c78a4 */ /* 0x000fc8000f8e023f */
[----:B------:R2:W-:Y:S01]  /*39570*/  STL [R1+0x17c4], R5 ;  /* 0x0017c40501007387 */ /* 0x0005e20000100800 */
[----:B0-----:R-:W-:-:S03]  /*39580*/  IADD3 R3, P1, R7, UR7, RZ ;  /* 0x0000000707037c10 */ /* 0x001fc6000ff3e0ff */
[----:B------:R-:W-:Y:S01]  /*39590*/  STL [R1+0x444], RZ ;  /* 0x000444ff01007387 */ /* 0x000fe20000100800 */
[----:B------:R-:W-:-:S03]  /*395a0*/  SHF.R.S32.HI R23, RZ, 0x1f, R24 ;  /* 0x0000001fff177819 */ /* 0x000fc60000011418 */
[----:B------:R0:W-:Y:S01]  /*395b0*/  STL [R1+0x17cc], R3 ;  /* 0x0017cc0301007387 */ /* 0x0001e20000100800 */
[----:B--2---:R-:W-:Y:S02]  /*395c0*/  IADD3.X R5, R4, UR61, RZ, P0, !PT ;  /* 0x0000003d04057c10 */ /* 0x004fe400087fe4ff */
[----:B------:R-:W-:Y:S02]  /*395d0*/  LEA.HI R23, R23, R24, RZ, 0x5 ;  /* 0x0000001817177211 */ /* 0x000fe400078f28ff */
[----:B0-----:R-:W-:Y:S01]  /*395e0*/  IADD3.X R3, R2, UR61, RZ, P1, !PT ;  /* 0x0000003d02037c10 */ /* 0x001fe20008ffe4ff */
[----:B------:R0:W-:Y:S01]  /*395f0*/  STL [R1+0x17c0], R5 ;  /* 0x0017c00501007387 */ /* 0x0001e20000100800 */
[----:B------:R-:W-:-:S03]  /*39600*/  USHF.R.S32.HI UR31, URZ, 0x1f, UR60 ;  /* 0x0000001f3f1f7899 */ /* 0x000fc6000801143c */
[----:B------:R2:W-:Y:S01]  /*39610*/  STL [R1+0x17c8], R3 ;  /* 0x0017c80301007387 */ /* 0x0005e20000100800 */
[----:B------:R-:W-:Y:S02]  /*39620*/  SHF.R.S32.HI R6, RZ, 0x5, R23 ;  /* 0x00000005ff067819 */ /* 0x000fe40000011417 */
[----:B0-----:R-:W-:Y:S02]  /*39630*/  IADD3 R5, P0, R8, UR60, RZ ;  /* 0x0000003c08057c10 */ /* 0x001fe4000ff1e0ff */
[----:B--2---:R-:W-:Y:S01]  /*39640*/  IADD3 R3, P1, R7, UR60, RZ ;  /* 0x0000003c07037c10 */ /* 0x004fe2000ff3e0ff */
[----:B------:R-:W0:Y:S01]  /*39650*/  S2R R23, SR_TID.X ;  /* 0x0000000000177919 */ /* 0x000e220000002100 */
[----:B------:R-:W-:-:S03]  /*39660*/  UIMAD UR59, UR6, 0x1b, URZ ;  /* 0x0000001b063b78a4 */ /* 0x000fc6000f8e023f */
[----:B------:R2:W-:Y:S04]  /*39670*/  STL [R1+0x17dc], R3 ;  /* 0x0017dc0301007387 */ /* 0x0005e80000100800 */
[----:B------:R3:W-:Y:S01]  /*39680*/  STL [R1+0x17d4], R5 ;  /* 0x0017d40501007387 */ /* 0x0007e20000100800 */
[----:B------:R-:W-:Y:S01]  /*39690*/  UIMAD UR58, UR6, 0x1a, URZ ;  /* 0x0000001a063a78a4 */ /* 0x000fe2000f8e023f */
[----:B--2---:R-:W-:Y:S02]  /*396a0*/  IADD3.X R3, R2, UR31, RZ, P1, !PT ;  /* 0x0000001f02037c10 */ /* 0x004fe40008ffe4ff */
[----:B---3--:R-:W-:-:S05]  /*396b0*/  IADD3.X R5, R4, UR31, RZ, P0, !PT ;  /* 0x0000001f04057c10 */ /* 0x008fca00087fe4ff */
[----:B------:R2:W-:Y:S04]  /*396c0*/  STL [R1+0x17d0], R5 ;  /* 0x0017d00501007387 */ /* 0x0005e80000100800 */
[----:B------:R3:W-:Y:S01]  /*396d0*/  STL [R1+0x17d8], R3 ;  /* 0x0017d80301007387 */ /* 0x0007e20000100800 */
[----:B--2---:R-:W-:Y:S02]  /*396e0*/  IADD3 R5, P1, R8, UR59, RZ ;  /* 0x0000003b08057c10 */ /* 0x004fe4000ff3e0ff */
[----:B---3--:R-:W-:-:S03]  /*396f0*/  IADD3 R3, P0, R7, UR59, RZ ;  /* 0x0000003b07037c10 */ /* 0x008fc6000ff1e0ff */
[----:B------:R2:W-:Y:S01]  /*39700*/  STL [R1+0x17e4], R5 ;  /* 0x0017e40501007387 */ /* 0x0005e20000100800 */
[----:B------:R-:W-:-:S03]  /*39710*/  UIMAD UR57, UR6, 0x19, URZ ;  /* 0x00000019063978a4 */ /* 0x000fc6000f8e023f */
[----:B------:R3:W-:Y:S01]  /*39720*/  STL [R1+0x17ec], R3 ;  /* 0x0017ec0301007387 */ /* 0x0007e20000100800 */
[----:B--2---:R-:W-:Y:S02]  /*39730*/  IADD3 R5, P6, R8, UR58, RZ ;  /* 0x0000003a08057c10 */ /* 0x004fe4000ffde0ff */
[----:B---3--:R-:W-:-:S03]  /*39740*/  IADD3 R3, P5, R7, UR58, RZ ;  /* 0x0000003a07037c10 */ /* 0x008fc6000ffbe0ff */
[----:B------:R2:W-:Y:S04]  /*39750*/  STL [R1+0x17f4], R5 ;  /* 0x0017f40501007387 */ /* 0x0005e80000100800 */
[----:B------:R3:W-:Y:S01]  /*39760*/  STL [R1+0x17fc], R3 ;  /* 0x0017fc0301007387 */ /* 0x0007e20000100800 */
[----:B--2---:R-:W-:Y:S02]  /*39770*/  IADD3 R5, P4, R8, UR57, RZ ;  /* 0x0000003908057c10 */ /* 0x004fe4000ff9e0ff */
[----:B---3--:R-:W-:-:S03]  /*39780*/  IADD3 R3, P3, R7, UR57, RZ ;  /* 0x0000003907037c10 */ /* 0x008fc6000ff7e0ff */
[----:B------:R2:W-:Y:S04]  /*39790*/  STL [R1+0x1804], R5 ;  /* 0x0018040501007387 */ /* 0x0005e80000100800 */
[----:B------:R3:W-:Y:S04]  /*397a0*/  STL [R1+0x180c], R3 ;  /* 0x00180c0301007387 */ /* 0x0007e80000100800 */
[----:B------:R-:W-:Y:S04]  /*397b0*/  STL [R1+0x448], RZ ;  /* 0x000448ff01007387 */ /* 0x000fe80000100800 */
[----:B------:R-:W-:Y:S01]  /*397c0*/  STL [R1+0x44c], RZ ;  /* 0x00044cff01007387 */ /* 0x000fe20000100800 */
[----:B0-----:R-:W-:-:S03]  /*397d0*/  SHF.R.U32.HI R24, RZ, 0x2, R23 ;  /* 0x00000002ff187819 */ /* 0x001fc60000011617 */
[----:B------:R-:W-:Y:S01]  /*397e0*/  STL [R1+0x430], RZ ;  /* 0x000430ff01007387 */ /* 0x000fe20000100800 */
[----:B------:R-:W-:-:S03]  /*397f0*/  LOP3.LUT R23, R23, 0x3, RZ, 0xc0, !PT ;  /* 0x0000000317177812 */ /* 0x000fc600078ec0ff */
[----:B------:R-:W-:Y:S04]  /*39800*/  STL [R1+0x434], RZ ;  /* 0x000434ff01007387 */ /* 0x000fe80000100800 */
[----:B------:R-:W-:Y:S04]  /*39810*/  STL [R1+0x438], RZ ;  /* 0x000438ff01007387 */ /* 0x000fe80000100800 */
[----:B------:R-:W-:Y:S04]  /*39820*/  STL [R1+0x43c], RZ ;  /* 0x00043cff01007387 */ /* 0x000fe80000100800 */
[----:B------:R-:W-:Y:S04]  /*39830*/  STL [R1+0x420], RZ ;  /* 0x000420ff01007387 */ /* 0x000fe80000100800 */
[----:B------:R-:W-:Y:S01]  /*39840*/  STL [R1+0x424], RZ ;  /* 0x000424ff01007387 */ /* 0x000fe20000100800 */
[----:B------:R-:W-:-:S03]  /*39850*/  IMAD R23, R23, 0x110, RZ ;  /* 0x0000011017177824 */ /* 0x000fc600078e02ff */
[----:B------:R-:W-:Y:S01]  /*39860*/  STL [R1+0x428], RZ ;  /* 0x000428ff01007387 */ /* 0x000fe20000100800 */
[----:B------:R-:W-:-:S03]  /*39870*/  SGXT.U32 R24, R24, 0x3 ;  /* 0x000000031818781a */ /* 0x000fc60000000000 */
[----:B------:R-:W-:Y:S04]  /*39880*/  STL [R1+0x42c], RZ ;  /* 0x00042cff01007387 */ /* 0x000fe80000100800 */
[----:B------:R-:W-:Y:S04]  /*39890*/  STL [R1+0x410], RZ ;  /* 0x000410ff01007387 */ /* 0x000fe80000100800 */
[----:B------:R-:W-:Y:S01]  /*398a0*/  STL [R1+0x414], RZ ;  /* 0x000414ff01007387 */ /* 0x000fe20000100800 */
[----:B------:R-:W-:-:S03]  /*398b0*/  UIMAD UR56, UR6, 0x18, URZ ;  /* 0x00000018063878a4 */ /* 0x000fc6000f8e023f */
[----:B------:R-:W-:Y:S01]  /*398c0*/  STL [R1+0x418], RZ ;  /* 0x000418ff01007387 */ /* 0x000fe20000100800 */
[----:B------:R-:W-:-:S03]  /*398d0*/  LOP3.LUT R23, R23, R24, RZ, 0xfc, !PT ;  /* 0x0000001817177212 */ /* 0x000fc600078efcff */
[----:B------:R-:W-:Y:S01]  /*398e0*/  STL [R1+0x41c], RZ ;  /* 0x00041cff01007387 */ /* 0x000fe20000100800 */
[----:B------:R-:W-:-:S03]  /*398f0*/  USHF.R.S32.HI UR30, URZ, 0x1f, UR59 ;  /* 0x0000001f3f1e7899 */ /* 0x000fc6000801143b */
[----:B------:R-:W-:Y:S04]  /*39900*/  STL [R1+0x400], RZ ;  /* 0x000400ff01007387 */ /* 0x000fe80000100800 */
[----:B------:R-:W-:Y:S04]  /*39910*/  STL [R1+0x404], RZ ;  /* 0x000404ff01007387 */ /* 0x000fe80000100800 */
[----:B------:R-:W-:Y:S01]  /*39920*/  STL [R1+0x408], RZ ;  /* 0x000408ff01007387 */ /* 0x000fe20000100800 */
[----:B--2---:R-:W-:-:S03]  /*39930*/  LOP3.LUT R5, R23, 0x10, RZ, 0x3c, !PT ;  /* 0x0000001017057812 */ /* 0x004fc600078e3cff */
[----:B------:R-:W-:Y:S01]  /*39940*/  STL [R1+0x40c], RZ ;  /* 0x00040cff01007387 */ /* 0x000fe20000100800 */
[----:B------:R-:W-:-:S03]  /*39950*/  IADD3 R5, P2, R8, UR56, RZ ;  /* 0x0000003808057c10 */ /* 0x000fc6000ff5e0ff */
[----:B------:R-:W-:Y:S01]  /*39960*/  STL [R1+0x3d0], RZ ;  /* 0x0003d0ff01007387 */ /* 0x000fe20000100800 */
[----:B---3--:R-:W-:-:S03]  /*39970*/  LOP3.LUT R3, R23, 0x20, RZ, 0x3c, !PT ;  /* 0x0000002017037812 */ /* 0x008fc600078e3cff */
[----:B------:R-:W-:Y:S01]  /*39980*/  STL [R1+0x3d4], RZ ;  /* 0x0003d4ff01007387 */ /* 0x000fe20000100800 */
[----:B------:R-:W-:-:S03]  /*39990*/  UIMAD UR55, UR6, 0x17, URZ ;  /* 0x00000017063778a4 */ /* 0x000fc6000f8e023f */
[----:B------:R-:W-:Y:S01]  /*399a0*/  STL [R1+0x3d8], RZ ;  /* 0x0003d8ff01007387 */ /* 0x000fe20000100800 */
[----:B------:R-:W-:-:S03]  /*399b0*/  IADD3.X R3, R4, UR30, RZ, P1, !PT ;  /* 0x0000001e04037c10 */ /* 0x000fc60008ffe4ff */
[----:B------:R-:W-:Y:S01]  /*399c0*/  STL [R1+0x3dc], RZ ;  /* 0x0003dcff01007387 */ /* 0x000fe20000100800 */
[----:B------:R-:W-:-:S03]  /*399d0*/  LOP3.LUT R6, R23, 0x30, RZ, 0x3c, !PT ;  /* 0x0000003017067812 */ /* 0x000fc600078e3cff */
[----:B------:R-:W-:Y:S01]  /*399e0*/  STL [R1+0x270], RZ ;  /* 0x000270ff01007387 */ /* 0x000fe20000100800 */
[----:B------:R-:W-:-:S03]  /*399f0*/  USHF.R.S32.HI UR29, URZ, 0x1f, UR58 ;  /* 0x0000001f3f1d7899 */ /* 0x000fc6000801143a */
[----:B------:R-:W-:Y:S01]  /*39a00*/  STL [R1+0x274], RZ ;  /* 0x000274ff01007387 */ /* 0x000fe20000100800 */
[----:B------:R-:W-:-:S03]  /*39a10*/  IADD3 R6, P1, R7, UR56, RZ ;  /* 0x0000003807067c10 */ /* 0x000fc6000ff3e0ff */
[----:B------:R-:W-:Y:S04]  /*39a20*/  STL [R1+0x278], RZ ;  /* 0x000278ff01007387 */ /* 0x000fe80000100800 */
[----:B------:R-:W-:Y:S04]  /*39a30*/  STL [R1+0x27c], RZ ;  /* 0x00027cff01007387 */ /* 0x000fe80000100800 */
[----:B------:R0:W-:Y:S04]  /*39a40*/  STL [R1+0x1814], R5 ;  /* 0x0018140501007387 */ /* 0x0001e80000100800 */
[----:B------:R2:W-:Y:S01]  /*39a50*/  STL [R1+0x17e0], R3 ;  /* 0x0017e00301007387 */ /* 0x0005e20000100800 */
[----:B------:R-:W-:Y:S01]  /*39a60*/  UIMAD UR54, UR6, 0x16, URZ ;  /* 0x00000016063678a4 */ /* 0x000fe2000f8e023f */
[----:B0-----:R-:W-:-:S02]  /*39a70*/  IADD3.X R5, R2, UR30, RZ, P0, !PT ;  /* 0x0000001e02057c10 */ /* 0x001fc400087fe4ff */
[----:B------:R0:W-:Y:S01]  /*39a80*/  STL [R1+0x181c], R6 ;  /* 0x00181c0601007387 */ /* 0x0001e20000100800 */
[----:B--2---:R-:W-:-:S03]  /*39a90*/  IADD3 R3, P0, R8, UR55, RZ ;  /* 0x0000003708037c10 */ /* 0x004fc6000ff1e0ff */
[----:B------:R2:W-:Y:S01]  /*39aa0*/  STL [R1+0x17e8], R5 ;  /* 0x0017e80501007387 */ /* 0x0005e20000100800 */
[----:B------:R-:W-:-:S03]  /*39ab0*/  USHF.R.S32.HI UR28, URZ, 0x1f, UR57 ;  /* 0x0000001f3f1c7899 */ /* 0x000fc60008011439 */
[----:B------:R3:W-:Y:S01]  /*39ac0*/  STL [R1+0x1824], R3 ;  /* 0x0018240301007387 */ /* 0x0007e20000100800 */
[----:B0-----:R-:W-:Y:S02]  /*39ad0*/  IADD3.X R6, R4, UR29, RZ, P6, !PT ;  /* 0x0000001d04067c10 */ /* 0x001fe4000b7fe4ff */
[----:B--2---:R-:W-:-:S03]  /*39ae0*/  IADD3 R5, P6, R7, UR55, RZ ;  /* 0x0000003707057c10 */ /* 0x004fc6000ffde0ff */
[----:B------:R0:W-:Y:S01]  /*39af0*/  STL [R1+0x17f0], R6 ;  /* 0x0017f00601007387 */ /* 0x0001e20000100800 */
[----:B---3--:R-:W-:-:S03]  /*39b00*/  IADD3.X R3, R2, UR29, RZ, P5, !PT ;  /* 0x0000001d02037c10 */ /* 0x008fc6000affe4ff */
[----:B------:R2:W-:Y:S01]  /*39b10*/  STL [R1+0x182c], R5 ;  /* 0x00182c0501007387 */ /* 0x0005e20000100800 */
[----:B------:R-:W-:Y:S02]  /*39b20*/  UIMAD UR53, UR6, 0x15, URZ ;  /* 0x00000015063578a4 */ /* 0x000fe4000f8e023f */
[----:B------:R-:W-:Y:S01]  /*39b30*/  USHF.R.S32.HI UR27, URZ, 0x1f, UR56 ;  /* 0x0000001f3f1b7899 */ /* 0x000fe20008011438 */
[----:B------:R3:W-:Y:S01]  /*39b40*/  STL [R1+0x17f8], R3 ;  /* 0x0017f80301007387 */ /* 0x0007e20000100800 */
[----:B0-----:R-:W-:Y:S02]  /*39b50*/  IADD3 R6, P5, R8, UR54, RZ ;  /* 0x0000003608067c10 */ /* 0x001fe4000ffbe0ff */
[----:B--2---:R-:W-:-:S03]  /*39b60*/  IADD3.X R5, R4, UR28, RZ, P4, !PT ;  /* 0x0000001c04057c10 */ /* 0x004fc6000a7fe4ff */
[----:B------:R0:W-:Y:S01]  /*39b70*/  STL [R1+0x1834], R6 ;  /* 0x0018340601007387 */ /* 0x0001e20000100800 */
[----:B---3--:R-:W-:-:S03]  /*39b80*/  IADD3 R3, P4, R7, UR54, RZ ;  /* 0x0000003607037c10 */ /* 0x008fc6000ff9e0ff */
[----:B------:R2:W-:Y:S01]  /*39b90*/  STL [R1+0x1800], R5 ;  /* 0x0018000501007387 */ /* 0x0005e20000100800 */
[----:B------:R-:W-:-:S03]  /*39ba0*/  UIMAD UR52, UR6, 0x14, URZ ;  /* 0x00000014063478a4 */ /* 0x000fc6000f8e023f */
[----:B------:R3:W-:Y:S01]  /*39bb0*/  STL [R1+0x183c], R3 ;  /* 0x00183c0301007387 */ /* 0x0007e20000100800 */
[----:B0-----:R-:W-:Y:S02]  /*39bc0*/  IADD3.X R6, R2, UR28, RZ, P3, !PT ;  /* 0x0000001c02067c10 */ /* 0x001fe40009ffe4ff */
[----:B--2---:R-:W-:-:S03]  /*39bd0*/  IADD3 R5, P3, R8, UR53, RZ ;  /* 0x0000003508057c10 */ /* 0x004fc6000ff7e0ff */
[----:B------:R0:W-:Y:S01]  /*39be0*/  STL [R1+0x1808], R6 ;  /* 0x0018080601007387 */ /* 0x0001e20000100800 */
[----:B---3--:R-:W-:Y:S01]  /*39bf0*/  IADD3.X R3, R4, UR27, RZ, P2, !PT ;  /* 0x0000001b04037c10 */ /* 0x008fe200097fe4ff */
[----:B------:R-:W-:Y:S02]  /*39c00*/  USHF.R.S32.HI UR26, URZ, 0x1f, UR55 ;  /* 0x0000001f3f1a7899 */ /* 0x000fe40008011437 */
[----:B------:R2:W-:Y:S01]  /*39c10*/  STL [R1+0x1844], R5 ;  /* 0x0018440501007387 */ /* 0x0005e20000100800 */
[----:B0-----:R-:W-:-:S03]  /*39c20*/  IADD3 R6, P2, R7, UR53, RZ ;  /* 0x0000003507067c10 */ /* 0x001fc6000ff5e0ff */
[----:B------:R0:W-:Y:S01]  /*39c30*/  STL [R1+0x1810], R3 ;  /* 0x0018100301007387 */ /* 0x0001e20000100800 */
[----:B--2---:R-:W-:-:S03]  /*39c40*/  IADD3.X R5, R2, UR27, RZ, P1, !PT ;  /* 0x0000001b02057c10 */ /* 0x004fc60008ffe4ff */
[----:B------:R2:W-:Y:S01]  /*39c50*/  STL [R1+0x184c], R6 ;  /* 0x00184c0601007387 */ /* 0x0005e20000100800 */
[----:B------:R-:W-:Y:S01]  /*39c60*/  UIMAD UR51, UR6, 0x13, URZ ;  /* 0x00000013063378a4 */ /* 0x000fe2000f8e023f */
[----:B0-----:R-:W-:Y:S02]  /*39c70*/  IADD3 R3, P1, R8, UR52, RZ ;  /* 0x0000003408037c10 */ /* 0x001fe4000ff3e0ff */
[----:B------:R0:W-:Y:S01]  /*39c80*/  STL [R1+0x1818], R5 ;  /* 0x0018180501007387 */ /* 0x0001e20000100800 */
[----:B------:R-:W-:Y:S01]  /*39c90*/  USHF.R.S32.HI UR23, URZ, 0x1f, UR54 ;  /* 0x0000001f3f177899 */ /* 0x000fe20008011436 */
[----:B--2---:R-:W-:Y:S02]  /*39ca0*/  IADD3.X R6, R4, UR26, RZ, P0, !PT ;  /* 0x0000001a04067c10 */ /* 0x004fe400087fe4ff */
        /* <DEDUP_REMOVED lines=13> */
[----:B------:R-:W-:Y:S01]  /*39d80*/  UIMAD UR49, UR6, 0x11, URZ ;  /* 0x00000011063178a4 */ /* 0x000fe2000f8e023f */
[----:B--2---:R-:W-:Y:S02]  /*39d90*/  IADD3.X R6, R2, UR23, RZ, P4, !PT ;  /* 0x0000001702067c10 */ /* 0x004fe4000a7fe4ff */
[----:B------:R2:W-:Y:S01]  /*39da0*/  STL [R1+0x186c], R3 ;  /* 0x00186c0301007387 */ /* 0x0005e20000100800 */
[----:B0-----:R-:W-:-:S03]  /*39db0*/  IADD3 R5, P4, R8, UR50, RZ ;  /* 0x0000003208057c10 */ /* 0x001fc6000ff9e0ff */
        /* <DEDUP_REMOVED lines=8> */
[----:B------:R-:W-:Y:S01]  /*39e40*/  USHF.L.U32 UR48, UR6, 0x4, URZ ;  /* 0x0000000406307899 */ /* 0x000fe2000800063f */
        /* <DEDUP_REMOVED lines=77> */
[----:B------:R-:W-:Y:S01]  /*3a320*/  USHF.L.U32 UR40, UR6, 0x3, URZ ;  /* 0x0000000306287899 */ /* 0x000fe2000800063f */
        /* <DEDUP_REMOVED lines=71> */
[----:B------:R-:W-:Y:S01]  /*3a7a0*/  USHF.R.S32.HI UR60, URZ, 0x1f, UR36 ;  /* 0x0000001f3f3c7899 */ /* 0x000fe20008011424 */
[----:B0-----:R-:W-:Y:S02]  /*3a7b0*/  IADD3 R3, P0, R8, UR34, RZ ;  /* 0x0000002208037c10 */ /* 0x001fe4000ff1e0ff */
[----:B------:R0:W-:Y:S01]  /*3a7c0*/  STL [R1+0x1938], R5 ;  /* 0x0019380501007387 */ /* 0x0001e20000100800 */
[----:B--2---:R-:W-:-:S03]  /*3a7d0*/  IADD3.X R6, R4, UR61, RZ, P6, !PT ;  /* 0x0000003d04067c10 */ /* 0x004fc6000b7fe4ff */
        /* <DEDUP_REMOVED lines=10> */
[----:B------:R-:W-:Y:S01]  /*3a880*/  USHF.R.S32.HI UR59, URZ, 0x1f, UR34 ;  /* 0x0000001f3f3b7899 */ /* 0x000fe20008011422 */
[----:B0-----:R-:W-:Y:S02]  /*3a890*/  IADD3 R3, P4, R7, UR6, RZ ;  /* 0x0000000607037c10 */ /* 0x001fe4000ff9e0ff */
[----:B------:R0:W-:Y:S01]  /*3a8a0*/  STL [R1+0x1950], R5 ;  /* 0x0019500501007387 */ /* 0x0001e20000100800 */
[----:B------:R-:W-:Y:S01]  /*3a8b0*/  USHF.R.S32.HI UR33, URZ, 0x1f, UR6 ;  /* 0x0000001f3f217899 */ /* 0x000fe20008011406 */
[----:B--2---:R-:W-:Y:S02]  /*3a8c0*/  IADD3.X R6, R2, UR60, RZ, P3, !PT ;  /* 0x0000003c02067c10 */ /* 0x004fe40009ffe4ff */
[----:B------:R2:W-:Y:S01]  /*3a8d0*/  STL [R1+0x198c], R3 ;  /* 0x00198c0301007387 */ /* 0x0005e20000100800 */
[----:B0-----:R-:W-:-:S03]  /*3a8e0*/  IADD3.X R5, R4, UR31, RZ, P2, !PT ;  /* 0x0000001f04057c10 */ /* 0x001fc600097fe4ff */
[----:B------:R0:W-:Y:S01]  /*3a8f0*/  STL [R1+0x1958], R6 ;  /* 0x0019580601007387 */ /* 0x0001e20000100800 */
[----:B--2---:R-:W-:-:S03]  /*3a900*/  IADD3.X R3, R2, UR31, RZ, P1, !PT ;  /* 0x0000001f02037c10 */ /* 0x004fc60008ffe4ff */
[----:B------:R2:W-:Y:S01]  /*3a910*/  STL [R1+0x1960], R5 ;  /* 0x0019600501007387 */ /* 0x0005e20000100800 */
[----:B0-----:R-:W-:-:S03]  /*3a920*/  IADD3.X R6, R4, UR59, RZ, P0, !PT ;  /* 0x0000003b04067c10 */ /* 0x001fc600087fe4ff */
[----:B------:R0:W-:Y:S01]  /*3a930*/  STL [R1+0x1968], R3 ;  /* 0x0019680301007387 */ /* 0x0001e20000100800 */
[C---:B--2---:R-:W-:Y:S02]  /*3a940*/  IADD3.X R5, R2.reuse, UR59, RZ, P6, !PT ;  /* 0x0000003b02057c10 */ /* 0x044fe4000b7fe4ff */
[----:B------:R-:W-:Y:S01]  /*3a950*/  IADD3.X R2, R2, UR33, RZ, P4, !PT ;  /* 0x0000002102027c10 */ /* 0x000fe2000a7fe4ff */
[----:B------:R1:W-:Y:S01]  /*3a960*/  STL [R1+0x1970], R6 ;  /* 0x0019700601007387 */ /* 0x0003e20000100800 */
[----:B0-----:R-:W-:-:S03]  /*3a970*/  IADD3.X R3, R4, UR33, RZ, P5, !PT ;  /* 0x0000002104037c10 */ /* 0x001fc6000affe4ff */
[----:B------:R1:W-:Y:S04]  /*3a980*/  STL [R1+0x1978], R5 ;  /* 0x0019780501007387 */ /* 0x0003e80000100800 */
[----:B------:R1:W-:Y:S04]  /*3a990*/  STL [R1+0x1988], R2 ;  /* 0x0019880201007387 */ /* 0x0003e80000100800 */
[----:B------:R1:W-:Y:S01]  /*3a9a0*/  STL [R1+0x1980], R3 ;  /* 0x0019800301007387 */ /* 0x0003e20000100800 */
[----:B------:R-:W-:Y:S02]  /*3a9b0*/  USHF.L.U32 UR5, UR5, 0x5, URZ ;  /* 0x0000000505057899 */ /* 0x000fe4000800063f */
[----:B------:R-:W-:-:S02]  /*3a9c0*/  USHF.L.U32 UR32, UR6, 0x5, URZ ;  /* 0x0000000506207899 */ /* 0x000fc4000800063f */
[----:B------:R-:W-:Y:S02]  /*3a9d0*/  USHF.R.S32.HI UR57, URZ, 0x1f, UR5 ;  /* 0x0000001f3f397899 */ /* 0x000fe40008011405 */
[----:B------:R-:W-:-:S12]  /*3a9e0*/  USHF.R.S32.HI UR58, URZ, 0x1f, UR32 ;  /* 0x0000001f3f3a7899 */ /* 0x000fd80008011420 */
.L_x_1:
[----:B------:R0:W-:Y:S01]  /*3a9f0*/  STL [R1+0x469c], R11 ;  /* 0x00469c0b01007387 */ /* 0x0001e20000100800 */
[----:B-1----:R-:W1:Y:S03]  /*3aa00*/  LDC R2, c[0x0][0x230] ;  /* 0x00008c00ff027b82 */ /* 0x002e660000000800 */
[----:B--2---:R-:W2:Y:S04]  /*3aa10*/  LDL R5, [R1+0x1710] ;  /* 0x0017100001057983 */ /* 0x004ea80000100800 */
[----:B------:R-:W2:Y:S04]  /*3aa20*/  LDL R4, [R1+0x1718] ;  /* 0x0017180001047983 */ /* 0x000ea80000100800 */
[----:B0-----:R-:W1:Y:S04]  /*3aa30*/  LDL R11, [R1+0x1770] ;  /* 0x00177000010b7983 */ /* 0x001e680000100800 */
[----:B------:R0:W-:Y:S02]  /*3aa40*/  STL [R1+0x4698], R10 ;  /* 0x0046980a01007387 */ /* 0x0001e40000100800 */
[----:B0-----:R-:W-:Y:S01]  /*3aa50*/  PRMT R10, RZ, 0x7610, R10 ;  /* 0x00007610ff0a7816 */ /* 0x001fe2000000000a */
[----:B-1----:R-:W-:-:S05]  /*3aa60*/  IMAD R2, R11, -0x20, R2 ;  /* 0xffffffe00b027824 */ /* 0x002fca00078e0202 */
[----:B------:R-:W-:-:S13]  /*3aa70*/  ISETP.GT.AND P0, PT, R2, RZ, PT ;  /* 0x000000ff0200720c */ /* 0x000fda0003f04270 */
[----:B--2---:R-:W2:Y:S04]  /*3aa80*/  @P0 LDG.E.U8 R10, desc[UR24][R4.64] ;  /* 0x00000018040a0981 */ /* 0x004ea8000c1e1100 */
[----:B------:R-:W-:Y:S04]  /*3aa90*/  STL [R1+0x4694], R9 ;  /* 0x0046940901007387 */ /* 0x000fe80000100800 */
[----:B------:R-:W-:Y:S04]  /*3aaa0*/  STL [R1+0x4690], R8 ;  /* 0x0046900801007387 */ /* 0x000fe80000100800 */
[----:B------:R-:W-:Y:S04]  /*3aab0*/  STL [R1+0x468c], R7 ;  /* 0x00468c0701007387 */ /* 0x000fe80000100800 */
[----:B------:R-:W-:Y:S04]  /*3aac0*/  STL [R1+0x4688], R6 ;  /* 0x0046880601007387 */ /* 0x000fe80000100800 */
[----:B------:R-:W-:Y:S04]  /*3aad0*/  STL [R1+0x4684], R3 ;  /* 0x0046840301007387 */ /* 0x000fe80000100800 */
[----:B-----5:R-:W-:Y:S04]  /*3aae0*/  STL [R1+0x3010], R0 ;  /* 0x0030100001007387 */ /* 0x020fe80000100800 */
[----:B------:R-:W3:Y:S04]  /*3aaf0*/  LDL.LU R11, [R1+0x469c] ;  /* 0x00469c00010b7983 */ /* 0x000ee80000300800 */
[----:B--2---:R0:W-:Y:S04]  /*3ab00*/  STL [R1+0x18], R10 ;  /* 0x0000180a01007387 */ /* 0x0041e80000100800 */
[----:B0-----:R-:W2:Y:S04]  /*3ab10*/  LDL.LU R10, [R1+0x4698] ;  /* 0x00469800010a7983 */ /* 0x001ea80000300800 */
[----:B------:R-:W4:Y:S04]  /*3ab20*/  LDL R4, [R1+0x170c] ;  /* 0x00170c0001047983 */ /* 0x000f280000100800 */
[----:B------:R-:W4:Y:S01]  /*3ab30*/  LDL R5, [R1+0x1714] ;  /* 0x0017140001057983 */ /* 0x000f220000100800 */
[----:B------:R-:W-:-:S02]  /*3ab40*/  PRMT R9, RZ, 0x7610, R9 ;  /* 0x00007610ff097816 */ /* 0x000fc40000000009 */
[----:B----4-:R-:W-:-:S04]  /*3ab50*/  @P0 LOP3.LUT R5, R5, R4, RZ, 0x3c, !PT ;  /* 0x0000000405050212 */ /* 0x010fc800078e3cff */
[----:B------:R-:W-:-:S04]  /*3ab60*/  @P0 LOP3.LUT R4, R5, R4, RZ, 0x3c, !PT ;  /* 0x0000000405040212 */ /* 0x000fc800078e3cff */
[----:B------:R-:W-:-:S05]  /*3ab70*/  @P0 LOP3.LUT R5, R5, R4, RZ, 0x3c, !PT ;  /* 0x0000000405050212 */ /* 0x000fca00078e3cff */
[----:B------:R-:W4:Y:S01]  /*3ab80*/  @P0 LDG.E.U8 R9, desc[UR24][R4.64] ;  /* 0x0000001804090981 */ /* 0x000f22000c1e1100 */
[----:B------:R-:W-:-:S03]  /*3ab90*/  ISETP.GT.AND P1, PT, R2, 0x1, PT ;  /* 0x000000010200780c */ /* 0x000fc60003f24270 */
[----:B----4-:R0:W-:Y:S04]  /*3aba0*/  STL [R1+0x14], R9 ;  /* 0x0000140901007387 */ /* 0x0101e80000100800 */
[----:B0-----:R-:W4:Y:S04]  /*3abb0*/  LDL.LU R9, [R1+0x4694] ;  /* 0x0046940001097983 */ /* 0x001f280000300800 */
[----:B------:R-:W3:Y:S04]  /*3abc0*/  LDL R4, [R1+0x1988] ;  /* 0x0019880001047983 */ /* 0x000ee80000100800 */
[----:B------:R-:W3:Y:S01]  /*3abd0*/  LDL R5, [R1+0x198c] ;  /* 0x00198c0001057983 */ /* 0x000ee20000100800 */
[----:B------:R-:W-:-:S02]  /*3abe0*/  PRMT R8, RZ, 0x7610, R8 ;  /* 0x00007610ff087816 */ /* 0x000fc40000000008 */
[----:B---3--:R-:W-:-:S04]  /*3abf0*/  @P1 LOP3.LUT R5, R5, R4, RZ, 0x3c, !PT ;  /* 0x0000000405051212 */ /* 0x008fc800078e3cff */
[----:B------:R-:W-:-:S04]  /*3ac00*/  @P1 LOP3.LUT R4, R5, R4, RZ, 0x3c, !PT ;  /* 0x0000000405041212 */ /* 0x000fc800078e3cff */
[----:B------:R-:W-:-:S05]  /*3ac10*/  @P1 LOP3.LUT R5, R5, R4, RZ, 0x3c, !PT ;  /* 0x0000000405051212 */ /* 0x000fca00078e3cff */
[----:B------:R-:W3:Y:S04]  /*3ac20*/  @P1 LDG.E.U8 R8, desc[UR24][R4.64] ;  /* 0x0000001804081981 */ /* 0x000ee8000c1e1100 */
[----:B---3--:R0:W-:Y:S04]  /*3ac30*/  STL [R1+0x10], R8 ;  /* 0x0000100801007387 */ /* 0x0081e80000100800 */
[----:B0-----:R-:W3:Y:S04]  /*3ac40*/  LDL.LU R8, [R1+0x4690] ;  /* 0x0046900001087983 */ /* 0x001ee80000300800 */
[----:B------:R-:W2:Y:S04]  /*3ac50*/  LDL R4, [R1+0x1980] ;  /* 0x0019800001047983 */ /* 0x000ea80000100800 */
[----:B------:R-:W2:Y:S01]  /*3ac60*/  LDL R5, [R1+0x1984] ;  /* 0x0019840001057983 */ /* 0x000ea20000100800 */
[----:B------:R-:W-:-:S02]  /*3ac70*/  PRMT R7, RZ, 0x7610, R7 ;  /* 0x00007610ff077816 */ /* 0x000fc40000000007 */
[----:B--2---:R-:W-:-:S04]  /*3ac80*/  @P1 LOP3.LUT R5, R5, R4, RZ, 0x3c, !PT ;  /* 0x0000000405051212 */ /* 0x004fc800078e3cff */
[----:B------:R-:W-:-:S04]  /*3ac90*/  @P1 LOP3.LUT R4, R5, R4, RZ, 0x3c, !PT ;  /* 0x0000000405041212 */ /* 0x000fc800078e3cff */
[----:B------:R-:W-:-:S05]  /*3aca0*/  @P1 LOP3.LUT R5, R5, R4, RZ, 0x3c, !PT ;  /* 0x0000000405051212 */ /* 0x000fca00078e3cff */
[----:B------:R-:W2:Y:S01]  /*3acb0*/  @P1 LDG.E.U8 R7, desc[UR24][R4.64] ;  /* 0x0000001804071981 */ /* 0x000ea2000c1e1100 */
[----:B------:R-:W-:-:S03]  /*3acc0*/  ISETP.GT.AND P2, PT, R2, 0x2, PT ;  /* 0x000000020200780c */ /* 0x000fc60003f44270 */
        /* <DEDUP_REMOVED lines=8> */
[----:B------:R-:W4:Y:S04]  /*3ad50*/  @P2 LDG.E.U8 R6, desc[UR24][R4.64] ;  /* 0x0000001804062981 */ /* 0x000f28000c1e1100 */
        /* <DEDUP_REMOVED lines=8> */
[----:B------:R-:W3:Y:S01]  /*3ade0*/  @P2 LDG.E.U8 R3, desc[UR24][R4.64] ;  /* 0x0000001804032981 */ /* 0x000ee2000c1e1100 */
[----:B------:R-:W-:-:S03]  /*3adf0*/  ISETP.GT.AND P0, PT, R2, 0x3, PT ;  /* 0x000000030200780c */ /* 0x000fc60003f04270 */
        /* <DEDUP_REMOVED lines=8> */
[----:B------:R-:W2:Y:S04]  /*3ae80*/  @P0 LDG.E.U8 R0, desc[UR24][R4.64] ;  /* 0x0000001804000981 */ /* 0x000ea8000c1e1100 */
[----:B------:R-:W4:Y:S04]  /*3ae90*/  LDL R4, [R1+0x1960] ;  /* 0x0019600001047983 */ /* 0x000f280000100800 */
[----:B------:R-:W4:Y:S01]  /*3aea0*/  LDL R5, [R1+0x1964] ;  /* 0x0019640001057983 */ /* 0x000f220000100800 */
[----:B------:R-:W-:-:S03]  /*3aeb0*/  PRMT R61, RZ, 0x7610, R61 ;  /* 0x00007610ff3d7816 */ /* 0x000fc6000000003d */
[----:B--2---:R0:W-:Y:S01]  /*3aec0*/  STL [R1+0x4670], R0 ;  /* 0x0046700001007387 */ /* 0x0041e20000100800 */
[----:B------:R-:W-:Y:S02]  /*3aed0*/  ISETP.GT.AND P1, PT, R2, 0x4, PT ;  /* 0x000000040200780c */ /* 0x000fe40003f24270 */
[----:B------:R-:W-:Y:S01]  /*3aee0*/  PRMT R60, RZ, 0x7610, R60 ;  /* 0x00007610ff3c7816 */ /* 0x000fe2000000003c */
[----:B0-----:R-:W2:Y:S01]  /*3aef0*/  LDL R0, [R1+0x194c] ;  /* 0x00194c0001007983 */ /* 0x001ea20000100800 */
[----:B----4-:R-:W-:-:S04]  /*3af00*/  @P0 LOP3.LUT R5, R5, R4, RZ, 0x3c, !PT ;  /* 0x0000000405050212 */ /* 0x010fc800078e3cff */
[----:B------:R-:W-:-:S04]  /*3af10*/  @P0 LOP3.LUT R4, R5, R4, RZ, 0x3c, !PT ;  /* 0x0000000405040212 */ /* 0x000fc800078e3cff */
[----:B------:R-:W-:-:S05]  /*3af20*/  @P0 LOP3.LUT R5, R5, R4, RZ, 0x3c, !PT ;  /* 0x0000000405050212 */ /* 0x000fca00078e3cff */
[----:B------:R-:W4:Y:S04]  /*3af30*/  @P0 LDG.E.U8 R61, desc[UR24][R4.64] ;  /* 0x00000018043d0981 */ /* 0x000f28000c1e1100 */
[----:B------:R-:W3:Y:S04]  /*3af40*/  LDL R4, [R1+0x1958] ;  /* 0x0019580001047983 */ /* 0x000ee80000100800 */
[----:B------:R-:W3:Y:S04]  /*3af50*/  LDL R5, [R1+0x195c] ;  /* 0x00195c0001057983 */ /* 0x000ee80000100800 */
[----:B----4-:R0:W-:Y:S01]  /*3af60*/  STL [R1+0x4674], R61 ;  /* 0x0046743d01007387 */ /* 0x0101e20000100800 */
[----:B------:R-:W-:-:S03]  /*3af70*/  PRMT R59, RZ, 0x7610, R59 ;  /* 0x00007610ff3b7816 */ /* 0x000fc6000000003b */
[----:B0-----:R-:W4:Y:S01]  /*3af80*/  LDL R61, [R1+0x1948] ;  /* 0x00194800013d7983 */ /* 0x001f220000100800 */
[----:B---3--:R-:W-:-:S04]  /*3af90*/  @P1 LOP3.LUT R5, R5, R4, RZ, 0x3c, !PT ;  /* 0x0000000405051212 */ /* 0x008fc800078e3cff */
[----:B------:R-:W-:-:S04]  /*3afa0*/  @P1 LOP3.LUT R4, R5, R4, RZ, 0x3c, !PT ;  /* 0x0000000405041212 */ /* 0x000fc800078e3cff */
[----:B------:R-:W-:-:S05]  /*3afb0*/  @P1 LOP3.LUT R5, R5, R4, RZ, 0x3c, !PT ;  /* 0x0000000405051212 */ /* 0x000fca00078e3cff */
[----:B------:R0:W3:Y:S04]  /*3afc0*/  @P1 LDG.E.U8 R60, desc[UR24][R4.64] ;  /* 0x00000018043c1981 */ /* 0x0000e8000c1e1100 */
[----:B------:R-:W0:Y:S04]  /*3afd0*/  LDL R4, [R1+0x1950] ;  /* 0x0019500001047983 */ /* 0x000e280000100800 */
[----:B------:R-:W0:Y:S02]  /*3afe0*/  LDL R5, [R1+0x1954] ;  /* 0x0019540001057983 */ /* 0x000e240000100800 */
[----:B0-----:R-:W-:-:S04]  /*3aff0*/  @P1 LOP3.LUT R5, R5, R4, RZ, 0x3c, !PT ;  /* 0x0000000405051212 */ /* 0x001fc800078e3cff */
[----:B------:R-:W-:-:S04]  /*3b000*/  @P1 LOP3.LUT R4, R5, R4, RZ, 0x3c, !PT ;  /* 0x0000000405041212 */ /* 0x000fc800078e3cff */
[----:B------:R-:W-:-:S05]  /*3b010*/  @P1 LOP3.LUT R5, R5, R4, RZ, 0x3c, !PT ;  /* 0x0000000405051212 */ /* 0x000fca00078e3cff */
[----:B------:R2:W4:Y:S01]  /*3b020*/  @P1 LDG.E.U8 R59, desc[UR24][R4.64] ;  /* 0x00000018043b1981 */ /* 0x000522000c1e1100 */
[----:B------:R-:W-:-:S03]  /*3b030*/  ISETP.GT.AND P2, PT, R2, 0x5, PT ;  /* 0x000000050200780c */ /* 0x000fc60003f44270 */
[----:B---3--:R0:W-:Y:S01]  /*3b040*/  STL [R1+0x4678], R60 ;  /* 0x0046783c01007387 */ /* 0x0081e20000100800 */
[----:B------:R-:W-:-:S03]  /*3b050*/  PRMT R58, RZ, 0x7610, R58 ;  /* 0x00007610ff3a7816 */ /* 0x000fc6000000003a */
[----:B0-----:R-:W3:Y:S06]  /*3b060*/  LDL R60, [R1+0x1944] ;  /* 0x00194400013c7983 */ /* 0x001eec0000100800 */
[----:B--2---:R-:W-:Y:S02]  /*3b070*/  @P2 IMAD.MOV.U32 R4, RZ, RZ, R0 ;  /* 0x000000ffff042224 */ /* 0x004fe400078e0000 */
[----:B----4-:R-:W-:-:S05]  /*3b080*/  @P2 IMAD.MOV.U32 R5, RZ, RZ, R61 ;  /* 0x000000ffff052224 */ /* 0x010fca00078e003d */
[----:B------:R3:W2:Y:S04]  /*3b090*/  @P2 LDG.E.U8 R58, desc[UR24][R4.64] ;  /* 0x00000018043a2981 */ /* 0x0006a8000c1e1100 */
[----:B------:R0:W-:Y:S01]  /*3b0a0*/  STL [R1+0x467c], R59 ;  /* 0x00467c3b01007387 */ /* 0x0001e20000100800 */
[----:B------:R-:W-:-:S03]  /*3b0b0*/  PRMT R57, RZ, 0x7610, R57 ;  /* 0x00007610ff397816 */ /* 0x000fc60000000039 */
[----:B------:R-:W4:Y:S04]  /*3b0c0*/  LDL R61, [R1+0x1920] ;  /* 0x00192000013d7983 */ /* 0x000f280000100800 */
[----:B------:R-:W4:Y:S04]  /*3b0d0*/  LDL R0, [R1+0x1924] ;  /* 0x0019240001007983 */ /* 0x000f280000100800 */
[----:B0-----:R-:W4:Y:S01]  /*3b0e0*/  LDL R59, [R1+0x1940] ;  /* 0x00194000013b7983 */ /* 0x001f220000100800 */
[----:B---3--:R-:W-:-:S03]  /*3b0f0*/  @P2 IMAD.MOV.U32 R4, RZ, RZ, R60 ;  /* 0x000000ffff042224 */ /* 0x008fc600078e003c */
[----:B--2---:R0:W-:Y:S01]  /*3b100*/  STL [R1+0x4680], R58 ;  /* 0x0046803a01007387 */ /* 0x0041e20000100800 */
[----:B------:R-:W-:Y:S02]  /*3b110*/  ISETP.GT.AND P0, PT, R2, 0x6, PT ;  /* 0x000000060200780c */ /* 0x000fe40003f04270 */
[----:B------:R-:W-:Y:S01]  /*3b120*/  PRMT R56, RZ, 0x7610, R56 ;  /* 0x00007610ff387816 */ /* 0x000fe20000000038 */
[----:B------:R-:W2:Y:S01]  /*3b130*/  LDL R60, [R1+0x1918] ;  /* 0x00191800013c7983 */ /* 0x000ea20000100800 */
[----:B------:R-:W-:-:S03]  /*3b140*/  PRMT R55, RZ, 0x7610, R55 ;  /* 0x00007610ff377816 */ /* 0x000fc60000000037 */
[----:B0-----:R-:W3:Y:S01]  /*3b150*/  LDL R58, [R1+0x192c] ;  /* 0x00192c00013a7983 */ /* 0x001ee20000100800 */
[----:B----4-:R-:W-:-:S03]  /*3b160*/  @P2 IMAD.MOV.U32 R5, RZ, RZ, R59 ;  /* 0x000000ffff052224 */ /* 0x010fc600078e003b */
[----:B------:R-:W4:Y:S04]  /*3b170*/  LDL R59, [R1+0x191c] ;  /* 0x00191c00013b7983 */ /* 0x000f280000100800 */
[----:B------:R0:W2:Y:S04]  /*3b180*/  @P2 LDG.E.U8 R57, desc[UR24][R4.64] ;  /* 0x0000001804392981 */ /* 0x0000a8000c1e1100 */
[----:B------:R-:W0:Y:S04]  /*3b190*/  LDL R4, [R1+0x1938] ;  /* 0x0019380001047983 */ /* 0x000e280000100800 */
[----:B------:R-:W0:Y:S02]  /*3b1a0*/  LDL R5, [R1+0x193c] ;  /* 0x00193c0001057983 */ /* 0x000e240000100800 */
[----:B0-----:R-:W-:-:S04]  /*3b1b0*/  @P0 LOP3.LUT R5, R5, R4, RZ, 0x3c, !PT ;  /* 0x0000000405050212 */ /* 0x001fc800078e3cff */
[----:B------:R-:W-:-:S04]  /*3b1c0*/  @P0 LOP3.LUT R4, R5, R4, RZ, 0x3c, !PT ;  /* 0x0000000405040212 */ /* 0x000fc800078e3cff */
[----:B------:R-:W-:-:S05]  /*3b1d0*/  @P0 LOP3.LUT R5, R5, R4, RZ, 0x3c, !PT ;  /* 0x0000000405050212 */ /* 0x000fca00078e3cff */
[----:B------:R0:W2:Y:S04]  /*3b1e0*/  @P0 LDG.E.U8 R56, desc[UR24][R4.64] ;  /* 0x0000001804380981 */ /* 0x0000a8000c1e1100 */
[----:B------:R-:W0:Y:S04]  /*3b1f0*/  LDL R4, [R1+0x1930] ;  /* 0x0019300001047983 */ /* 0x000e280000100800 */
[----:B------:R-:W0:Y:S01]  /*3b200*/  LDL R5, [R1+0x1934] ;  /* 0x0019340001057983 */ /* 0x000e220000100800 */
[----:B------:R-:W-:Y:S02]  /*3b210*/  ISETP.GT.AND P1, PT, R2, 0x7, PT ;  /* 0x000000070200780c */ /* 0x000fe40003f24270 */
[----:B0-----:R-:W-:-:S04]  /*3b220*/  @P0 LOP3.LUT R5, R5, R4, RZ, 0x3c, !PT ;  /* 0x0000000405050212 */ /* 0x001fc800078e3cff */
[----:B------:R-:W-:-:S04]  /*3b230*/  @P0 LOP3.LUT R4, R5, R4, RZ, 0x3c, !PT ;  /* 0x0000000405040212 */ /* 0x000fc800078e3cff */
[----:B------:R-:W-:-:S05]  /*3b240*/  @P0 LOP3.LUT R5, R5, R4, RZ, 0x3c, !PT ;  /* 0x0000000405050212 */ /* 0x000fca00078e3cff */
[----:B------:R3:W2:Y:S04]  /*3b250*/  @P0 LDG.E.U8 R55, desc[UR24][R4.64] ;  /* 0x0000001804370981 */ /* 0x0006a8000c1e1100 */
[----:B------:R-:W4:Y:S01]  /*3b260*/  LDL R5, [R1+0x1928] ;  /* 0x0019280001057983 */ /* 0x000f220000100800 */
[----:B------:R-:W-:Y:S01]  /*3b270*/  ISETP.GT.AND P2, PT, R2, 0x8, PT ;  /* 0x000000080200780c */ /* 0x000fe20003f44270 */
[----:B---3--:R-:W-:Y:S01]  /*3b280*/  @P1 IMAD.MOV.U32 R4, RZ, RZ, R58 ;  /* 0x000000ffff041224 */ /* 0x008fe200078e003a */
[----:B------:R-:W-:Y:S01]  /*3b290*/  PRMT R54, RZ, 0x7610, R54 ;  /* 0x00007610ff367816 */ /* 0x000fe20000000036 */
[----:B------:R-:W3:Y:S01]  /*3b2a0*/  LDL R58, [R1+0x1900] ;  /* 0x00190000013a7983 */ /* 0x000ee20000100800 */
[----:B------:R-:W-:Y:S02]  /*3b2b0*/  PRMT R53, RZ, 0x7610, R53 ;  /* 0x00007610ff357816 */ /* 0x000fe40000000035 */
[----:B------:R-:W-:-:S02]  /*3b2c0*/  PRMT R52, RZ, 0x7610, R52 ;  /* 0x00007610ff347816 */ /* 0x000fc40000000034 */
[----:B----4-:R0:W4:Y:S02]  /*3b2d0*/  @P1 LDG.E.U8 R54, desc[UR24][R4.64] ;  /* 0x0000001804361981 */ /* 0x010124000c1e1100 */
[----:B0-----:R-:W-:Y:S02]  /*3b2e0*/  @P1 IMAD.MOV.U32 R4, RZ, RZ, R0 ;  /* 0x000000ffff041224 */ /* 0x001fe400078e0000 */
[----:B------:R-:W-:Y:S01]  /*3b2f0*/  @P1 IMAD.MOV.U32 R5, RZ, RZ, R61 ;  /* 0x000000ffff051224 */ /* 0x000fe200078e003d */
[----:B------:R-:W-:Y:S01]  /*3b300*/  PRMT R51, RZ, 0x7610, R51 ;  /* 0x00007610ff337816 */ /* 0x000fe20000000033 */
[----:B------:R-:W3:Y:S04]  /*3b310*/  LDL R0, [R1+0x1904] ;  /* 0x0019040001007983 */ /* 0x000ee80000100800 */
[----:B------:R0:W4:Y:S01]  /*3b320*/  @P1 LDG.E.U8 R53, desc[UR24][R4.64] ;  /* 0x0000001804351981 */ /* 0x000122000c1e1100 */
[----:B------:R-:W-:-:S02]  /*3b330*/  ISETP.GT.AND P0, PT, R2, 0x9, PT ;  /* 0x000000090200780c */ /* 0x000fc40003f04270 */
[----:B------:R-:W-:Y:S01]  /*3b340*/  PRMT R50, RZ, 0x7610, R50 ;  /* 0x00007610ff327816 */ /* 0x000fe20000000032 */
[----:B------:R-:W4:Y:S01]  /*3b350*/  LDL R61, [R1+0x18fc] ;  /* 0x0018fc00013d7983 */ /* 0x000f220000100800 */
[----:B0-----:R-:W-:Y:S02]  /*3b360*/  @P2 IMAD.MOV.U32 R4, RZ, RZ, R59 ;  /* 0x000000ffff042224 */ /* 0x001fe400078e003b */
[----:B--2---:R-:W-:Y:S01]  /*3b370*/  @P2 IMAD.MOV.U32 R5, RZ, RZ, R60 ;  /* 0x000000ffff052224 */ /* 0x004fe200078e003c */
[----:B------:R-:W-:Y:S01]  /*3b380*/  PRMT R49, RZ, 0x7610, R49 ;  /* 0x00007610ff317816 */ /* 0x000fe20000000031 */
[----:B------:R-:W2:Y:S04]  /*3b390*/  LDL R60, [R1+0x18f0] ;  /* 0x0018f000013c7983 */ /* 0x000ea80000100800 */
[----:B------:R0:W2:Y:S04]  /*3b3a0*/  @P2 LDG.E.U8 R52, desc[UR24][R4.64] ;  /* 0x0000001804342981 */ /* 0x0000a8000c1e1100 */
[----:B------:R-:W2:Y:S04]  /*3b3b0*/  LDL R59, [R1+0x18f4] ;  /* 0x0018f400013b7983 */ /* 0x000ea80000100800 */
[----:B------:R-:W0:Y:S04]  /*3b3c0*/  LDL R4, [R1+0x1910] ;  /* 0x0019100001047983 */ /* 0x000e280000100800 */
[----:B------:R-:W0:Y:S02]  /*3b3d0*/  LDL R5, [R1+0x1914] ;  /* 0x0019140001057983 */ /* 0x000e240000100800 */
[----:B0-----:R-:W-:-:S04]  /*3b3e0*/  @P2 LOP3.LUT R5, R5, R4, RZ, 0x3c, !PT ;  /* 0x0000000405052212 */ /* 0x001fc800078e3cff */
[----:B------:R-:W-:-:S04]  /*3b3f0*/  @P2 LOP3.LUT R4, R5, R4, RZ, 0x3c, !PT ;  /* 0x0000000405042212 */ /* 0x000fc800078e3cff */
[----:B------:R-:W-:-:S05]  /*3b400*/  @P2 LOP3.LUT R5, R5, R4, RZ, 0x3c, !PT ;  /* 0x0000000405052212 */ /* 0x000fca00078e3cff */
[----:B------:R0:W2:Y:S04]  /*3b410*/  @P2 LDG.E.U8 R51, desc[UR24][R4.64] ;  /* 0x0000001804332981 */ /* 0x0000a8000c1e1100 */
[----:B------:R-:W0:Y:S04]  /*3b420*/  LDL R4, [R1+0x1908] ;  /* 0x0019080001047983 */ /* 0x000e280000100800 */
[----:B------:R-:W0:Y:S02]  /*3b430*/  LDL R5, [R1+0x190c] ;  /* 0x00190c0001057983 */ /* 0x000e240000100800 */
[----:B0-----:R-:W-:-:S04]  /*3b440*/  @P0 LOP3.LUT R5, R5, R4, RZ, 0x3c, !PT ;  /* 0x0000000405050212 */ /* 0x001fc800078e3cff */
[----:B------:R-:W-:-:S04]  /*3b450*/  @P0 LOP3.LUT R4, R5, R4, RZ, 0x3c, !PT ;  /* 0x0000000405040212 */ /* 0x000fc800078e3cff */
[----:B------:R-:W-:-:S05]  /*3b460*/  @P0 LOP3.LUT R5, R5, R4, RZ, 0x3c, !PT ;  /* 0x0000000405050212 */ /* 0x000fca00078e3cff */
[----:B------:R3:W2:Y:S02]  /*3b470*/  @P0 LDG.E.U8 R50, desc[UR24][R4.64] ;  /* 0x0000001804320981 */ /* 0x0006a4000c1e1100 */
[----:B---3--:R-:W-:Y:S02]  /*3b480*/  @P0 IMAD.MOV.U32 R4, RZ, RZ, R0 ;  /* 0x000000ffff040224 */ /* 0x008fe400078e0000 */
[----:B------:R-:W-:Y:S01]  /*3b490*/  @P0 IMAD.MOV.U32 R5, RZ, RZ, R58 ;  /* 0x000000ffff050224 */ /* 0x000fe200078e003a */
[----:B------:R-:W-:Y:S01]  /*3b4a0*/  ISETP.GT.AND P1, PT, R2, 0xa, PT ;  /* 0x0000000a0200780c */ /* 0x000fe20003f24270 */
[----:B------:R-:W3:Y:S04]  /*3b4b0*/  LDL R58, [R1+0x18e0] ;  /* 0x0018e000013a7983 */ /* 0x000ee80000100800 */
[----:B------:R4:W3:Y:S01]  /*3b4c0*/  @P0 LDG.E.U8 R49, desc[UR24][R4.64] ;  /* 0x0000001804310981 */ /* 0x0008e2000c1e1100 */
[----:B------:R-:W-:-:S02]  /*3b4d0*/  PRMT R48, RZ, 0x7610, R48 ;  /* 0x00007610ff307816 */ /* 0x000fc40000000030 */
[----:B------:R-:W-:Y:S01]  /*3b4e0*/  PRMT R47, RZ, 0x7610, R47 ;  /* 0x00007610ff2f7816 */ /* 0x000fe2000000002f */
[----:B------:R-:W3:Y:S04]  /*3b4f0*/  LDL R0, [R1+0x18e4] ;  /* 0x0018e40001007983 */ /* 0x000ee80000100800 */
[----:B------:R-:W2:Y:S01]  /*3b500*/  LDL R5, [R1+0x18f8] ;  /* 0x0018f80001057983 */ /* 0x000ea20000100800 */
[----:B----4-:R-:W-:Y:S01]  /*3b510*/  @P1 IMAD.MOV.U32 R4, RZ, RZ, R61 ;  /* 0x000000ffff041224 */ /* 0x010fe200078e003d */
[----:B------:R-:W-:Y:S02]  /*3b520*/  ISETP.GT.AND P2, PT, R2, 0xb, PT ;  /* 0x0000000b0200780c */ /* 0x000fe40003f44270 */
[----:B------:R-:W-:Y:S01]  /*3b530*/  PRMT R46, RZ, 0x7610, R46 ;  /* 0x00007610ff2e7816 */ /* 0x000fe2000000002e */
[----:B------:R-:W4:Y:S04]  /*3b540*/  LDL R61, [R1+0x18d4] ;  /* 0x0018d400013d7983 */ /* 0x000f280000100800 */
[----:B--2---:R0:W2:Y:S02]  /*3b550*/  @P1 LDG.E.U8 R48, desc[UR24][R4.64] ;  /* 0x0000001804301981 */ /* 0x0040a4000c1e1100 */
[----:B0-----:R-:W-:-:S02]  /*3b560*/  @P1 IMAD.MOV.U32 R4, RZ, RZ, R59 ;  /* 0x000000ffff041224 */ /* 0x001fc400078e003b */
[----:B------:R-:W-:Y:S01]  /*3b570*/  @P1 IMAD.MOV.U32 R5, RZ, RZ, R60 ;  /* 0x000000ffff051224 */ /* 0x000fe200078e003c */
[----:B------:R-:W-:Y:S01]  /*3b580*/  PRMT R45, RZ, 0x7610, R45 ;  /* 0x00007610ff2d7816 */ /* 0x000fe2000000002d */
[----:B------:R-:W2:Y:S04]  /*3b590*/  LDL R60, [R1+0x18c8] ;  /* 0x0018c800013c7983 */ /* 0x000ea80000100800 */
[----:B------:R0:W2:Y:S01]  /*3b5a0*/  @P1 LDG.E.U8 R47, desc[UR24][R4.64] ;  /* 0x00000018042f1981 */ /* 0x0000a2000c1e1100 */
[----:B------:R-:W-:Y:S02]  /*3b5b0*/  ISETP.GT.AND P0, PT, R2, 0xc, PT ;  /* 0x0000000c0200780c */ /* 0x000fe40003f04270 */
[----:B------:R-:W-:Y:S01]  /*3b5c0*/  PRMT R44, RZ, 0x7610, R44 ;  /* 0x00007610ff2c7816 */ /* 0x000fe2000000002c */
[----:B------:R-:W2:Y:S04]  /*3b5d0*/  LDL R59, [R1+0x18cc] ;  /* 0x0018cc00013b7983 */ /* 0x000ea80000100800 */
        /* <DEDUP_REMOVED lines=8> */
[----:B------:R-:W3:Y:S04]  /*3b660*/  LDL R0, [R1+0x18c4] ;  /* 0x0018c40001007983 */ /* 0x000ee80000100800 */
[----:B------:R0:W3:Y:S04]  /*3b670*/  @P2 LDG.E.U8 R45, desc[UR24][R4.64] ;  /* 0x00000018042d2981 */ /* 0x0000e8000c1e1100 */
[----:B------:R-:W3:Y:S04]  /*3b680*/  LDL R58, [R1+0x18c0] ;  /* 0x0018c000013a7983 */ /* 0x000ee80000100800 */
[----:B------:R-:W0:Y:S04]  /*3b690*/  LDL R4, [R1+0x18d8] ;  /* 0x0018d80001047983 */ /* 0x000e280000100800 */
[----:B------:R-:W0:Y:S02]  /*3b6a0*/  LDL R5, [R1+0x18dc] ;  /* 0x0018dc0001057983 */ /* 0x000e240000100800 */
[----:B0-----:R-:W-:-:S04]  /*3b6b0*/  @P0 LOP3.LUT R5, R5, R4, RZ, 0x3c, !PT ;  /* 0x0000000405050212 */ /* 0x001fc800078e3cff */
[----:B------:R-:W-:-:S04]  /*3b6c0*/  @P0 LOP3.LUT R4, R5, R4, RZ, 0x3c, !PT ;  /* 0x0000000405040212 */ /* 0x000fc800078e3cff */
[----:B------:R-:W-:-:S05]  /*3b6d0*/  @P0 LOP3.LUT R5, R5, R4, RZ, 0x3c, !PT ;  /* 0x0000000405050212 */ /* 0x000fca00078e3cff */
[----:B------:R4:W3:Y:S04]  /*3b6e0*/  @P0 LDG.E.U8 R44, desc[UR24][R4.64] ;  /* 0x00000018042c0981 */ /* 0x0008e8000c1e1100 */
[----:B------:R-:W2:Y:S01]  /*3b6f0*/  LDL R5, [R1+0x18d0] ;  /* 0x0018d00001057983 */ /* 0x000ea20000100800 */
[----:B------:R-:W-:Y:S01]  /*3b700*/  ISETP.GT.AND P1, PT, R2, 0xd, PT ;  /* 0x0000000d0200780c */ /* 0x000fe20003f24270 */
[----:B----4-:R-:W-:Y:S01]  /*3b710*/  @P0 IMAD.MOV.U32 R4, RZ, RZ, R61 ;  /* 0x000000ffff040224 */ /* 0x010fe200078e003d */
[----:B------:R-:W-:Y:S01]  /*3b720*/  PRMT R43, RZ, 0x7610, R43 ;  /* 0x00007610ff2b7816 */ /* 0x000fe2000000002b */
[----:B------:R-:W4:Y:S01]  /*3b730*/  LDL R61, [R1+0x18ac] ;  /* 0x0018ac00013d7983 */ /* 0x000f220000100800 */
[----:B------:R-:W-:Y:S02]  /*3b740*/  PRMT R42, RZ, 0x7610, R42 ;  /* 0x00007610ff2a7816 */ /* 0x000fe4000000002a */
[----:B------:R-:W-:-:S02]  /*3b750*/  PRMT R41, RZ, 0x7610, R41 ;  /* 0x00007610ff297816 */ /* 0x000fc40000000029 */
[----:B--2---:R0:W2:Y:S05]  /*3b760*/  @P0 LDG.E.U8 R43, desc[UR24][R4.64] ;  /* 0x00000018042b0981 */ /* 0x0040aa000c1e1100 */
[----:B0-----:R-:W-:Y:S02]  /*3b770*/  @P1 IMAD.MOV.U32 R4, RZ, RZ, R59 ;  /* 0x000000ffff041224 */ /* 0x001fe400078e003b */
[----:B------:R-:W-:Y:S01]  /*3b780*/  @P1 IMAD.MOV.U32 R5, RZ, RZ, R60 ;  /* 0x000000ffff051224 */ /* 0x000fe200078e003c */
[----:B------:R-:W-:Y:S01]  /*3b790*/  ISETP.GT.AND P2, PT, R2, 0xe, PT ;  /* 0x0000000e0200780c */ /* 0x000fe20003f44270 */
[----:B------:R-:W2:Y:S04]  /*3b7a0*/  LDL R60, [R1+0x18a0] ;  /* 0x0018a000013c7983 */ /* 0x000ea80000100800 */
[----:B------:R3:W2:Y:S01]  /*3b7b0*/  @P1 LDG.E.U8 R42, desc[UR24][R4.64] ;  /* 0x00000018042a1981 */ /* 0x0006a2000c1e1100 */
[----:B------:R-:W-:-:S02]  /*3b7c0*/  PRMT R40, RZ, 0x7610, R40 ;  /* 0x00007610ff287816 */ /* 0x000fc40000000028 */
[----:B------:R-:W-:Y:S01]  /*3b7d0*/  PRMT R39, RZ, 0x7610, R39 ;  /* 0x00007610ff277816 */ /* 0x000fe20000000027 */
[----:B------:R-:W2:Y:S01]  /*3b7e0*/  LDL R59, [R1+0x18a4] ;  /* 0x0018a400013b7983 */ /* 0x000ea20000100800 */
        /* <DEDUP_REMOVED lines=11> */
[----:B------:R-:W0:Y:S04]  /*3b8a0*/  LDL R4, [R1+0x18b0] ;  /* 0x0018b00001047983 */ /* 0x000e280000100800 */
[----:B------:R-:W0:Y:S01]  /*3b8b0*/  LDL R5, [R1+0x18b4] ;  /* 0x0018b40001057983 */ /* 0x000e220000100800 */
[----:B------:R-:W-:Y:S02]  /*3b8c0*/  ISETP.GT.AND P0, PT, R2, 0xf, PT ;  /* 0x0000000f0200780c */ /* 0x000fe40003f04270 */
        /* <DEDUP_REMOVED lines=11> */
[----:B--2---:R0:W2:Y:S02]  /*3b980*/  @P0 LDG.E.U8 R38, desc[UR24][R4.64] ;  /* 0x0000001804260981 */ /* 0x0040a4000c1e1100 */
[----:B0-----:R-:W-:Y:S02]  /*3b990*/  @P0 IMAD.MOV.U32 R4, RZ, RZ, R59 ;  /* 0x000000ffff040224 */ /* 0x001fe400078e003b */
[----:B------:R-:W-:Y:S01]  /*3b9a0*/  @P0 IMAD.MOV.U32 R5, RZ, RZ, R60 ;  /* 0x000000ffff050224 */ /* 0x000fe200078e003c */
[----:B------:R-:W-:Y:S01]  /*3b9b0*/  PRMT R35, RZ, 0x7610, R35 ;  /* 0x00007610ff237816 */ /* 0x000fe20000000023 */
[----:B------:R-:W2:Y:S04]  /*3b9c0*/  LDL R60, [R1+0x1878] ;  /* 0x00187800013c7983 */ /* 0x000ea80000100800 */
[----:B------:R3:W2:Y:S01]  /*3b9d0*/  @P0 LDG.E.U8 R37, desc[UR24][R4.64] ;  /* 0x0000001804250981 */ /* 0x0006a2000c1e1100 */
[----:B------:R-:W-:-:S02]  /*3b9e0*/  ISETP.GT.AND P2, PT, R2, 0x11, PT ;  /* 0x000000110200780c */ /* 0x000fc40003f44270 */
        /* <DEDUP_REMOVED lines=54> */
[----:B------:R-:W-:Y:S01]  /*3bd50*/  PRMT R28, RZ, 0x7610, R28 ;  /* 0x00007610ff1c7816 */ /* 0x000fe2000000001c */
[----:B----4-:R-:W-:Y:S01]  /*3bd60*/  @P2 IMAD.MOV.U32 R4, RZ, RZ, R61 ;  /* 0x000000ffff042224 */ /* 0x010fe200078e003d */
[----:B------:R-:W-:Y:S01]  /*3bd70*/  ISETP.GT.AND P0, PT, R2, 0x15, PT ;  /* 0x000000150200780c */ /* 0x000fe20003f04270 */
[----:B------:R-:W4:Y:S01]  /*3bd80*/  LDL R61, [R1+0x181c] ;  /* 0x00181c00013d7983 */ /* 0x000f220000100800 */
[----:B------:R-:W-:Y:S02]  /*3bd90*/  PRMT R27, RZ, 0x7610, R27 ;  /* 0x00007610ff1b7816 */ /* 0x000fe4000000001b */
[----:B------:R-:W-:Y:S01]  /*3bda0*/  PRMT R26, RZ, 0x7610, R26 ;  /* 0x00007610ff1a7816 */ /* 0x000fe2000000001a */
        /* <DEDUP_REMOVED lines=8> */
[----:B------:R-:W2:Y:S01]  /*3be30*/  LDL R59, [R1+0x1814] ;  /* 0x00181400013b7983 */ /* 0x000ea20000100800 */
[----:B---3--:R-:W-:-:S02]  /*3be40*/  @P0 IMAD.MOV.U32 R4, RZ, RZ, R0 ;  /* 0x000000ffff040224 */ /* 0x008fc400078e0000 */
        /* <DEDUP_REMOVED lines=30> */
[----:B------:R-:W-:-:S03]  /*3c030*/  PRMT R19, RZ, 0x7610, R19 ;  /* 0x00007610ff137816 */ /* 0x000fc60000000013 */
        /* <DEDUP_REMOVED lines=70> */
[----:B------:R-:W-:Y:S01]  /*3c4a0*/  ISETP.GT.AND P1, PT, R2, 0x1e, PT ;  /* 0x0000001e0200780c */ /* 0x000fe20003f24270 */
[----:B------:R-:W3:Y:S04]  /*3c4b0*/  LDL R58, [R1+0x17a0] ;  /* 0x0017a000013a7983 */ /* 0x000ee80000100800 */
[----:B------:R0:W3:Y:S01]  /*3c4c0*/  @P2 LDG.E.U8 R11, desc[UR24][R4.64] ;  /* 0x00000018040b2981 */ /* 0x0000e2000c1e1100 */
[----:B------:R-:W-:-:S03]  /*3c4d0*/  PRMT R8, RZ, 0x7610, R8 ;  /* 0x00007610ff087816 */ /* 0x000fc60000000008 */
        /* <DEDUP_REMOVED lines=22> */
[----:B------:R-:W-:Y:S02]  /*3c640*/  PRMT R7, RZ, 0x7610, R7 ;  /* 0x00007610ff077816 */ /* 0x000fe40000000007 */
[----:B------:R-:W-:-:S04]  /*3c650*/  PRMT R6, RZ, 0x7610, R6 ;  /* 0x00007610ff067816 */ /* 0x000fc80000000006 */
[----:B--2---:R0:W2:Y:S05]  /*3c660*/  @P1 LDG.E.U8 R7, desc[UR24][R4.64] ;  /* 0x0000001804071981 */ /* 0x0040aa000c1e1100 */
[----:B0-----:R-:W-:Y:S02]  /*3c670*/  @P2 IMAD.MOV.U32 R4, RZ, RZ, R59 ;  /* 0x000000ffff042224 */ /* 0x001fe400078e003b */
[----:B------:R-:W-:-:S05]  /*3c680*/  @P2 IMAD.MOV.U32 R5, RZ, RZ, R60 ;  /* 0x000000ffff052224 */ /* 0x000fca00078e003c */
[----:B------:R3:W4:Y:S02]  /*3c690*/  @P2 LDG.E.U8 R6, desc[UR24][R4.64] ;  /* 0x0000001804062981 */ /* 0x000724000c1e1100 */
[----:B---3--:R-:W-:Y:S02]  /*3c6a0*/  @P2 IMAD.MOV.U32 R5, RZ, RZ, R58 ;  /* 0x000000ffff052224 */ /* 0x008fe400078e003a */
[----:B------:R-:W-:Y:S01]  /*3c6b0*/  @P2 IMAD.MOV.U32 R4, RZ, RZ, R0 ;  /* 0x000000ffff042224 */ /* 0x000fe200078e0000 */
[----:B------:R-:W3:Y:S04]  /*3c6c0*/  LDL.LU R58, [R1+0x18] ;  /* 0x00001800013a7983 */ /* 0x000ee80000300800 */
[----:B------:R-:W2:Y:S04]  /*3c6d0*/  LDL.LU R59, [R1+0x14] ;  /* 0x00001400013b7983 */ /* 0x000ea80000300800 */
[----:B------:R-:W4:Y:S04]  /*3c6e0*/  LDL.LU R60, [R1+0x10] ;  /* 0x00001000013c7983 */ /* 0x000f280000300800 */
[----:B------:R-:W4:Y:S04]  /*3c6f0*/  LDL.LU R61, [R1+0x8] ;  /* 0x00000800013d7983 */ /* 0x000f280000300800 */
[----:B------:R-:W4:Y:S04]  /*3c700*/  LDL.LU R0, [R1+0x4] ;  /* 0x0000040001007983 */ /* 0x000f280000300800 */
[----:B------:R-:W-:Y:S04]  /*3c710*/  STL [R1+0x3f58], R4 ;  /* 0x003f580401007387 */ /* 0x000fe80000100800 */
        /* <DEDUP_REMOVED lines=247> */
[----:B------:R0:W-:Y:S04]  /*3d690*/  STL [R1+0x466c], R4 ;  /* 0x00466c0401007387 */ /* 0x0001e80000100800 */
        /* <DEDUP_REMOVED lines=157> */
[----:B------:R-:W-:Y:S01]  /*3e070*/  STL [R1+0x44ec], R5 ;  /* 0x0044ec0501007387 */ /* 0x000fe20000100800 */
[----:B------:R-:W-:-:S03]  /*3e080*/  PRMT R3, RZ, 0x7610, R3 ;  /* 0x00007610ff037816 */ /* 0x000fc60000000003 */
        /* <DEDUP_REMOVED lines=9> */
[----:B------:R0:W4:Y:S04]  /*3e120*/  @P2 LDG.E.U8 R3, desc[UR24][R4.64] ;  /* 0x0000001804032981 */ /* 0x000128000c1e1100 */
[----:B------:R-:W-:Y:S04]  /*3e130*/  STL [R1+0x453c], R5 ;  /* 0x00453c0501007387 */ /* 0x000fe80000100800 */
[----:B------:R-:W-:Y:S01]  /*3e140*/  STL [R1+0x4544], R5 ;  /* 0x0045440501007387 */ /* 0x000fe20000100800 */
[----:B0-----:R-:W0:Y:S03]  /*3e150*/  S2R R4, SR_TID.X ;  /* 0x0000000000047919 */ /* 0x001e260000002100 */
        /* <DEDUP_REMOVED lines=28> */
[----:B0-----:R-:W-:-:S03]  /*3e320*/  LOP3.LUT R4, R4, 0x1f, RZ, 0xc0, !PT ;  /* 0x0000001f04047812 */ /* 0x001fc600078ec0ff */
[----:B------:R-:W-:Y:S04]  /*3e330*/  STL [R1+0x462c], R5 ;  /* 0x00462c0501007387 */ /* 0x000fe80000100800 */
[----:B------:R-:W-:Y:S04]  /*3e340*/  STL [R1+0x4634], R5 ;  /* 0x0046340501007387 */ /* 0x000fe80000100800 */
[----:B------:R-:W-:Y:S04]  /*3e350*/  STL [R1+0x463c], R5 ;  /* 0x00463c0501007387 */ /* 0x000fe80000100800 */
[----:B------:R-:W-:Y:S01]  /*3e360*/  STL [R1+0x4644], R5 ;  /* 0x0046440501007387 */ /* 0x000fe20000100800 */
[----:B------:R-:W-:Y:S01]  /*3e370*/  BAR.SYNC.DEFER_BLOCKING 0x0 ;  /* 0x0000000000007b1d */ /* 0x000fe20000010000 */
[----:B------:R-:W-:-:S05]  /*3e380*/  ISETP.GE.AND P0, PT, R4, R2, PT ;  /* 0x000000020400720c */ /* 0x000fca0003f06270 */
[----:B------:R-:W-:Y:S04]  /*3e390*/  STL [R1+0x464c], R5 ;  /* 0x00464c0501007387 */ /* 0x000fe80000100800 */
[----:B------:R-:W-:Y:S04]  /*3e3a0*/  STL [R1+0x4654], R5 ;  /* 0x0046540501007387 */ /* 0x000fe80000100800 */
[----:B------:R-:W-:Y:S04]  /*3e3b0*/  STL [R1+0x465c], R5 ;  /* 0x00465c0501007387 */ /* 0x000fe80000100800 */
[----:B------:R-:W-:Y:S04]  /*3e3c0*/  STL [R1+0x4664], R5 ;  /* 0x0046640501007387 */ /* 0x000fe80000100800 */
[----:B------:R-:W4:Y:S04]  /*3e3d0*/  LDL.LU R2, [R1+0xc] ;  /* 0x00000c0001027983 */ /* 0x000f280000300800 */
[----:B---3--:R0:W-:Y:S04]  /*3e3e0*/  STS.U8 [R4+UR4], R58 ;  /* 0x0000003a04007988 */ /* 0x0081e80008000004 */
[----:B--2---:R1:W-:Y:S04]  /*3e3f0*/  STS.U8 [R4+UR4+0x20], R59 ;  /* 0x0000203b04007988 */ /* 0x0043e80008000004 */
[----:B----4-:R2:W-:Y:S04]  /*3e400*/  STS.U8 [R4+UR4+0x40], R60 ;  /* 0x0000403c04007988 */ /* 0x0105e80008000004 */
[----:B0-----:R-:W3:Y:S04]  /*3e410*/  LDL.LU R58, [R1+0x4680] ;  /* 0x00468000013a7983 */ /* 0x001ee80000300800 */
[----:B-1----:R-:W4:Y:S04]  /*3e420*/  LDL.LU R59, [R1+0x467c] ;  /* 0x00467c00013b7983 */ /* 0x002f280000300800 */
[----:B--2---:R-:W2:Y:S04]  /*3e430*/  LDL.LU R60, [R1+0x4678] ;  /* 0x00467800013c7983 */ /* 0x004ea80000300800 */
[----:B------:R-:W-:Y:S04]  /*3e440*/  STL [R1+0x4668], R52 ;  /* 0x0046683401007387 */ /* 0x000fe80000100800 */
[----:B------:R0:W-:Y:S02]  /*3e450*/  STS.U8 [R4+UR4+0x60], R2 ;  /* 0x0000600204007988 */ /* 0x0001e40008000004 */
[----:B0-----:R-:W0:Y:S02]  /*3e460*/  S2R R2, SR_TID.X ;  /* 0x0000000000027919 */ /* 0x001e240000002100 */
[----:B------:R-:W-:Y:S04]  /*3e470*/  STS.U8 [R4+UR4+0x220], R52 ;  /* 0x0002203404007988 */ /* 0x000fe80008000004 */
[----:B------:R-:W-:Y:S04]  /*3e480*/  STS.U8 [R4+UR4+0x200], R51 ;  /* 0x0002003304007988 */ /* 0x000fe80008000004 */
[----:B------:R-:W-:Y:S04]  /*3e490*/  STS.U8 [R4+UR4+0x260], R50 ;  /* 0x0002603204007988 */ /* 0x000fe80008000004 */
[----:B------:R-:W-:Y:S04]  /*3e4a0*/  STS.U8 [R4+UR4+0x240], R49 ;  /* 0x0002403104007988 */ /* 0x000fe80008000004 */
[----:B------:R-:W-:Y:S04]  /*3e4b0*/  STS.U8 [R4+UR4+0x400], R36 ;  /* 0x0004002404007988 */ /* 0x000fe80008000004 */
[----:B------:R-:W-:Y:S04]  /*3e4c0*/  STS.U8 [R4+UR4+0x420], R35 ;  /* 0x0004202304007988 */ /* 0x000fe80008000004 */
[----:B------:R-:W-:Y:S01]  /*3e4d0*/  STS.U8 [R4+UR4+0x440], R34 ;  /* 0x0004402204007988 */ /* 0x000fe20008000004 */
[----:B0-----:R-:W-:-:S03]  /*3e4e0*/  LOP3.LUT R2, R2, 0x1f, RZ, 0xc0, !PT ;  /* 0x0000001f02027812 */ /* 0x001fc600078ec0ff */
[----:B------:R-:W-:Y:S01]  /*3e4f0*/  STS.U8 [R4+UR4+0x460], R33 ;  /* 0x0004602104007988 */ /* 0x000fe20008000004 */
[----:B------:R-:W-:-:S03]  /*3e500*/  LOP3.LUT R2, R2, 0x8, RZ, 0x3c, !PT ;  /* 0x0000000802027812 */ /* 0x000fc600078e3cff */
[----:B------:R-:W-:Y:S04]  /*3e510*/  STS.U8 [R4+UR4+0x620], R23 ;  /* 0x0006201704007988 */ /* 0x000fe80008000004 */
[----:B------:R-:W-:Y:S04]  /*3e520*/  STS.U8 [R4+UR4+0x600], R22 ;  /* 0x0006001604007988 */ /* 0x000fe80008000004 */
[----:B------:R-:W-:Y:S04]  /*3e530*/  STS.U8 [R4+UR4+0x660], R21 ;  /* 0x0006601504007988 */ /* 0x000fe80008000004 */
[----:B------:R-:W-:Y:S04]  /*3e540*/  STS.U8 [R4+UR4+0x640], R20 ;  /* 0x0006401404007988 */ /* 0x000fe80008000004 */
[----:B------:R0:W-:Y:S04]  /*3e550*/  STS.U8 [R2+UR4+0x80], R61 ;  /* 0x0000803d02007988 */ /* 0x0001e80008000004 */
[----:B------:R1:W-:Y:S04]  /*3e560*/  STS.U8 [R2+UR4+0xa0], R0 ;  /* 0x0000a00002007988 */ /* 0x0003e80008000004 */
[----:B0-----:R-:W3:Y:S04]  /*3e570*/  LDL.LU R61, [R1+0x4674] ;  /* 0x00467400013d7983 */ /* 0x001ee80000300800 */
[----:B-1----:R-:W4:Y:S04]  /*3e580*/  LDL.LU R0, [R1+0x4670] ;  /* 0x0046700001007983 */ /* 0x002f280000300800 */
[----:B----4-:R0:W-:Y:S04]  /*3e590*/  STS.U8 [R2+UR4+0xc0], R0 ;  /* 0x0000c00002007988 */ /* 0x0101e80008000004 */
[----:B---3--:R-:W-:Y:S04]  /*3e5a0*/  STS.U8 [R2+UR4+0xe0], R61 ;  /* 0x0000e03d02007988 */ /* 0x008fe80008000004 */
[----:B------:R-:W-:Y:S04]  /*3e5b0*/  STS.U8 [R2+UR4+0x2a0], R48 ;  /* 0x0002a03002007988 */ /* 0x000fe80008000004 */
[----:B------:R-:W-:Y:S04]  /*3e5c0*/  STS.U8 [R2+UR4+0x280], R47 ;  /* 0x0002802f02007988 */ /* 0x000fe80008000004 */
[----:B------:R-:W-:Y:S04]  /*3e5d0*/  STS.U8 [R2+UR4+0x2e0], R46 ;  /* 0x0002e02e02007988 */ /* 0x000fe80008000004 */
[----:B------:R-:W-:Y:S01]  /*3e5e0*/  STS.U8 [R2+UR4+0x2c0], R45 ;  /* 0x0002c02d02007988 */ /* 0x000fe20008000004 */
[----:B0-----:R-:W-:-:S03]  /*3e5f0*/  LOP3.LUT R0, R4, 0x10, RZ, 0x3c, !PT ;  /* 0x0000001004007812 */ /* 0x001fc600078e3cff */
[----:B------:R-:W-:Y:S04]  /*3e600*/  STS.U8 [R2+UR4+0x480], R32 ;  /* 0x0004802002007988 */ /* 0x000fe80008000004 */
[----:B------:R-:W-:Y:S04]  /*3e610*/  STS.U8 [R2+UR4+0x4a0], R31 ;  /* 0x0004a01f02007988 */ /* 0x000fe80008000004 */
[----:B------:R-:W-:Y:S04]  /*3e620*/  STS.U8 [R2+UR4+0x4c0], R30 ;  /* 0x0004c01e02007988 */ /* 0x000fe80008000004 */
[----:B------:R-:W-:Y:S04]  /*3e630*/  STS.U8 [R2+UR4+0x4e0], R29 ;  /* 0x0004e01d02007988 */ /* 0x000fe80008000004 */
[----:B------:R-:W-:Y:S04]  /*3e640*/  STS.U8 [R2+UR4+0x6a0], R18 ;  /* 0x0006a01202007988 */ /* 0x000fe80008000004 */
[----:B------:R-:W-:Y:S04]  /*3e650*/  STS.U8 [R2+UR4+0x680], R17 ;  /* 0x0006801102007988 */ /* 0x000fe80008000004 */
[----:B------:R-:W-:Y:S04]  /*3e660*/  STS.U8 [R2+UR4+0x6e0], R16 ;  /* 0x0006e01002007988 */ /* 0x000fe80008000004 */
[----:B------:R0:W-:Y:S04]  /*3e670*/  STS.U8 [R2+UR4+0x6c0], R15 ;  /* 0x0006c00f02007988 */ /* 0x0001e80008000004 */
[----:B--2---:R-:W-:Y:S04]  /*3e680*/  STS.U8 [R0+UR4+0x100], R60 ;  /* 0x0001003c00007988 */ /* 0x004fe80008000004 */
[----:B------:R-:W-:Y:S04]  /*3e690*/  STS.U8 [R0+UR4+0x120], R59 ;  /* 0x0001203b00007988 */ /* 0x000fe80008000004 */
        /* <DEDUP_REMOVED lines=14> */
[----:B0-----:R-:W2:Y:S04]  /*3e780*/  LDL R2, [R1+0x2968] ;  /* 0x0029680001027983 */ /* 0x001ea80000100800 */
[----:B-1----:R-:W3:Y:S01]  /*3e790*/  LDL R0, [R1+0x2970] ;  /* 0x0029700001007983 */ /* 0x002ee20000100800 */
[----:B------:R-:W-:-:S05]  /*3e7a0*/  LOP3.LUT R4, R4, 0x18, RZ, 0x3c, !PT ;  /* 0x0000001804047812 */ /* 0x000fca00078e3cff */
        /* <DEDUP_REMOVED lines=15> */
[----:B------:R0:W-:Y:S01]  /*3e8a0*/  STS.U8 [R4+UR4+0x7c0], R3 ;  /* 0x0007c00304007988 */ /* 0x0001e20008000004 */
[----:B------:R-:W-:-:S03]  /*3e8b0*/  PRMT R52, RZ, 0x7610, R52 ;  /* 0x00007610ff347816 */ /* 0x000fc60000000034 */
[----:B0-----:R-:W4:Y:S01]  /*3e8c0*/  LDL.LU R4, [R1+0x466c] ;  /* 0x00466c0001047983 */ /* 0x001f220000300800 */
[----:B------:R-:W-:Y:S01]  /*3e8d0*/  BAR.SYNC.DEFER_BLOCKING 0x0 ;  /* 0x0000000000007b1d */ /* 0x000fe20000010000 */
[----:B--2---:R-:W-:Y:S02]  /*3e8e0*/  @!P0 IMAD.MOV.U32 R3, RZ, RZ, R2 ;  /* 0x000000ffff038224 */ /* 0x004fe400078e0002 */
[----:B---3--:R-:W-:-:S03]  /*3e8f0*/  @!P0 IMAD.MOV.U32 R2, RZ, RZ, R0 ;  /* 0x000000ffff028224 */ /* 0x008fc600078e0000 */
[----:B------:R-:W2:Y:S04]  /*3e900*/  LDL.LU R0, [R1+0x2958] ;  /* 0x0029580001007983 */ /* 0x000ea80000300800 */
[----:B------:R-:W3:Y:S04]  /*3e910*/  @!P0 LDG.E.U8 R52, desc[UR24][R2.64] ;  /* 0x0000001802348981 */ /* 0x000ee8000c1e1100 */
[----:B---3--:R0:W-:Y:S04]  /*3e920*/  STL [R1+0x174c], R52 ;  /* 0x00174c3401007387 */ /* 0x0081e80000100800 */
[----:B0-----:R-:W3:Y:S04]  /*3e930*/  LDL.LU R52, [R1+0x4668] ;  /* 0x0046680001347983 */ /* 0x001ee80000300800 */
[----:B------:R-:W4:Y:S04]  /*3e940*/  LDL R2, [R1+0x19a8] ;  /* 0x0019a80001027983 */ /* 0x000f280000100800 */
[----:B------:R-:W4:Y:S01]  /*3e950*/  LDL R3, [R1+0x28dc] ;  /* 0x0028dc0001037983 */ /* 0x000f220000100800 */
[----:B------:R-:W-:-:S02]  /*3e960*/  PRMT R5, RZ, 0x7610, R5 ;  /* 0x00007610ff057816 */ /* 0x000fc40000000005 */
[----:B----4-:R-:W-:-:S04]  /*3e970*/  @!P0 LOP3.LUT R3, R3, R2, RZ, 0x3c, !PT ;  /* 0x0000000203038212 */ /* 0x010fc800078e3cff */
[----:B------:R-:W-:-:S04]  /*3e980*/  @!P0 LOP3.LUT R2, R3, R2, RZ, 0x3c, !PT ;  /* 0x0000000203028212 */ /* 0x000fc800078e3cff */
[----:B------:R-:W-:-:S05]  /*3e990*/  @!P0 LOP3.LUT R3, R3, R2, RZ, 0x3c, !PT ;  /* 0x0000000203038212 */ /* 0x000fca00078e3cff */
[----:B------:R-:W4:Y:S04]  /*3e9a0*/  @!P0 LDG.E.U8 R5, desc[UR24][R2.64] ;  /* 0x0000001802058981 */ /* 0x000f28000c1e1100 */
[----:B----4-:R0:W-:Y:S04]  /*3e9b0*/  STL [R1+0x1754], R5 ;  /* 0x0017540501007387 */ /* 0x0101e80000100800 */
[----:B0-----:R-:W4:Y:S04]  /*3e9c0*/  LDL.LU R5, [R1+0x4664] ;  /* 0x0046640001057983 */ /* 0x001f280000300800 */
[----:B------:R-:W2:Y:S04]  /*3e9d0*/  LDL R2, [R1+0x179c] ;  /* 0x00179c0001027983 */ /* 0x000ea80000100800 */
[----:B------:R-:W2:Y:S01]  /*3e9e0*/  LDL R3, [R1+0x19a4] ;  /* 0x0019a40001037983 */ /* 0x000ea20000100800 */
[----:B------:R-:W-:-:S02]  /*3e9f0*/  PRMT R4, RZ, 0x7610, R4 ;  /* 0x00007610ff047816 */ /* 0x000fc40000000004 */
[----:B--2---:R-:W-:-:S04]  /*3ea00*/  @!P0 LOP3.LUT R3, R3, R2, RZ, 0x3c, !PT ;  /* 0x0000000203038212 */ /* 0x004fc800078e3cff */
[----:B------:R-:W-:-:S04]  /*3ea10*/  @!P0 LOP3.LUT R2, R3, R2, RZ, 0x3c, !PT ;  /* 0x0000000203028212 */ /* 0x000fc800078e3cff */
[----:B------:R-:W-:-:S05]  /*3ea20*/  @!P0 LOP3.LUT R3, R3, R2, RZ, 0x3c, !PT ;  /* 0x0000000203038212 */ /* 0x000fca00078e3cff */
[----:B------:R-:W2:Y:S04]  /*3ea30*/  @!P0 LDG.E.U8 R4, desc[UR24][R2.64] ;  /* 0x0000001802048981 */ /* 0x000ea8000c1e1100 */
[----:B--2---:R0:W-:Y:S04]  /*3ea40*/  STL [R1+0x1750], R4 ;  /* 0x0017500401007387 */ /* 0x0041e80000100800 */
[----:B0-----:R-:W2:Y:S04]  /*3ea50*/  LDL.LU R4, [R1+0x4660] ;  /* 0x0046600001047983 */ /* 0x001ea80000300800 */
[----:B------:R-:W3:Y:S04]  /*3ea60*/  LDL R2, [R1+0x19a0] ;  /* 0x0019a00001027983 */ /* 0x000ee80000100800 */
[----:B------:R-:W3:Y:S01]  /*3ea70*/  LDL R3, [R1+0x28d8] ;  /* 0x0028d80001037983 */ /* 0x000ee20000100800 */
[----:B----4-:R-:W-:-:S02]  /*3ea80*/  PRMT R5, RZ, 0x7610, R5 ;  /* 0x00007610ff057816 */ /* 0x010fc40000000005 */
[----:B---3--:R-:W-:-:S04]  /*3ea90*/  @!P0 LOP3.LUT R3, R3, R2, RZ, 0x3c, !PT ;  /* 0x0000000203038212 */ /* 0x008fc800078e3cff */
[----:B------:R-:W-:-:S04]  /*3eaa0*/  @!P0 LOP3.LUT R2, R3, R2, RZ, 0x3c, !PT ;  /* 0x0000000203028212 */ /* 0x000fc800078e3cff */
[----:B------:R-:W-:-:S05]  /*3eab0*/  @!P0 LOP3.LUT R3, R3, R2, RZ, 0x3c, !PT ;  /* 0x0000000203038212 */ /* 0x000fca00078e3cff */
[----:B------:R-:W3:Y:S04]  /*3eac0*/  @!P0 LDG.E.U8 R5, desc[UR24][R2.64] ;  /* 0x0000001802058981 */ /* 0x000ee8000c1e1100 */
[----:B---3--:R0:W-:Y:S04]  /*3ead0*/  STL [R1+0x1748], R5 ;  /* 0x0017480501007387 */ /* 0x0081e80000100800 */
[----:B0-----:R-:W3:Y:S04]  /*3eae0*/  LDL.LU R5, [R1+0x465c] ;  /* 0x00465c0001057983 */ /* 0x001ee80000300800 */
[----:B------:R-:W4:Y:S04]  /*3eaf0*/  LDL R2, [R1+0x199c] ;  /* 0x00199c0001027983 */ /* 0x000f280000100800 */
[----:B------:R-:W4:Y:S01]  /*3eb00*/  LDL R3, [R1+0x28d4] ;  /* 0x0028d40001037983 */ /* 0x000f220000100800 */
[----:B--2---:R-:W-:-:S02]  /*3eb10*/  PRMT R4, RZ, 0x7610, R4 ;  /* 0x00007610ff047816 */ /* 0x004fc40000000004 */
[----:B----4-:R-:W-:-:S04]  /*3eb20*/  @!P0 LOP3.LUT R3, R3, R2, RZ, 0x3c, !PT ;  /* 0x0000000203038212 */ /* 0x010fc800078e3cff */
[----:B------:R-:W-:-:S04]  /*3eb30*/  @!P0 LOP3.LUT R2, R3, R2, RZ, 0x3c, !PT ;  /* 0x0000000203028212 */ /* 0x000fc800078e3cff */
[----:B------:R-:W-:-:S05]  /*3eb40*/  @!P0 LOP3.LUT R3, R3, R2, RZ, 0x3c, !PT ;  /* 0x0000000203038212 */ /* 0x000fca00078e3cff */
[----:B------:R-:W2:Y:S04]  /*3eb50*/  @!P0 LDG.E.U8 R4, desc[UR24][R2.64] ;  /* 0x0000001802048981 */ /* 0x000ea8000c1e1100 */
[----:B--2---:R0:W-:Y:S04]  /*3eb60*/  STL [R1+0x1744], R4 ;  /* 0x0017440401007387 */ /* 0x0041e80000100800 */
[----:B0-----:R-:W2:Y:S04]  /*3eb70*/  LDL.LU R4, [R1+0x4658] ;  /* 0x0046580001047983 */ /* 0x001ea80000300800 */
[----:B------:R-:W4:Y:S04]  /*3eb80*/  LDL R2, [R1+0x1998] ;  /* 0x0019980001027983 */ /* 0x000f280000100800 */
[----:B------:R-:W4:Y:S01]  /*3eb90*/  LDL R3, [R1+0x28d0] ;  /* 0x0028d00001037983 */ /* 0x000f220000100800 */
[----:B---3--:R-:W-:-:S02]  /*3eba0*/  PRMT R5, RZ, 0x7610, R5 ;  /* 0x00007610ff057816 */ /* 0x008fc40000000005 */
[----:B----4-:R-:W-:-:S04]  /*3ebb0*/  @!P0 LOP3.LUT R3, R3, R2, RZ, 0x3c, !PT ;  /* 0x0000000203038212 */ /* 0x010fc800078e3cff */
        /* <DEDUP_REMOVED lines=3633> */
[----:B------:R-:W4:Y:S02]  /*4ced0*/  LDL R3, [R1+0x1c3c] ;  /* 0x001c3c0001037983 */ /* 0x000f240000100800 */
[----:B----4-:R-:W-:-:S02]  /*4cee0*/  @!P0 LOP3.LUT R3, R3, R2, RZ, 0x3c, !PT ;  /* 0x0000000203038212 */ /* 0x010fc400078e3cff */
[----:B--2---:R-:W-:Y:S02]  /*4cef0*/  PRMT R4, RZ, 0x7610, R4 ;  /* 0x00007610ff047816 */ /* 0x004fe40000000004 */
        /* <DEDUP_REMOVED lines=399> */
[----:B---3--:R0:W-:Y:S04]  /*4e7f0*/  STL [R1], R5 ;  /* 0x0000000501007387 */ /* 0x0081e80000100800 */
[----:B0-----:R-:W3:Y:S04]  /*4e800*/  LDL.LU R5, [R1+0x3f54] ;  /* 0x003f540001057983 */ /* 0x001ee80000300800 */
[----:B------:R-:W4:Y:S04]  /*4e810*/  LDL R2, [R1+0x1ad0] ;  /* 0x001ad00001027983 */ /* 0x000f280000100800 */
[----:B------:R-:W4:Y:S01]  /*4e820*/  LDL R3, [R1+0x1ad4] ;  /* 0x001ad40001037983 */ /* 0x000f220000100800 */
[----:B------:R-:W-:-:S02]  /*4e830*/  PRMT R61, RZ, 0x7610, R61 ;  /* 0x00007610ff3d7816 */ /* 0x000fc4000000003d */
[----:B----4-:R-:W-:-:S04]  /*4e840*/  @!P0 LOP3.LUT R3, R3, R2, RZ, 0x3c, !PT ;  /* 0x0000000203038212 */ /* 0x010fc800078e3cff */
[----:B------:R-:W-:-:S04]  /*4e850*/  @!P0 LOP3.LUT R2, R3, R2, RZ, 0x3c, !PT ;  /* 0x0000000203028212 */ /* 0x000fc800078e3cff */
[----:B------:R-:W-:-:S05]  /*4e860*/  @!P0 LOP3.LUT R3, R3, R2, RZ, 0x3c, !PT ;  /* 0x0000000203038212 */ /* 0x000fca00078e3cff */
[----:B------:R0:W4:Y:S04]  /*4e870*/  @!P0 LDG.E.U8 R61, desc[UR24][R2.64] ;  /* 0x00000018023d8981 */ /* 0x000128000c1e1100 */
[----:B------:R-:W0:Y:S04]  /*4e880*/  LDL R2, [R1+0x1ac8] ;  /* 0x001ac80001027983 */ /* 0x000e280000100800 */
[----:B------:R-:W0:Y:S01]  /*4e890*/  LDL R3, [R1+0x1acc] ;  /* 0x001acc0001037983 */ /* 0x000e220000100800 */
[----:B------:R-:W-:Y:S02]  /*4e8a0*/  PRMT R60, RZ, 0x7610, R60 ;  /* 0x00007610ff3c7816 */ /* 0x000fe4000000003c */
[----:B0-----:R-:W-:-:S04]  /*4e8b0*/  @!P0 LOP3.LUT R3, R3, R2, RZ, 0x3c, !PT ;  /* 0x0000000203038212 */ /* 0x001fc800078e3cff */
[----:B------:R-:W-:-:S04]  /*4e8c0*/  @!P0 LOP3.LUT R2, R3, R2, RZ, 0x3c, !PT ;  /* 0x0000000203028212 */ /* 0x000fc800078e3cff */
[----:B------:R-:W-:Y:S01]  /*4e8d0*/  @!P0 LOP3.LUT R3, R3, R2, RZ, 0x3c, !PT ;  /* 0x0000000203038212 */ /* 0x000fe200078e3cff */
[----:B----4-:R0:W-:Y:S04]  /*4e8e0*/  STL [R1+0x3ed8], R61 ;  /* 0x003ed83d01007387 */ /* 0x0101e80000100800 */
[----:B------:R1:W4:Y:S01]  /*4e8f0*/  @!P0 LDG.E.U8 R60, desc[UR24][R2.64] ;  /* 0x00000018023c8981 */ /* 0x000322000c1e1100 */
[----:B------:R-:W-:-:S03]  /*4e900*/  PRMT R59, RZ, 0x7610, R59 ;  /* 0x00007610ff3b7816 */ /* 0x000fc6000000003b */
[----:B0-----:R-:W2:Y:S04]  /*4e910*/  LDL R61, [R1+0x1ab4] ;  /* 0x001ab400013d7983 */ /* 0x001ea80000100800 */
[----:B------:R-:W1:Y:S04]  /*4e920*/  LDL R2, [R1+0x1ac0] ;  /* 0x001ac00001027983 */ /* 0x000e680000100800 */
[----:B------:R-:W1:Y:S02]  /*4e930*/  LDL R3, [R1+0x1ac4] ;  /* 0x001ac40001037983 */ /* 0x000e640000100800 */
[----:B-1----:R-:W-:-:S04]  /*4e940*/  @!P0 LOP3.LUT R3, R3, R2, RZ, 0x3c, !PT ;  /* 0x0000000203038212 */ /* 0x002fc800078e3cff */
[----:B------:R-:W-:-:S04]  /*4e950*/  @!P0 LOP3.LUT R2, R3, R2, RZ, 0x3c, !PT ;  /* 0x0000000203028212 */ /* 0x000fc800078e3cff */
[----:B------:R-:W-:Y:S01]  /*4e960*/  @!P0 LOP3.LUT R3, R3, R2, RZ, 0x3c, !PT ;  /* 0x0000000203038212 */ /* 0x000fe200078e3cff */
[----:B----4-:R0:W-:Y:S04]  /*4e970*/  STL [R1+0x3edc], R60 ;  /* 0x003edc3c01007387 */ /* 0x0101e80000100800 */
[----:B------:R1:W4:Y:S01]  /*4e980*/  @!P0 LDG.E.U8 R59, desc[UR24][R2.64] ;  /* 0x00000018023b8981 */ /* 0x000322000c1e1100 */
[----:B------:R-:W-:-:S03]  /*4e990*/  PRMT R58, RZ, 0x7610, R58 ;  /* 0x00007610ff3a7816 */ /* 0x000fc6000000003a */
[----:B0-----:R-:W3:Y:S04]  /*4e9a0*/  LDL R60, [R1+0x1ab0] ;  /* 0x001ab000013c7983 */ /* 0x001ee80000100800 */
[----:B------:R-:W1:Y:S04]  /*4e9b0*/  LDL R2, [R1+0x1ab8] ;  /* 0x001ab80001027983 */ /* 0x000e680000100800 */
[----:B------:R-:W1:Y:S02]  /*4e9c0*/  LDL R3, [R1+0x1abc] ;  /* 0x001abc0001037983 */ /* 0x000e640000100800 */
[----:B-1----:R-:W-:-:S04]  /*4e9d0*/  @!P0 LOP3.LUT R3, R3, R2, RZ, 0x3c, !PT ;  /* 0x0000000203038212 */ /* 0x002fc800078e3cff */
[----:B------:R-:W-:-:S04]  /*4e9e0*/  @!P0 LOP3.LUT R2, R3, R2, RZ, 0x3c, !PT ;  /* 0x0000000203028212 */ /* 0x000fc800078e3cff */
[----:B------:R-:W-:-:S05]  /*4e9f0*/  @!P0 LOP3.LUT R3, R3, R2, RZ, 0x3c, !PT ;  /* 0x0000000203038212 */ /* 0x000fca00078e3cff */
[----:B------:R2:W3:Y:S01]  /*4ea00*/  @!P0 LDG.E.U8 R58, desc[UR24][R2.64] ;  /* 0x00000018023a8981 */ /* 0x0004e2000c1e1100 */
[----:B------:R-:W-:-:S03]  /*4ea10*/  PRMT R57, RZ, 0x7610, R57 ;  /* 0x00007610ff397816 */ /* 0x000fc60000000039 */
[----:B----4-:R0:W-:Y:S01]  /*4ea20*/  STL [R1+0x3ee0], R59 ;  /* 0x003ee03b01007387 */ /* 0x0101e20000100800 */
[----:B--2---:R-:W-:Y:S02]  /*4ea30*/  @!P0 IMAD.MOV.U32 R2, RZ, RZ, R61 ;  /* 0x000000ffff028224 */ /* 0x004fe400078e003d */
[----:B---3--:R-:W-:Y:S01]  /*4ea40*/  @!P0 IMAD.MOV.U32 R3, RZ, RZ, R60 ;  /* 0x000000ffff038224 */ /* 0x008fe200078e003c */
[----:B0-----:R-:W2:Y:S04]  /*4ea50*/  LDL R59, [R1+0x1aac] ;  /* 0x001aac00013b7983 */ /* 0x001ea80000100800 */
[----:B------:R2:W3:Y:S04]  /*4ea60*/  @!P0 LDG.E.U8 R57, desc[UR24][R2.64] ;  /* 0x0000001802398981 */ /* 0x0004e8000c1e1100 */
[----:B------:R0:W-:Y:S04]  /*4ea70*/  STL [R1+0x3ee8], R58 ;  /* 0x003ee83a01007387 */ /* 0x0001e80000100800 */
[----:B------:R-:W4:Y:S04]  /*4ea80*/  LDL R61, [R1+0x1a90] ;  /* 0x001a9000013d7983 */ /* 0x000f280000100800 */
[----:B------:R-:W4:Y:S04]  /*4ea90*/  LDL R60, [R1+0x1a94] ;  /* 0x001a9400013c7983 */ /* 0x000f280000100800 */
[----:B0-----:R-:W4:Y:S01]  /*4eaa0*/  LDL R58, [R1+0x1aa8] ;  /* 0x001aa800013a7983 */ /* 0x001f220000100800 */
[----:B------:R-:W-:Y:S01]  /*4eab0*/  PRMT R56, RZ, 0x7610, R56 ;  /* 0x00007610ff387816 */ /* 0x000fe20000000038 */
[----:B--2---:R-:W-:-:S02]  /*4eac0*/  @!P0 IMAD.MOV.U32 R2, RZ, RZ, R59 ;  /* 0x000000ffff028224 */ /* 0x004fc400078e003b */
[----:B---3--:R0:W-:Y:S01]  /*4ead0*/  STL [R1+0x3eec], R57 ;  /* 0x003eec3901007387 */ /* 0x0081e20000100800 */
[----:B------:R-:W-:-:S03]  /*4eae0*/  PRMT R55, RZ, 0x7610, R55 ;  /* 0x00007610ff377816 */ /* 0x000fc60000000037 */
[----:B------:R-:W2:Y:S04]  /*4eaf0*/  LDL R59, [R1+0x1a88] ;  /* 0x001a8800013b7983 */ /* 0x000ea80000100800 */
[----:B0-----:R-:W3:Y:S01]  /*4eb00*/  LDL R57, [R1+0x1aa4] ;  /* 0x001aa40001397983 */ /* 0x001ee20000100800 */
[----:B----4-:R-:W-:-:S03]  /*4eb10*/  @!P0 IMAD.MOV.U32 R3, RZ, RZ, R58 ;  /* 0x000000ffff038224 */ /* 0x010fc600078e003a */
[----:B------:R-:W4:Y:S04]  /*4eb20*/  LDL R58, [R1+0x1a8c] ;  /* 0x001a8c00013a7983 */ /* 0x000f280000100800 */
[----:B------:R3:W2:Y:S04]  /*4eb30*/  @!P0 LDG.E.U8 R56, desc[UR24][R2.64] ;  /* 0x0000001802388981 */ /* 0x0006a8000c1e1100 */
[----:B------:R-:W4:Y:S01]  /*4eb40*/  LDL R3, [R1+0x1aa0] ;  /* 0x001aa00001037983 */ /* 0x000f220000100800 */
[----:B---3--:R-:W-:-:S03]  /*4eb50*/  @!P0 IMAD.MOV.U32 R2, RZ, RZ, R57 ;  /* 0x000000ffff028224 */ /* 0x008fc600078e0039 */
[----:B--2---:R0:W-:Y:S01]  /*4eb60*/  STL [R1+0x3ef0], R56 ;  /* 0x003ef03801007387 */ /* 0x0041e20000100800 */
[----:B------:R-:W-:Y:S02]  /*4eb70*/  PRMT R54, RZ, 0x7610, R54 ;  /* 0x00007610ff367816 */ /* 0x000fe40000000036 */
[----:B------:R-:W-:Y:S02]  /*4eb80*/  PRMT R53, RZ, 0x7610, R53 ;  /* 0x00007610ff357816 */ /* 0x000fe40000000035 */
[----:B------:R-:W-:Y:S01]  /*4eb90*/  PRMT R52, RZ, 0x7610, R52 ;  /* 0x00007610ff347816 */ /* 0x000fe20000000034 */
[----:B------:R-:W2:Y:S04]  /*4eba0*/  LDL R57, [R1+0x1a80] ;  /* 0x001a800001397983 */ /* 0x000ea80000100800 */
[----:B----4-:R1:W3:Y:S04]  /*4ebb0*/  @!P0 LDG.E.U8 R55, desc[UR24][R2.64] ;  /* 0x0000001802378981 */ /* 0x0102e8000c1e1100 */
[----:B0-----:R-:W4:Y:S04]  /*4ebc0*/  LDL R56, [R1+0x1a84] ;  /* 0x001a840001387983 */ /* 0x001f280000100800 */
[----:B------:R-:W1:Y:S04]  /*4ebd0*/  LDL R2, [R1+0x1a98] ;  /* 0x001a980001027983 */ /* 0x000e680000100800 */
[----:B------:R-:W1:Y:S02]  /*4ebe0*/  LDL R3, [R1+0x1a9c] ;  /* 0x001a9c0001037983 */ /* 0x000e640000100800 */
[----:B-1----:R-:W-:-:S04]  /*4ebf0*/  @!P0 LOP3.LUT R3, R3, R2, RZ, 0x3c, !PT ;  /* 0x0000000203038212 */ /* 0x002fc800078e3cff */
[----:B------:R-:W-:-:S04]  /*4ec00*/  @!P0 LOP3.LUT R2, R3, R2, RZ, 0x3c, !PT ;  /* 0x0000000203028212 */ /* 0x000fc800078e3cff */
[----:B------:R-:W-:-:S05]  /*4ec10*/  @!P0 LOP3.LUT R3, R3, R2, RZ, 0x3c, !PT ;  /* 0x0000000203038212 */ /* 0x000fca00078e3cff */
[----:B------:R0:W2:Y:S02]  /*4ec20*/  @!P0 LDG.E.U8 R54, desc[UR24][R2.64] ;  /* 0x0000001802368981 */ /* 0x0000a4000c1e1100 */
[----:B0-----:R-:W-:Y:S02]  /*4ec30*/  @!P0 IMAD.MOV.U32 R2, RZ, RZ, R60 ;  /* 0x000000ffff028224 */ /* 0x001fe400078e003c */
[----:B------:R-:W-:-:S05]  /*4ec40*/  @!P0 IMAD.MOV.U32 R3, RZ, RZ, R61 ;  /* 0x000000ffff038224 */ /* 0x000fca00078e003d */
[----:B------:R0:W4:Y:S04]  /*4ec50*/  @!P0 LDG.E.U8 R53, desc[UR24][R2.64] ;  /* 0x0000001802358981 */ /* 0x000128000c1e1100 */
[----:B---3--:R-:W-:Y:S01]  /*4ec60*/  STL [R1+0x3ef4], R55 ;  /* 0x003ef43701007387 */ /* 0x008fe20000100800 */
[----:B0-----:R-:W-:Y:S02]  /*4ec70*/  @!P0 IMAD.MOV.U32 R2, RZ, RZ, R58 ;  /* 0x000000ffff028224 */ /* 0x001fe400078e003a */
[----:B------:R-:W-:-:S05]  /*4ec80*/  @!P0 IMAD.MOV.U32 R3, RZ, RZ, R59 ;  /* 0x000000ffff038224 */ /* 0x000fca00078e003b */
[----:B------:R4:W3:Y:S04]  /*4ec90*/  @!P0 LDG.E.U8 R52, desc[UR24][R2.64] ;  /* 0x0000001802348981 */ /* 0x0008e8000c1e1100 */
[----:B--2---:R0:W-:Y:S04]  /*4eca0*/  STL [R1+0x3ee4], R54 ;  /* 0x003ee43601007387 */ /* 0x0041e80000100800 */
[----:B------:R-:W2:Y:S04]  /*4ecb0*/  LDL R60, [R1+0x1a78] ;  /* 0x001a7800013c7983 */ /* 0x000ea80000100800 */
[----:B0-----:R-:W2:Y:S01]  /*4ecc0*/  LDL R54, [R1+0x1a7c] ;  /* 0x001a7c0001367983 */ /* 0x001ea20000100800 */
[----:B------:R-:W-:Y:S01]  /*4ecd0*/  PRMT R51, RZ, 0x7610, R51 ;  /* 0x00007610ff337816 */ /* 0x000fe20000000033 */
[----:B----4-:R-:W-:-:S02]  /*4ece0*/  @!P0 IMAD.MOV.U32 R2, RZ, RZ, R56 ;  /* 0x000000ffff028224 */ /* 0x010fc400078e0038 */
[----:B------:R-:W-:Y:S01]  /*4ecf0*/  @!P0 IMAD.MOV.U32 R3, RZ, RZ, R57 ;  /* 0x000000ffff038224 */ /* 0x000fe200078e0039 */
[----:B------:R0:W-:Y:S04]  /*4ed00*/  STL [R1+0x3ef8], R53 ;  /* 0x003ef83501007387 */ /* 0x0001e80000100800 */
[----:B------:R-:W4:Y:S04]  /*4ed10*/  LDL R59, [R1+0x1a70] ;  /* 0x001a7000013b7983 */ /* 0x000f280000100800 */
[----:B------:R-:W4:Y:S04]  /*4ed20*/  LDL R58, [R1+0x1a74] ;  /* 0x001a7400013a7983 */ /* 0x000f280000100800 */
[----:B------:R2:W4:Y:S01]  /*4ed30*/  @!P0 LDG.E.U8 R51, desc[UR24][R2.64] ;  /* 0x0000001802338981 */ /* 0x000522000c1e1100 */
[----:B------:R-:W-:-:S03]  /*4ed40*/  PRMT R50, RZ, 0x7610, R50 ;  /* 0x00007610ff327816 */ /* 0x000fc60000000032 */
[----:B---3--:R1:W-:Y:S04]  /*4ed50*/  STL [R1+0x3efc], R52 ;  /* 0x003efc3401007387 */ /* 0x0083e80000100800 */
[----:B------:R-:W3:Y:S04]  /*4ed60*/  LDL R57, [R1+0x1a68] ;  /* 0x001a680001397983 */ /* 0x000ee80000100800 */
[----:B------:R-:W3:Y:S04]  /*4ed70*/  LDL R56, [R1+0x1a6c] ;  /* 0x001a6c0001387983 */ /* 0x000ee80000100800 */
[----:B------:R-:W3:Y:S04]  /*4ed80*/  LDL R55, [R1+0x1a60] ;  /* 0x001a600001377983 */ /* 0x000ee80000100800 */
[----:B0-----:R-:W3:Y:S01]  /*4ed90*/  LDL R53, [R1+0x1a64] ;  /* 0x001a640001357983 */ /* 0x001ee20000100800 */
[----:B--2---:R-:W-:-:S02]  /*4eda0*/  @!P0 IMAD.MOV.U32 R3, RZ, RZ, R60 ;  /* 0x000000ffff038224 */ /* 0x004fc400078e003c */
[----:B------:R-:W-:-:S05]  /*4edb0*/  @!P0 IMAD.MOV.U32 R2, RZ, RZ, R54 ;  /* 0x000000ffff028224 */ /* 0x000fca00078e0036 */
[----:B------:R0:W2:Y:S01]  /*4edc0*/  @!P0 LDG.E.U8 R50, desc[UR24][R2.64] ;  /* 0x0000001802328981 */ /* 0x0000a2000c1e1100 */
[----:B------:R-:W-:Y:S02]  /*4edd0*/  PRMT R49, RZ, 0x7610, R49 ;  /* 0x00007610ff317816 */ /* 0x000fe40000000031 */
[----:B------:R-:W-:Y:S01]  /*4ede0*/  PRMT R48, RZ, 0x7610, R48 ;  /* 0x00007610ff307816 */ /* 0x000fe20000000030 */
[----:B----4-:R4:W-:Y:S04]  /*4edf0*/  STL [R1+0x3f00], R51 ;  /* 0x003f003301007387 */ /* 0x0109e80000100800 */
[----:B------:R-:W4:Y:S04]  /*4ee00*/  LDL R54, [R1+0x1a58] ;  /* 0x001a580001367983 */ /* 0x000f280000100800 */
[----:B-1----:R-:W4:Y:S01]  /*4ee10*/  LDL R52, [R1+0x1a5c] ;  /* 0x001a5c0001347983 */ /* 0x002f220000100800 */
[----:B0-----:R-:W-:-:S02]  /*4ee20*/  @!P0 IMAD.MOV.U32 R2, RZ, RZ, R58 ;  /* 0x000000ffff028224 */ /* 0x001fc400078e003a */
[----:B------:R-:W-:-:S05]  /*4ee30*/  @!P0 IMAD.MOV.U32 R3, RZ, RZ, R59 ;  /* 0x000000ffff038224 */ /* 0x000fca00078e003b */
[----:B------:R3:W4:Y:S02]  /*4ee40*/  @!P0 LDG.E.U8 R49, desc[UR24][R2.64] ;  /* 0x0000001802318981 */ /* 0x000724000c1e1100 */
[----:B---3--:R-:W-:Y:S02]  /*4ee50*/  @!P0 IMAD.MOV.U32 R2, RZ, RZ, R56 ;  /* 0x000000ffff028224 */ /* 0x008fe400078e0038 */
[----:B------:R-:W-:-:S05]  /*4ee60*/  @!P0 IMAD.MOV.U32 R3, RZ, RZ, R57 ;  /* 0x000000ffff038224 */ /* 0x000fca00078e0039 */
[----:B------:R0:W3:Y:S04]  /*4ee70*/  @!P0 LDG.E.U8 R48, desc[UR24][R2.64] ;  /* 0x0000001802308981 */ /* 0x0000e8000c1e1100 */
[----:B--2---:R1:W-:Y:S04]  /*4ee80*/  STL [R1+0x3f04], R50 ;  /* 0x003f043201007387 */ /* 0x0043e80000100800 */
[----:B----4-:R-:W2:Y:S04]  /*4ee90*/  LDL R51, [R1+0x1a50] ;  /* 0x001a500001337983 */ /* 0x010ea80000100800 */
[----:B-1----:R-:W4:Y:S01]  /*4eea0*/  LDL R50, [R1+0x1a54] ;  /* 0x001a540001327983 */ /* 0x002f220000100800 */
[----:B------:R-:W-:Y:S01]  /*4eeb0*/  PRMT R47, RZ, 0x7610, R47 ;  /* 0x00007610ff2f7816 */ /* 0x000fe2000000002f */
[----:B0-----:R-:W-:-:S02]  /*4eec0*/  @!P0 IMAD.MOV.U32 R2, RZ, RZ, R53 ;  /* 0x000000ffff028224 */ /* 0x001fc400078e0035 */
[----:B------:R-:W-:-:S05]  /*4eed0*/  @!P0 IMAD.MOV.U32 R3, RZ, RZ, R55 ;  /* 0x000000ffff038224 */ /* 0x000fca00078e0037 */
[----:B------:R0:W4:Y:S01]  /*4eee0*/  @!P0 LDG.E.U8 R47, desc[UR24][R2.64] ;  /* 0x00000018022f8981 */ /* 0x000122000c1e1100 */
[----:B------:R-:W-:-:S03]  /*4eef0*/  PRMT R46, RZ, 0x7610, R46 ;  /* 0x00007610ff2e7816 */ /* 0x000fc6000000002e */
[----:B------:R1:W-:Y:S01]  /*4ef00*/  STL [R1+0x3f08], R49 ;  /* 0x003f083101007387 */ /* 0x0003e20000100800 */
[----:B------:R-:W-:Y:S01]  /*4ef10*/  PRMT R45, RZ, 0x7610, R45 ;  /* 0x00007610ff2d7816 */ /* 0x000fe2000000002d */
[----:B0-----:R-:W-:Y:S02]  /*4ef20*/  @!P0 IMAD.MOV.U32 R2, RZ, RZ, R52 ;  /* 0x000000ffff028224 */ /* 0x001fe400078e0034 */
[----:B------:R-:W-:Y:S01]  /*4ef30*/  @!P0 IMAD.MOV.U32 R3, RZ, RZ, R54 ;  /* 0x000000ffff038224 */ /* 0x000fe200078e0036 */
[----:B---3--:R-:W-:Y:S04]  /*4ef40*/  STL [R1+0x3f0c], R48 ;  /* 0x003f0c3001007387 */ /* 0x008fe80000100800 */
[----:B------:R-:W3:Y:S04]  /*4ef50*/  LDL R53, [R1+0x1a48] ;  /* 0x001a480001357983 */ /* 0x000ee80000100800 */
[----:B-1----:R-:W3:Y:S04]  /*4ef60*/  LDL R49, [R1+0x1a4c] ;  /* 0x001a4c0001317983 */ /* 0x002ee80000100800 */
[----:B------:R2:W3:Y:S02]  /*4ef70*/  @!P0 LDG.E.U8 R46, desc[UR24][R2.64] ;  /* 0x00000018022e8981 */ /* 0x0004e4000c1e1100 */
[----:B--2---:R-:W-:-:S02]  /*4ef80*/  @!P0 IMAD.MOV.U32 R3, RZ, RZ, R51 ;  /* 0x000000ffff038224 */ /* 0x004fc400078e0033 */
[----:B----4-:R-:W-:-:S05]  /*4ef90*/  @!P0 IMAD.MOV.U32 R2, RZ, RZ, R50 ;  /* 0x000000ffff028224 */ /* 0x010fca00078e0032 */
[----:B------:R3:W2:Y:S04]  /*4efa0*/  @!P0 LDG.E.U8 R45, desc[UR24][R2.64] ;  /* 0x00000018022d8981 */ /* 0x0006a8000c1e1100 */
[----:B------:R0:W-:Y:S04]  /*4efb0*/  STL [R1+0x3f10], R47 ;  /* 0x003f102f01007387 */ /* 0x0001e80000100800 */
[----:B------:R-:W4:Y:S04]  /*4efc0*/  LDL R52, [R1+0x1a40] ;  /* 0x001a400001347983 */ /* 0x000f280000100800 */
[----:B0-----:R-:W4:Y:S01]  /*4efd0*/  LDL R47, [R1+0x1a44] ;  /* 0x001a4400012f7983 */ /* 0x001f220000100800 */
[----:B------:R-:W-:Y:S01]  /*4efe0*/  PRMT R44, RZ, 0x7610, R44 ;  /* 0x00007610ff2c7816 */ /* 0x000fe2000000002c */
[----:B---3--:R-:W-:-:S02]  /*4eff0*/  @!P0 IMAD.MOV.U32 R3, RZ, RZ, R53 ;  /* 0x000000ffff038224 */ /* 0x008fc400078e0035 */
[----:B------:R-:W-:Y:S01]  /*4f000*/  @!P0 IMAD.MOV.U32 R2, RZ, RZ, R49 ;  /* 0x000000ffff028224 */ /* 0x000fe200078e0031 */
[----:B------:R0:W-:Y:S04]  /*4f010*/  STL [R1+0x3f14], R46 ;  /* 0x003f142e01007387 */ /* 0x0001e80000100800 */
[----:B------:R-:W3:Y:S04]  /*4f020*/  LDL R51, [R1+0x1a38] ;  /* 0x001a380001337983 */ /* 0x000ee80000100800 */
[----:B------:R-:W3:Y:S04]  /*4f030*/  LDL R50, [R1+0x1a3c] ;  /* 0x001a3c0001327983 */ /* 0x000ee80000100800 */
[----:B------:R-:W3:Y:S04]  /*4f040*/  LDL R48, [R1+0x1a34] ;  /* 0x001a340001307983 */ /* 0x000ee80000100800 */
[----:B------:R4:W3:Y:S01]  /*4f050*/  @!P0 LDG.E.U8 R44, desc[UR24][R2.64] ;  /* 0x00000018022c8981 */ /* 0x0008e2000c1e1100 */
[----:B------:R-:W-:-:S03]  /*4f060*/  PRMT R43, RZ, 0x7610, R43 ;  /* 0x00007610ff2b7816 */ /* 0x000fc6000000002b */
[----:B--2---:R1:W-:Y:S04]  /*4f070*/  STL [R1+0x3f18], R45 ;  /* 0x003f182d01007387 */ /* 0x0043e80000100800 */
[----:B------:R-:W2:Y:S01]  /*4f080*/  LDL R49, [R1+0x1a30] ;  /* 0x001a300001317983 */ /* 0x000ea20000100800 */
[----:B----4-:R-:W-:Y:S01]  /*4f090*/  @!P0 IMAD.MOV.U32 R3, RZ, RZ, R52 ;  /* 0x000000ffff038224 */ /* 0x010fe200078e0034 */
[----:B------:R-:W-:Y:S02]  /*4f0a0*/  PRMT R42, RZ, 0x7610, R42 ;  /* 0x00007610ff2a7816 */ /* 0x000fe4000000002a */
[----:B0-----:R-:W4:Y:S01]  /*4f0b0*/  LDL R46, [R1+0x1a2c] ;  /* 0x001a2c00012e7983 */ /* 0x001f220000100800 */
[----:B------:R-:W-:-:S05]  /*4f0c0*/  @!P0 IMAD.MOV.U32 R2, RZ, RZ, R47 ;  /* 0x000000ffff028224 */ /* 0x000fca00078e002f */
[----:B------:R3:W4:Y:S01]  /*4f0d0*/  @!P0 LDG.E.U8 R43, desc[UR24][R2.64] ;  /* 0x00000018022b8981 */ /* 0x000722000c1e1100 */
[----:B------:R-:W-:Y:S01]  /*4f0e0*/  PRMT R41, RZ, 0x7610, R41 ;  /* 0x00007610ff297816 */ /* 0x000fe20000000029 */
[----:B---3--:R-:W-:Y:S02]  /*4f0f0*/  @!P0 IMAD.MOV.U32 R2, RZ, RZ, R50 ;  /* 0x000000ffff028224 */ /* 0x008fe400078e0032 */
[----:B------:R-:W-:Y:S01]  /*4f100*/  @!P0 IMAD.MOV.U32 R3, RZ, RZ, R51 ;  /* 0x000000ffff038224 */ /* 0x000fe200078e0033 */
[----:B------:R0:W-:Y:S04]  /*4f110*/  STL [R1+0x3f1c], R44 ;  /* 0x003f1c2c01007387 */ /* 0x0001e80000100800 */
[----:B------:R-:W3:Y:S04]  /*4f120*/  LDL R47, [R1+0x1a28] ;  /* 0x001a2800012f7983 */ /* 0x000ee80000100800 */
[----:B-1----:R-:W3:Y:S04]  /*4f130*/  LDL R45, [R1+0x1a24] ;  /* 0x001a2400012d7983 */ /* 0x002ee80000100800 */
[----:B------:R1:W3:Y:S02]  /*4f140*/  @!P0 LDG.E.U8 R42, desc[UR24][R2.64] ;  /* 0x00000018022a8981 */ /* 0x0002e4000c1e1100 */
[----:B-1----:R-:W-:-:S02]  /*4f150*/  @!P0 IMAD.MOV.U32 R2, RZ, RZ, R48 ;  /* 0x000000ffff028224 */ /* 0x002fc400078e0030 */
[----:B--2---:R-:W-:-:S05]  /*4f160*/  @!P0 IMAD.MOV.U32 R3, RZ, RZ, R49 ;  /* 0x000000ffff038224 */ /* 0x004fca00078e0031 */
[----:B------:R1:W2:Y:S04]  /*4f170*/  @!P0 LDG.E.U8 R41, desc[UR24][R2.64] ;  /* 0x0000001802298981 */ /* 0x0002a8000c1e1100 */
[----:B----4-:R4:W-:Y:S04]  /*4f180*/  STL [R1+0x3f20], R43 ;  /* 0x003f202b01007387 */ /* 0x0109e80000100800 */
[----:B------:R-:W2:Y:S04]  /*4f190*/  LDL R50, [R1+0x1a18] ;  /* 0x001a180001327983 */ /* 0x000ea80000100800 */
[----:B0-----:R-:W2:Y:S04]  /*4f1a0*/  LDL R44, [R1+0x1a1c] ;  /* 0x001a1c00012c7983 */ /* 0x001ea80000100800 */
[----:B----4-:R-:W4:Y:S01]  /*4f1b0*/  LDL R43, [R1+0x1a20] ;  /* 0x001a2000012b7983 */ /* 0x010f220000100800 */
[----:B------:R-:W-:Y:S01]  /*4f1c0*/  PRMT R40, RZ, 0x7610, R40 ;  /* 0x00007610ff287816 */ /* 0x000fe20000000028 */
[----:B-1----:R-:W-:-:S02]  /*4f1d0*/  @!P0 IMAD.MOV.U32 R2, RZ, RZ, R46 ;  /* 0x000000ffff028224 */ /* 0x002fc400078e002e */
[----:B---3--:R-:W-:Y:S01]  /*4f1e0*/  @!P0 IMAD.MOV.U32 R3, RZ, RZ, R47 ;  /* 0x000000ffff038224 */ /* 0x008fe200078e002f */
[----:B------:R-:W-:Y:S04]  /*4f1f0*/  STL [R1+0x3f24], R42 ;  /* 0x003f242a01007387 */ /* 0x000fe80000100800 */
[----:B------:R-:W3:Y:S04]  /*4f200*/  LDL R49, [R1+0x1a10] ;  /* 0x001a100001317983 */ /* 0x000ee80000100800 */
[----:B------:R-:W3:Y:S04]  /*4f210*/  LDL R48, [R1+0x1a14] ;  /* 0x001a140001307983 */ /* 0x000ee80000100800 */
[----:B------:R0:W3:Y:S01]  /*4f220*/  @!P0 LDG.E.U8 R40, desc[UR24][R2.64] ;  /* 0x0000001802288981 */ /* 0x0000e2000c1e1100 */
[----:B------:R-:W-:-:S03]  /*4f230*/  PRMT R39, RZ, 0x7610, R39 ;  /* 0x00007610ff277816 */ /* 0x000fc60000000027 */
[----:B--2---:R1:W-:Y:S04]  /*4f240*/  STL [R1+0x3f28], R41 ;  /* 0x003f282901007387 */ /* 0x0043e80000100800 */
[----:B------:R-:W2:Y:S04]  /*4f250*/  LDL R47, [R1+0x1a08] ;  /* 0x001a0800012f7983 */ /* 0x000ea80000100800 */
[----:B------:R-:W2:Y:S01]  /*4f260*/  LDL R46, [R1+0x1a0c] ;  /* 0x001a0c00012e7983 */ /* 0x000ea20000100800 */
[----:B0-----:R-:W-:Y:S01]  /*4f270*/  @!P0 IMAD.MOV.U32 R2, RZ, RZ, R45 ;  /* 0x000000ffff028224 */ /* 0x001fe200078e002d */
[----:B------:R-:W-:-:S02]  /*4f280*/  PRMT R38, RZ, 0x7610, R38 ;  /* 0x00007610ff267816 */ /* 0x000fc40000000026 */
[----:B------:R-:W-:Y:S02]  /*4f290*/  PRMT R37, RZ, 0x7610, R37 ;  /* 0x00007610ff257816 */ /* 0x000fe40000000025 */
[----:B------:R-:W-:Y:S01]  /*4f2a0*/  PRMT R36, RZ, 0x7610, R36 ;  /* 0x00007610ff247816 */ /* 0x000fe20000000024 */
[----:B-1----:R-:W2:Y:S01]  /*4f2b0*/  LDL R41, [R1+0x1a04] ;  /* 0x001a040001297983 */ /* 0x002ea20000100800 */
[----:B----4-:R-:W-:-:S05]  /*4f2c0*/  @!P0 IMAD.MOV.U32 R3, RZ, RZ, R43 ;  /* 0x000000ffff038224 */ /* 0x010fca00078e002b */
[----:B------:R0:W4:Y:S02]  /*4f2d0*/  @!P0 LDG.E.U8 R39, desc[UR24][R2.64] ;  /* 0x0000001802278981 */ /* 0x000124000c1e1100 */
[----:B0-----:R-:W-:Y:S02]  /*4f2e0*/  @!P0 IMAD.MOV.U32 R2, RZ, RZ, R44 ;  /* 0x000000ffff028224 */ /* 0x001fe400078e002c */
[----:B------:R-:W-:-:S05]  /*4f2f0*/  @!P0 IMAD.MOV.U32 R3, RZ, RZ, R50 ;  /* 0x000000ffff038224 */ /* 0x000fca00078e0032 */
[----:B------:R0:W4:Y:S04]  /*4f300*/  @!P0 LDG.E.U8 R38, desc[UR24][R2.64] ;  /* 0x0000001802268981 */ /* 0x000128000c1e1100 */
[----:B---3--:R1:W-:Y:S04]  /*4f310*/  STL [R1+0x3f2c], R40 ;  /* 0x003f2c2801007387 */ /* 0x0083e80000100800 */
[----:B------:R-:W3:Y:S04]  /*4f320*/  LDL R45, [R1+0x1a00] ;  /* 0x001a0000012d7983 */ /* 0x000ee80000100800 */
[----:B------:R-:W3:Y:S01]  /*4f330*/  LDL R43, [R1+0x19fc] ;  /* 0x0019fc00012b7983 */ /* 0x000ee20000100800 */
[----:B0-----:R-:W-:-:S02]  /*4f340*/  @!P0 IMAD.MOV.U32 R2, RZ, RZ, R48 ;  /* 0x000000ffff028224 */ /* 0x001fc400078e0030 */
[----:B------:R-:W-:-:S05]  /*4f350*/  @!P0 IMAD.MOV.U32 R3, RZ, RZ, R49 ;  /* 0x000000ffff038224 */ /* 0x000fca00078e0031 */
[----:B------:R2:W3:Y:S02]  /*4f360*/  @!P0 LDG.E.U8 R37, desc[UR24][R2.64] ;  /* 0x0000001802258981 */ /* 0x0004e4000c1e1100 */
[----:B--2---:R-:W-:Y:S02]  /*4f370*/  @!P0 IMAD.MOV.U32 R3, RZ, RZ, R47 ;  /* 0x000000ffff038224 */ /* 0x004fe400078e002f */
[----:B------:R-:W-:-:S05]  /*4f380*/  @!P0 IMAD.MOV.U32 R2, RZ, RZ, R46 ;  /* 0x000000ffff028224 */ /* 0x000fca00078e002e */
[----:B------:R0:W2:Y:S04]  /*4f390*/  @!P0 LDG.E.U8 R36, desc[UR24][R2.64] ;  /* 0x0000001802248981 */ /* 0x0000a8000c1e1100 */
[----:B----4-:R4:W-:Y:S04]  /*4f3a0*/  STL [R1+0x3f30], R39 ;  /* 0x003f302701007387 */ /* 0x0109e80000100800 */
[----:B------:R-:W2:Y:S04]  /*4f3b0*/  LDL R44, [R1+0x19f8] ;  /* 0x0019f800012c7983 */ /* 0x000ea80000100800 */
[----:B------:R-:W2:Y:S04]  /*4f3c0*/  LDL R42, [R1+0x19f0] ;  /* 0x0019f000012a7983 */ /* 0x000ea80000100800 */
[----:B-1----:R-:W2:Y:S01]  /*4f3d0*/  LDL R40, [R1+0x19f4] ;  /* 0x0019f40001287983 */ /* 0x002ea20000100800 */
[----:B------:R-:W-:Y:S01]  /*4f3e0*/  PRMT R35, RZ, 0x7610, R35 ;  /* 0x00007610ff237816 */ /* 0x000fe20000000023 */
[----:B0-----:R-:W-:-:S02]  /*4f3f0*/  @!P0 IMAD.MOV.U32 R2, RZ, RZ, R41 ;  /* 0x000000ffff028224 */ /* 0x001fc400078e0029 */
[----:B------:R-:W-:Y:S01]  /*4f400*/  STL [R1+0x3f34], R38 ;  /* 0x003f342601007387 */ /* 0x000fe20000100800 */
[----:B---3--:R-:W-:-:S05]  /*4f410*/  @!P0 IMAD.MOV.U32 R3, RZ, RZ, R45 ;  /* 0x000000ffff038224 */ /* 0x008fca00078e002d */
[----:B------:R0:W3:Y:S04]  /*4f420*/  @!P0 LDG.E.U8 R35, desc[UR24][R2.64] ;  /* 0x0000001802238981 */ /* 0x0000e8000c1e1100 */
[----:B------:R1:W-:Y:S04]  /*4f430*/  STL [R1+0x3f38], R37 ;  /* 0x003f382501007387 */ /* 0x0003e80000100800 */
[----:B------:R-:W3:Y:S04]  /*4f440*/  LDL R47, [R1+0x19e8] ;  /* 0x0019e800012f7983 */ /* 0x000ee80000100800 */
[----:B----4-:R-:W4:Y:S04]  /*4f450*/  LDL R39, [R1+0x19ec] ;  /* 0x0019ec0001277983 */ /* 0x010f280000100800 */
[----:B-1----:R-:W4:Y:S04]  /*4f460*/  LDL R37, [R1+0x19e4] ;  /* 0x0019e40001257983 */ /* 0x002f280000100800 */
[----:B--2---:R-:W-:Y:S04]  /*4f470*/  STL [R1+0x3f3c], R36 ;  /* 0x003f3c2401007387 */ /* 0x004fe80000100800 */
[----:B------:R-:W2:Y:S01]  /*4f480*/  LDL R41, [R1+0x19e0] ;  /* 0x0019e00001297983 */ /* 0x000ea20000100800 */
[----:B------:R-:W-:Y:S01]  /*4f490*/  PRMT R34, RZ, 0x7610, R34 ;  /* 0x00007610ff227816 */ /* 0x000fe20000000022 */
[----:B0-----:R-:W-:Y:S01]  /*4f4a0*/  @!P0 IMAD.MOV.U32 R2, RZ, RZ, R43 ;  /* 0x000000ffff028224 */ /* 0x001fe200078e002b */
[----:B------:R-:W-:-:S02]  /*4f4b0*/  PRMT R33, RZ, 0x7610, R33 ;  /* 0x00007610ff217816 */ /* 0x000fc40000000021 */
[----:B------:R-:W-:Y:S01]  /*4f4c0*/  PRMT R32, RZ, 0x7610, R32 ;  /* 0x00007610ff207816 */ /* 0x000fe20000000020 */
[----:B------:R-:W2:Y:S01]  /*4f4d0*/  LDL R45, [R1+0x19dc] ;  /* 0x0019dc00012d7983 */ /* 0x000ea20000100800 */
[----:B------:R-:W-:-:S05]  /*4f4e0*/  @!P0 IMAD.MOV.U32 R3, RZ, RZ, R44 ;  /* 0x000000ffff038224 */ /* 0x000fca00078e002c */
[----:B------:R0:W2:Y:S02]  /*4f4f0*/  @!P0 LDG.E.U8 R34, desc[UR24][R2.64] ;  /* 0x0000001802228981 */ /* 0x0000a4000c1e1100 */
[----:B0-----:R-:W-:Y:S02]  /*4f500*/  @!P0 IMAD.MOV.U32 R2, RZ, RZ, R40 ;  /* 0x000000ffff028224 */ /* 0x001fe400078e0028 */
[----:B------:R-:W-:-:S05]  /*4f510*/  @!P0 IMAD.MOV.U32 R3, RZ, RZ, R42 ;  /* 0x000000ffff038224 */ /* 0x000fca00078e002a */
[----:B------:R0:W2:Y:S04]  /*4f520*/  @!P0 LDG.E.U8 R33, desc[UR24][R2.64] ;  /* 0x0000001802218981 */ /* 0x0000a8000c1e1100 */
[----:B---3--:R1:W-:Y:S04]  /*4f530*/  STL [R1+0x3f40], R35 ;  /* 0x003f402301007387 */ /* 0x0083e80000100800 */
[----:B------:R-:W3:Y:S01]  /*4f540*/  LDL R46, [R1+0x19d8] ;  /* 0x0019d800012e7983 */ /* 0x000ee20000100800 */
[----:B------:R-:W-:-:S03]  /*4f550*/  PRMT R31, RZ, 0x7610, R31 ;  /* 0x00007610ff1f7816 */ /* 0x000fc6000000001f */
[----:B------:R-:W3:Y:S01]  /*4f560*/  LDL R44, [R1+0x19d0] ;  /* 0x0019d000012c7983 */ /* 0x000ee20000100800 */
[----:B0-----:R-:W-:Y:S02]  /*4f570*/  @!P0 IMAD.MOV.U32 R3, RZ, RZ, R47 ;  /* 0x000000ffff038224 */ /* 0x001fe400078e002f */
[----:B----4-:R-:W-:Y:S01]  /*4f580*/  @!P0 IMAD.MOV.U32 R2, RZ, RZ, R39 ;  /* 0x000000ffff028224 */ /* 0x010fe200078e0027 */
[----:B-1----:R-:W4:Y:S04]  /*4f590*/  LDL R35, [R1+0x19d4] ;  /* 0x0019d40001237983 */ /* 0x002f280000100800 */
[----:B------:R0:W4:Y:S02]  /*4f5a0*/  @!P0 LDG.E.U8 R32, desc[UR24][R2.64] ;  /* 0x0000001802208981 */ /* 0x000124000c1e1100 */
[----:B0-----:R-:W-:-:S02]  /*4f5b0*/  @!P0 IMAD.MOV.U32 R2, RZ, RZ, R37 ;  /* 0x000000ffff028224 */ /* 0x001fc400078e0025 */
[----:B--2---:R-:W-:-:S05]  /*4f5c0*/  @!P0 IMAD.MOV.U32 R3, RZ, RZ, R41 ;  /* 0x000000ffff038224 */ /* 0x004fca00078e0029 */
[----:B------:R0:W2:Y:S04]  /*4f5d0*/  @!P0 LDG.E.U8 R31, desc[UR24][R2.64] ;  /* 0x00000018021f8981 */ /* 0x0000a8000c1e1100 */
[----:B------:R1:W-:Y:S04]  /*4f5e0*/  STL [R1+0x3f44], R34 ;  /* 0x003f442201007387 */ /* 0x0003e80000100800 */
[----:B------:R-:W2:Y:S04]  /*4f5f0*/  LDL R43, [R1+0x19c8] ;  /* 0x0019c800012b7983 */ /* 0x000ea80000100800 */
[----:B------:R-:W2:Y:S04]  /*4f600*/  LDL R42, [R1+0x19cc] ;  /* 0x0019cc00012a7983 */ /* 0x000ea80000100800 */
[----:B------:R-:W2:Y:S04]  /*4f610*/  LDL R40, [R1+0x19c4] ;  /* 0x0019c40001287983 */ /* 0x000ea80000100800 */
[----:B------:R-:W2:Y:S01]  /*4f620*/  LDL R38, [R1+0x28e4] ;  /* 0x0028e40001267983 */ /* 0x000ea20000100800 */
[----:B------:R-:W-:-:S03]  /*4f630*/  PRMT R30, RZ, 0x7610, R30 ;  /* 0x00007610ff1e7816 */ /* 0x000fc6000000001e */
[----:B------:R-:W-:Y:S04]  /*4f640*/  STL [R1+0x3f48], R33 ;  /* 0x003f482101007387 */ /* 0x000fe80000100800 */
[----:B------:R-:W2:Y:S04]  /*4f650*/  LDL R39, [R1+0x19c0] ;  /* 0x0019c00001277983 */ /* 0x000ea80000100800 */
[----:B------:R-:W2:Y:S01]  /*4f660*/  LDL R36, [R1+0x28ec] ;  /* 0x0028ec0001247983 */ /* 0x000ea20000100800 */
[----:B0-----:R-:W-:Y:S02]  /*4f670*/  @!P0 IMAD.MOV.U32 R2, RZ, RZ, R45 ;  /* 0x000000ffff028224 */ /* 0x001fe400078e002d */
[----:B---3--:R-:W-:-:S05]  /*4f680*/  @!P0 IMAD.MOV.U32 R3, RZ, RZ, R46 ;  /* 0x000000ffff038224 */ /* 0x008fca00078e002e */
[----:B------:R0:W3:Y:S04]  /*4f690*/  @!P0 LDG.E.U8 R30, desc[UR24][R2.64] ;  /* 0x00000018021e8981 */ /* 0x0000e8000c1e1100 */
[----:B----4-:R4:W-:Y:S04]  /*4f6a0*/  STL [R1+0x3f4c], R32 ;  /* 0x003f4c2001007387 */ /* 0x0109e80000100800 */
[----:B------:R-:W3:Y:S04]  /*4f6b0*/  LDL R41, [R1+0x19bc] ;  /* 0x0019bc0001297983 */ /* 0x000ee80000100800 */
[----:B------:R-:W3:Y:S01]  /*4f6c0*/  LDL R37, [R1+0x28f4] ;  /* 0x0028f40001257983 */ /* 0x000ee20000100800 */
[----:B0-----:R-:W-:-:S03]  /*4f6d0*/  @!P0 IMAD.MOV.U32 R2, RZ, RZ, R35 ;  /* 0x000000ffff028224 */ /* 0x001fc600078e0023 */
[----:B--2---:R0:W-:Y:S04]  /*4f6e0*/  STL [R1+0x3f50], R31 ;  /* 0x003f501f01007387 */ /* 0x0041e80000100800 */
[----:B-1----:R-:W2:Y:S04]  /*4f6f0*/  LDL R34, [R1+0x28fc] ;  /* 0x0028fc0001227983 */ /* 0x002ea80000100800 */
[----:B------:R-:W2:Y:S04]  /*4f700*/  LDL R35, [R1+0x19b8] ;  /* 0x0019b80001237983 */ /* 0x000ea80000100800 */
[----:B----4-:R-:W4:Y:S04]  /*4f710*/  LDL R32, [R1+0x19b4] ;  /* 0x0019b40001207983 */ /* 0x010f280000100800 */
[----:B------:R-:W4:Y:S04]  /*4f720*/  LDL R33, [R1+0x290c] ;  /* 0x00290c0001217983 */ /* 0x000f280000100800 */
[----:B0-----:R-:W4:Y:S01]  /*4f730*/  LDL R31, [R1+0x2904] ;  /* 0x00290400011f7983 */ /* 0x001f220000100800 */
[----:B------:R-:W-:Y:S01]  /*4f740*/  PRMT R29, RZ, 0x7610, R29 ;  /* 0x00007610ff1d7816 */ /* 0x000fe2000000001d */
[----:B------:R-:W-:Y:S01]  /*4f750*/  @!P0 IMAD.MOV.U32 R3, RZ, RZ, R44 ;  /* 0x000000ffff038224 */ /* 0x000fe200078e002c */
[----:B------:R-:W-:-:S02]  /*4f760*/  PRMT R28, RZ, 0x7610, R28 ;  /* 0x00007610ff1c7816 */ /* 0x000fc4000000001c */
[----:B------:R-:W-:Y:S02]  /*4f770*/  PRMT R27, RZ, 0x7610, R27 ;  /* 0x00007610ff1b7816 */ /* 0x000fe4000000001b */
[----:B------:R-:W-:Y:S02]  /*4f780*/  PRMT R26, RZ, 0x7610, R26 ;  /* 0x00007610ff1a7816 */ /* 0x000fe4000000001a */
[----:B------:R-:W-:Y:S01]  /*4f790*/  PRMT R25, RZ, 0x7610, R25 ;  /* 0x00007610ff197816 */ /* 0x000fe20000000019 */
[----:B------:R0:W4:Y:S01]  /*4f7a0*/  @!P0 LDG.E.U8 R29, desc[UR24][R2.64] ;  /* 0x00000018021d8981 */ /* 0x000122000c1e1100 */
[----:B------:R-:W-:Y:S02]  /*4f7b0*/  PRMT R24, RZ, 0x7610, R24 ;  /* 0x00007610ff187816 */ /* 0x000fe40000000018 */
[----:B------:R-:W-:Y:S02]  /*4f7c0*/  PRMT R23, RZ, 0x7610, R23 ;  /* 0x00007610ff177816 */ /* 0x000fe40000000017 */
[----:B------:R-:W-:-:S02]  /*4f7d0*/  PRMT R22, RZ, 0x7610, R22 ;  /* 0x00007610ff167816 */ /* 0x000fc40000000016 */
[----:B------:R-:W-:Y:S02]  /*4f7e0*/  PRMT R21, RZ, 0x7610, R21 ;  /* 0x00007610ff157816 */ /* 0x000fe40000000015 */
[----:B------:R-:W-:Y:S02]  /*4f7f0*/  PRMT R20, RZ, 0x7610, R20 ;  /* 0x00007610ff147816 */ /* 0x000fe40000000014 */
[----:B------:R-:W-:Y:S02]  /*4f800*/  PRMT R19, RZ, 0x7610, R19 ;  /* 0x00007610ff137816 */ /* 0x000fe40000000013 */
[----:B------:R-:W-:Y:S02]  /*4f810*/  PRMT R18, RZ, 0x7610, R18 ;  /* 0x00007610ff127816 */ /* 0x000fe40000000012 */
[----:B------:R-:W-:Y:S01]  /*4f820*/  PRMT R17, RZ, 0x7610, R17 ;  /* 0x00007610ff117816 */ /* 0x000fe20000000011 */
[----:B------:R-:W4:Y:S01]  /*4f830*/  LDL R44, [R1+0x2928] ;  /* 0x00292800012c7983 */ /* 0x000f220000100800 */
[----:B0-----:R-:W-:-:S02]  /*4f840*/  @!P0 IMAD.MOV.U32 R2, RZ, RZ, R42 ;  /* 0x000000ffff028224 */ /* 0x001fc400078e002a */
[----:B------:R-:W-:Y:S01]  /*4f850*/  @!P0 IMAD.MOV.U32 R3, RZ, RZ, R43 ;  /* 0x000000ffff038224 */ /* 0x000fe200078e002b */
[----:B------:R-:W4:Y:S04]  /*4f860*/  LDL R42, [R1+0x28e0] ;  /* 0x0028e000012a7983 */ /* 0x000f280000100800 */
[----:B------:R-:W4:Y:S04]  /*4f870*/  LDL R43, [R1+0x2930] ;  /* 0x00293000012b7983 */ /* 0x000f280000100800 */
[----:B------:R0:W4:Y:S02]  /*4f880*/  @!P0 LDG.E.U8 R28, desc[UR24][R2.64] ;  /* 0x00000018021c8981 */ /* 0x000124000c1e1100 */
[----:B0-----:R-:W-:-:S02]  /*4f890*/  @!P0 IMAD.MOV.U32 R2, RZ, RZ, R38 ;  /* 0x000000ffff028224 */ /* 0x001fc400078e0026 */
[----:B------:R-:W-:Y:S01]  /*4f8a0*/  @!P0 IMAD.MOV.U32 R3, RZ, RZ, R40 ;  /* 0x000000ffff038224 */ /* 0x000fe200078e0028 */
[----:B------:R-:W4:Y:S04]  /*4f8b0*/  LDL R38, [R1+0x2914] ;  /* 0x0029140001267983 */ /* 0x000f280000100800 */
[----:B------:R-:W4:Y:S04]  /*4f8c0*/  LDL R40, [R1+0x19b0] ;  /* 0x0019b00001287983 */ /* 0x000f280000100800 */
[----:B------:R0:W4:Y:S02]  /*4f8d0*/  @!P0 LDG.E.U8 R27, desc[UR24][R2.64] ;  /* 0x00000018021b8981 */ /* 0x000124000c1e1100 */
[----:B0-----:R-:W-:-:S02]  /*4f8e0*/  @!P0 IMAD.MOV.U32 R3, RZ, RZ, R39 ;  /* 0x000000ffff038224 */ /* 0x001fc400078e0027 */
[----:B------:R-:W4:Y:S01]  /*4f8f0*/  LDL R39, [R1+0x19ac] ;  /* 0x0019ac0001277983 */ /* 0x000f220000100800 */
[----:B------:R-:W-:-:S03]  /*4f900*/  @!P0 IMAD.MOV.U32 R2, RZ, RZ, R36 ;  /* 0x000000ffff028224 */ /* 0x000fc600078e0024 */
[----:B------:R-:W4:Y:S04]  /*4f910*/  LDL R36, [R1+0x291c] ;  /* 0x00291c0001247983 */ /* 0x000f280000100800 */
[----:B------:R3:W4:Y:S02]  /*4f920*/  @!P0 LDG.E.U8 R26, desc[UR24][R2.64] ;  /* 0x00000018021a8981 */ /* 0x000724000c1e1100 */
[----:B---3--:R-:W-:Y:S02]  /*4f930*/  @!P0 IMAD.MOV.U32 R2, RZ, RZ, R37 ;  /* 0x000000ffff028224 */ /* 0x008fe400078e0025 */
[----:B------:R-:W-:Y:S01]  /*4f940*/  @!P0 IMAD.MOV.U32 R3, RZ, RZ, R41 ;  /* 0x000000ffff038224 */ /* 0x000fe200078e0029 */
[----:B------:R-:W3:Y:S04]  /*4f950*/  LDL R37, [R1+0x2924] ;  /* 0x0029240001257983 */ /* 0x000ee80000100800 */
[----:B------:R-:W3:Y:S04]  /*4f960*/  LDL R41, [R1+0x28e8] ;  /* 0x0028e80001297983 */ /* 0x000ee80000100800 */
[----:B------:R2:W3:Y:S02]  /*4f970*/  @!P0 LDG.E.U8 R25, desc[UR24][R2.64] ;  /* 0x0000001802198981 */ /* 0x0004e4000c1e1100 */
[----:B--2---:R-:W-:-:S02]  /*4f980*/  @!P0 IMAD.MOV.U32 R2, RZ, RZ, R34 ;  /* 0x000000ffff028224 */ /* 0x004fc400078e0022 */
[----:B------:R-:W-:Y:S01]  /*4f990*/  @!P0 IMAD.MOV.U32 R3, RZ, RZ, R35 ;  /* 0x000000ffff038224 */ /* 0x000fe200078e0023 */
[----:B------:R-:W2:Y:S04]  /*4f9a0*/  LDL R34, [R1+0x292c] ;  /* 0x00292c0001227983 */ /* 0x000ea80000100800 */
[----:B------:R-:W2:Y:S04]  /*4f9b0*/  LDL R35, [R1+0x28f0] ;  /* 0x0028f00001237983 */ /* 0x000ea80000100800 */
[----:B------:R4:W2:Y:S02]  /*4f9c0*/  @!P0 LDG.E.U8 R24, desc[UR24][R2.64] ;  /* 0x0000001802188981 */ /* 0x0008a4000c1e1100 */
[----:B----4-:R-:W-:-:S02]  /*4f9d0*/  @!P0 IMAD.MOV.U32 R2, RZ, RZ, R31 ;  /* 0x000000ffff028224 */ /* 0x010fc400078e001f */
[----:B------:R-:W4:Y:S01]  /*4f9e0*/  LDL R31, [R1+0x2934] ;  /* 0x00293400011f7983 */ /* 0x000f220000100800 */
[----:B------:R-:W-:-:S03]  /*4f9f0*/  @!P0 IMAD.MOV.U32 R3, RZ, RZ, R32 ;  /* 0x000000ffff038224 */ /* 0x000fc600078e0020 */
[----:B------:R-:W4:Y:S04]  /*4fa00*/  LDL R32, [R1+0x28f8] ;  /* 0x0028f80001207983 */ /* 0x000f280000100800 */
[----:B------:R0:W4:Y:S02]  /*4fa10*/  @!P0 LDG.E.U8 R23, desc[UR24][R2.64] ;  /* 0x0000001802178981 */ /* 0x000124000c1e1100 */
[----:B0-----:R-:W-:Y:S02]  /*4fa20*/  @!P0 IMAD.MOV.U32 R2, RZ, RZ, R33 ;  /* 0x000000ffff028224 */ /* 0x001fe400078e0021 */
[----:B------:R-:W4:Y:S01]  /*4fa30*/  LDL R33, [R1+0x293c] ;  /* 0x00293c0001217983 */ /* 0x000f220000100800 */
[----:B------:R-:W-:-:S03]  /*4fa40*/  @!P0 IMAD.MOV.U32 R3, RZ, RZ, R40 ;  /* 0x000000ffff038224 */ /* 0x000fc600078e0028 */
[----:B------:R-:W4:Y:S04]  /*4fa50*/  LDL R40, [R1+0x2900] ;  /* 0x0029000001287983 */ /* 0x000f280000100800 */
[----:B------:R0:W4:Y:S02]  /*4fa60*/  @!P0 LDG.E.U8 R22, desc[UR24][R2.64] ;  /* 0x0000001802168981 */ /* 0x000124000c1e1100 */
[----:B0-----:R-:W-:Y:S02]  /*4fa70*/  @!P0 IMAD.MOV.U32 R2, RZ, RZ, R38 ;  /* 0x000000ffff028224 */ /* 0x001fe400078e0026 */
        /* <DEDUP_REMOVED lines=9> */
[----:B---3--:R-:W-:-:S02]  /*4fb10*/  @!P0 IMAD.MOV.U32 R2, RZ, RZ, R37 ;  /* 0x000000ffff028224 */ /* 0x008fc400078e0025 */
[----:B------:R-:W-:Y:S01]  /*4fb20*/  @!P0 IMAD.MOV.U32 R3, RZ, RZ, R41 ;  /* 0x000000ffff038224 */ /* 0x000fe200078e0029 */
[----:B------:R-:W3:Y:S01]  /*4fb30*/  LDL R37, [R1+0x2910] ;  /* 0x0029100001257983 */ /* 0x000ee20000100800 */
[----:B------:R-:W-:-:S03]  /*4fb40*/  PRMT R16, RZ, 0x7610, R16 ;  /* 0x00007610ff107816 */ /* 0x000fc60000000010 */
[----:B------:R-:W3:Y:S04]  /*4fb50*/  LDL R41, [R1+0x2938] ;  /* 0x0029380001297983 */ /* 0x000ee80000100800 */
[----:B------:R2:W3:Y:S02]  /*4fb60*/  @!P0 LDG.E.U8 R19, desc[UR24][R2.64] ;  /* 0x0000001802138981 */ /* 0x0004e4000c1e1100 */
[----:B--2---:R-:W-:Y:S02]  /*4fb70*/  @!P0 IMAD.MOV.U32 R2, RZ, RZ, R34 ;  /* 0x000000ffff028224 */ /* 0x004fe400078e0022 */
        /* <DEDUP_REMOVED lines=11> */
[----:B------:R-:W-:Y:S01]  /*4fc30*/  PRMT R15, RZ, 0x7610, R15 ;  /* 0x00007610ff0f7816 */ /* 0x000fe2000000000f */
[----:B------:R-:W-:-:S02]  /*4fc40*/  @!P0 IMAD.MOV.U32 R3, RZ, RZ, R40 ;  /* 0x000000ffff038224 */ /* 0x000fc400078e0028 */
[----:B------:R-:W4:Y:S04]  /*4fc50*/  LDL R40, [R1+0x2988] ;  /* 0x0029880001287983 */ /* 0x000f280000100800 */
[----:B------:R0:W4:Y:S01]  /*4fc60*/  @!P0 LDG.E.U8 R16, desc[UR24][R2.64] ;  /* 0x0000001802108981 */ /* 0x000122000c1e1100 */
[----:B------:R-:W-:Y:S01]  /*4fc70*/  PRMT R14, RZ, 0x7610, R14 ;  /* 0x00007610ff0e7816 */ /* 0x000fe2000000000e */
[----:B0-----:R-:W-:Y:S02]  /*4fc80*/  @!P0 IMAD.MOV.U32 R2, RZ, RZ, R38 ;  /* 0x000000ffff028224 */ /* 0x001fe400078e0026 */
[----:B------:R-:W-:Y:S01]  /*4fc90*/  @!P0 IMAD.MOV.U32 R3, RZ, RZ, R39 ;  /* 0x000000ffff038224 */ /* 0x000fe200078e0027 */
[----:B------:R-:W4:Y:S04]  /*4fca0*/  LDL R38, [R1+0x2984] ;  /* 0x0029840001267983 */ /* 0x000f280000100800 */
[----:B------:R-:W4:Y:S04]  /*4fcb0*/  LDL R39, [R1+0x2940] ;  /* 0x0029400001277983 */ /* 0x000f280000100800 */
[----:B------:R0:W4:Y:S01]  /*4fcc0*/  @!P0 LDG.E.U8 R15, desc[UR24][R2.64] ;  /* 0x00000018020f8981 */ /* 0x000122000c1e1100 */
[----:B------:R-:W-:Y:S01]  /*4fcd0*/  PRMT R13, RZ, 0x7610, R13 ;  /* 0x00007610ff0d7816 */ /* 0x000fe2000000000d */
[----:B0-----:R-:W-:-:S02]  /*4fce0*/  @!P0 IMAD.MOV.U32 R2, RZ, RZ, R36 ;  /* 0x000000ffff028224 */ /* 0x001fc400078e0024 */
[----:B------:R-:W4:Y:S01]  /*4fcf0*/  LDL R36, [R1+0x2980] ;  /* 0x0029800001247983 */ /* 0x000f220000100800 */
[----:B---3--:R-:W-:-:S03]  /*4fd00*/  @!P0 IMAD.MOV.U32 R3, RZ, RZ, R37 ;  /* 0x000000ffff038224 */ /* 0x008fc600078e0025 */
[----:B------:R-:W3:Y:S04]  /*4fd10*/  LDL R37, [R1+0x2948] ;  /* 0x0029480001257983 */ /* 0x000ee80000100800 */
[----:B------:R2:W3:Y:S01]  /*4fd20*/  @!P0 LDG.E.U8 R14, desc[UR24][R2.64] ;  /* 0x00000018020e8981 */ /* 0x0004e2000c1e1100 */
[----:B------:R-:W-:Y:S01]  /*4fd30*/  PRMT R12, RZ, 0x7610, R12 ;  /* 0x00007610ff0c7816 */ /* 0x000fe2000000000c */
        /* <DEDUP_REMOVED lines=13> */
[----:B------:R-:W-:Y:S01]  /*4fe10*/  @!P0 IMAD.MOV.U32 R3, RZ, RZ, R44 ;  /* 0x000000ffff038224 */ /* 0x000fe200078e002c */
[----:B------:R-:W-:Y:S01]  /*4fe20*/  PRMT R10, RZ, 0x7610, R10 ;  /* 0x00007610ff0a7816 */ /* 0x000fe2000000000a */
[----:B------:R-:W0:Y:S03]  /*4fe30*/  S2R R60, SR_TID.X ;  /* 0x00000000003c7919 */ /* 0x000e260000002100 */
[----:B------:R1:W4:Y:S01]  /*4fe40*/  @!P0 LDG.E.U8 R11, desc[UR24][R2.64] ;  /* 0x00000018020b8981 */ /* 0x000322000c1e1100 */
[----:B------:R-:W-:Y:S01]  /*4fe50*/  PRMT R9, RZ, 0x7610, R9 ;  /* 0x00007610ff097816 */ /* 0x000fe20000000009 */
[----:B-1----:R-:W-:-:S02]  /*4fe60*/  @!P0 IMAD.MOV.U32 R2, RZ, RZ, R42 ;  /* 0x000000ffff028224 */ /* 0x002fc400078e002a */
[----:B------:R-:W-:-:S05]  /*4fe70*/  @!P0 IMAD.MOV.U32 R3, RZ, RZ, R43 ;  /* 0x000000ffff038224 */ /* 0x000fca00078e002b */
[----:B------:R1:W4:Y:S01]  /*4fe80*/  @!P0 LDG.E.U8 R10, desc[UR24][R2.64] ;  /* 0x00000018020a8981 */ /* 0x000322000c1e1100 */
[----:B------:R-:W-:Y:S01]  /*4fe90*/  PRMT R8, RZ, 0x7610, R8 ;  /* 0x00007610ff087816 */ /* 0x000fe20000000008 */
[----:B-1----:R-:W-:Y:S02]  /*4fea0*/  @!P0 IMAD.MOV.U32 R2, RZ, RZ, R40 ;  /* 0x000000ffff028224 */ /* 0x002fe400078e0028 */
        /* <DEDUP_REMOVED lines=8> */
[----:B---3--:R-:W-:-:S05]  /*4ff30*/  @!P0 IMAD.MOV.U32 R3, RZ, RZ, R37 ;  /* 0x000000ffff038224 */ /* 0x008fca00078e0025 */
[----:B------:R2:W3:Y:S01]  /*4ff40*/  @!P0 LDG.E.U8 R7, desc[UR24][R2.64] ;  /* 0x0000001802078981 */ /* 0x0004e2000c1e1100 */
[----:B0-----:R-:W-:Y:S02]  /*4ff50*/  SHF.R.U32.HI R61, RZ, 0x2, R60 ;  /* 0x00000002ff3d7819 */ /* 0x001fe4000001163c */
[----:B------:R-:W-:Y:S02]  /*4ff60*/  PRMT R5, RZ, 0x7610, R5 ;  /* 0x00007610ff057816 */ /* 0x000fe40000000005 */
[----:B------:R-:W-:Y:S01]  /*4ff70*/  SGXT.U32 R61, R61, 0x3 ;  /* 0x000000033d3d781a */ /* 0x000fe20000000000 */
[----:B------:R-:W-:Y:S01]  /*4ff80*/  STL [R1+0x3038], R0 ;  /* 0x0030380001007387 */ /* 0x000fe20000100800 */
[----:B--2---:R-:W-:Y:S02]  /*4ff90*/  @!P0 IMAD.MOV.U32 R2, RZ, RZ, R34 ;  /* 0x000000ffff028224 */ /* 0x004fe400078e0022 */
[----:B------:R-:W-:-:S05]  /*4ffa0*/  @!P0 IMAD.MOV.U32 R3, RZ, RZ, R35 ;  /* 0x000000ffff038224 */ /* 0x000fca00078e0023 */
[----:B------:R4:W2:Y:S02]  /*4ffb0*/  @!P0 LDG.E.U8 R6, desc[UR24][R2.64] ;  /* 0x0000001802068981 */ /* 0x0008a4000c1e1100 */
[----:B----4-:R-:W-:Y:S01]  /*4ffc0*/  @!P0 IMAD.MOV.U32 R2, RZ, RZ, R31 ;  /* 0x000000ffff028224 */ /* 0x010fe200078e001f */
[----:B------:R-:W-:-:S05]  /*4ffd0*/  LOP3.LUT R31, R60, 0x3, RZ, 0xc0, !PT ;  /* 0x000000033c1f7812 */ /* 0x000fca00078ec0ff */
[----:B------:R-:W-:Y:S02]  /*4ffe0*/  IMAD R31, R31, 0x110, RZ ;  /* 0x000001101f1f7824 */ /* 0x000fe400078e02ff */
[----:B------:R-:W-:-:S03]  /*4fff0*/  @!P0 IMAD.MOV.U32 R3, RZ, RZ, R0 ;  /* 0x000000ffff038224 */ /* 0x000fc600078e0000 */
[----:B------:R-:W-:Y:S02]  /*50000*/  LOP3.LUT R31, R31, R61, RZ, 0xfc, !PT ;  /* 0x0000003d1f1f7212 */ /* 0x000fe400078efcff */
[----:B------:R0:W4:Y:S04]  /*50010*/  @!P0 LDG.E.U8 R5, desc[UR24][R2.64] ;  /* 0x0000001802058981 */ /* 0x000128000c1e1100 */
[----:B------:R-:W1:Y:S01]  /*50020*/  LDS.U8 R0, [R31+UR4+0x88] ;  /* 0x000088041f007984 */ /* 0x000e620008000000 */
[----:B0-----:R-:W-:-:S03]  /*50030*/  @!P0 IMAD.MOV.U32 R2, RZ, RZ, R32 ;  /* 0x000000ffff028224 */ /* 0x001fc600078e0020 */
[----:B------:R-:W0:Y:S01]  /*50040*/  LDS.U8 R32, [R31+UR4+0xc8] ;  /* 0x0000c8041f207984 */ /* 0x000e220008000000 */
[----:B------:R-:W-:-:S03]  /*50050*/  @!P0 IMAD.MOV.U32 R3, RZ, RZ, R33 ;  /* 0x000000ffff038224 */ /* 0x000fc600078e0021 */
[----:B------:R-:W0:Y:S04]  /*50060*/  LDS.U8 R33, [R31+UR4+0x8] ;  /* 0x000008041f217984 */ /* 0x000e280008000000 */
[----:B-1----:R-:W-:Y:S04]  /*50070*/  STL [R1+0x29b0], R0 ;  /* 0x0029b00001007387 */ /* 0x002fe80000100800 */
[----:B------:R-:W1:Y:S04]  /*50080*/  LDS.U8 R0, [R31+UR4+0x48] ;  /* 0x000048041f007984 */ /* 0x000e680008000000 */
[----:B0-----:R-:W-:Y:S04]  /*50090*/  STL [R1+0x29ac], R32 ;  /* 0x0029ac2001007387 */ /* 0x001fe80000100800 */
[----:B------:R-:W0:Y:S04]  /*500a0*/  LDS.U8 R32, [R31+UR4+0x80] ;  /* 0x000080041f207984 */ /* 0x000e280008000000 */
[----:B------:R-:W-:Y:S04]  /*500b0*/  STL [R1+0x14d4], R33 ;  /* 0x0014d42101007387 */ /* 0x000fe80000100800 */
[----:B------:R-:W3:Y:S04]  /*500c0*/  LDS.U8 R33, [R31+UR4+0xc0] ;  /* 0x0000c0041f217984 */ /* 0x000ee80008000000 */
[----:B-1----:R-:W-:Y:S04]  /*500d0*/  STL [R1+0x14d0], R0 ;  /* 0x0014d00001007387 */ /* 0x002fe80000100800 */
[----:B------:R-:W1:Y:S04]  /*500e0*/  LDS.U8 R0, [R31+UR4+0x400] ;  /* 0x000400041f007984 */ /* 0x000e680008000000 */
[----:B0-----:R-:W-:Y:S04]  /*500f0*/  STL [R1+0x29b8], R32 ;  /* 0x0029b82001007387 */ /* 0x001fe80000100800 */
[----:B------:R-:W0:Y:S04]  /*50100*/  LDS.U8 R32, [R31+UR4+0x440] ;  /* 0x000440041f207984 */ /* 0x000e280008000000 */
[----:B---3--:R-:W-:Y:S04]  /*50110*/  STL [R1+0x29b4], R33 ;  /* 0x0029b42101007387 */ /* 0x008fe80000100800 */
[----:B------:R-:W-:Y:S04]  /*50120*/  LDS.U8 R33, [R31+UR4+0x4c8] ;  /* 0x0004c8041f217984 */ /* 0x000fe80008000000 */
[----:B-1----:R-:W-:Y:S04]  /*50130*/  STL [R1+0x14e4], R0 ;  /* 0x0014e40001007387 */ /* 0x002fe80000100800 */
[----:B------:R-:W1:Y:S04]  /*50140*/  LDS.U8 R0, [R31+UR4+0x488] ;  /* 0x000488041f007984 */ /* 0x000e680008000000 */
[----:B0-----:R-:W-:Y:S04]  /*50150*/  STL [R1+0x14e0], R32 ;  /* 0x0014e02001007387 */ /* 0x001fe80000100800 */
[----:B------:R-:W0:Y:S04]  /*50160*/  LDS.U8 R32, [R31+UR4+0x408] ;  /* 0x000408041f207984 */ /* 0x000e280008000000 */
[----:B-1----:R1:W-:Y:S04]  /*50170*/  STL [R1+0x29c0], R0 ;  /* 0x0029c00001007387 */ /* 0x0023e80000100800 */
[----:B------:R-:W-:Y:S04]  /*50180*/  STL [R1+0x29bc], R33 ;  /* 0x0029bc2101007387 */ /* 0x000fe80000100800 */
[----:B------:R-:W3:Y:S04]  /*50190*/  LDS.U8 R33, [R31+UR4+0x448] ;  /* 0x000448041f217984 */ /* 0x000ee80008000000 */
[----:B0-----:R-:W-:Y:S04]  /*501a0*/  STL [R1+0x14f4], R32 ;  /* 0x0014f42001007387 */ /* 0x001fe80000100800 */
[----:B------:R-:W0:Y:S01]  /*501b0*/  LDS.U8 R32, [R31+UR4+0x480] ;  /* 0x000480041f207984 */ /* 0x000e220008000000 */
[----:B-1----:R-:W-:-:S05]  /*501c0*/  LOP3.LUT R0, R60, 0x3, RZ, 0xc0, !PT ;  /* 0x000000033c007812 */ /* 0x002fca00078ec0ff */
[----:B------:R-:W-:Y:S01]  /*501d0*/  IMAD R0, R0, 0x110, RZ ;  /* 0x0000011000007824 */ /* 0x000fe200078e02ff */
[----:B------:R-:W-:-:S04]  /*501e0*/  PRMT R4, RZ, 0x7610, R4 ;  /* 0x00007610ff047816 */ /* 0x000fc80000000004 */
[----:B------:R-:W-:Y:S02]  /*501f0*/  LOP3.LUT R0, R0, R61, RZ, 0xfc, !PT ;  /* 0x0000003d00007212 */ /* 0x000fe400078efcff */
[----:B------:R1:W4:Y:S02]  /*50200*/  @!P0 LDG.E.U8 R4, desc[UR24][R2.64] ;  /* 0x0000001802048981 */ /* 0x000324000c1e1100 */
[----:B------:R-:W-:Y:S02]  /*50210*/  LOP3.LUT R0, R0, 0x10, RZ, 0x3c, !PT ;  /* 0x0000001000007812 */ /* 0x000fe400078e3cff */
[----:B---3--:R-:W-:Y:S04]  /*50220*/  STL [R1+0x14ec], R33 ;  /* 0x0014ec2101007387 */ /* 0x008fe80000100800 */
[----:B-1----:R-:W-:Y:S04]  /*50230*/  LDS.U8 R3, [R31+UR4] ;  /* 0x000000041f037984 */ /* 0x002fe80008000000 */
[----:B------:R-:W-:Y:S04]  /*50240*/  LDS.U8 R2, [R31+UR4+0x40] ;  /* 0x000040041f027984 */ /* 0x000fe80008000000 */
[----:B------:R-:W1:Y:S04]  /*50250*/  LDS.U8 R31, [R31+UR4+0x4c0] ;  /* 0x0004c0041f1f7984 */ /* 0x000e680008000000 */
[----:B------:R-:W3:Y:S01]  /*50260*/  LDS.U8 R33, [R0+UR4] ;  /* 0x0000000400217984 */ /* 0x000ee20008000000 */
[----:B------:R-:W-:-:S03]  /*50270*/  SHF.R.U32.HI R61, RZ, 0x2, R60 ;  /* 0x00000002ff3d7819 */ /* 0x000fc6000001163c */
[----:B------:R-:W-:Y:S04]  /*50280*/  LDS.U8 R34, [R0+UR4+0x480] ;  /* 0x0004800400227984 */ /* 0x000fe80008000000 */
[----:B0-----:R-:W-:Y:S04]  /*50290*/  STL [R1+0x29c8], R32 ;  /* 0x0029c82001007387 */ /* 0x001fe80000100800 */
[----:B------:R-:W0:Y:S04]  /*502a0*/  LDS.U8 R32, [R0+UR4+0x40] ;  /* 0x0000400400207984 */ /* 0x000e280008000000 */
[----:B-1----:R-:W-:Y:S04]  /*502b0*/  STL [R1+0x29c4], R31 ;  /* 0x0029c41f01007387 */ /* 0x002fe80000100800 */
[----:B------:R-:W1:Y:S04]  /*502c0*/  LDS.U8 R31, [R0+UR4+0x88] ;  /* 0x00008804001f7984 */ /* 0x000e680008000000 */
[----:B---3--:R-:W-:Y:S04]  /*502d0*/  STL [R1+0x175c], R33 ;  /* 0x00175c2101007387 */ /* 0x008fe80000100800 */
[----:B------:R-:W3:Y:S04]  /*502e0*/  LDS.U8 R33, [R0+UR4+0xc8] ;  /* 0x0000c80400217984 */ /* 0x000ee80008000000 */
        /* <DEDUP_REMOVED lines=15> */
[----:B---3--:R-:W-:Y:S04]  /*503e0*/  STL [R1+0x1768], R33 ;  /* 0x0017682101007387 */ /* 0x008fe80000100800 */
[----:B------:R-:W1:Y:S01]  /*503f0*/  LDS.U8 R31, [R0+UR4+0x4c8] ;  /* 0x0004c804001f7984 */ /* 0x000e620008000000 */
[----:B------:R-:W-:-:S03]  /*50400*/  SGXT.U32 R61, R61, 0x3 ;  /* 0x000000033d3d781a */ /* 0x000fc60000000000 */
[----:B------:R-:W-:Y:S04]  /*50410*/  LDS.U8 R33, [R0+UR4+0x4c0] ;  /* 0x0004c00400217984 */ /* 0x000fe80008000000 */
[----:B0-----:R-:W-:Y:S04]  /*50420*/  STL [R1+0x29e0], R32 ;  /* 0x0029e02001007387 */ /* 0x001fe80000100800 */
[----:B------:R-:W0:Y:S04]  /*50430*/  LDS.U8 R32, [R0+UR4+0x408] ;  /* 0x0004080400207984 */ /* 0x000e280008000000 */
[----:B-1----:R1:W-:Y:S04]  /*50440*/  STL [R1+0x29dc], R31 ;  /* 0x0029dc1f01007387 */ /* 0x0023e80000100800 */
[----:B0-----:R-:W-:Y:S04]  /*50450*/  STL [R1+0x1778], R32 ;  /* 0x0017782001007387 */ /* 0x001fe80000100800 */
[----:B------:R-:W0:Y:S01]  /*50460*/  LDS.U8 R32, [R0+UR4+0x448] ;  /* 0x0004480400207984 */ /* 0x000e220008000000 */
[----:B-1----:R-:W-:-:S05]  /*50470*/  LOP3.LUT R31, R60, 0x3, RZ, 0xc0, !PT ;  /* 0x000000033c1f7812 */ /* 0x002fca00078ec0ff */
[----:B------:R-:W-:-:S05]  /*50480*/  IMAD R31, R31, 0x110, RZ ;  /* 0x000001101f1f7824 */ /* 0x000fca00078e02ff */
[----:B------:R-:W-:-:S04]  /*50490*/  LOP3.LUT R31, R31, R61, RZ, 0xfc, !PT ;  /* 0x0000003d1f1f7212 */ /* 0x000fc800078efcff */
[----:B------:R-:W-:-:S05]  /*504a0*/  LOP3.LUT R31, R31, 0x20, RZ, 0x3c, !PT ;  /* 0x000000201f1f7812 */ /* 0x000fca00078e3cff */
[----:B------:R-:W-:Y:S04]  /*504b0*/  LDS.U8 R0, [R31+UR4+0x40] ;  /* 0x000040041f007984 */ /* 0x000fe80008000000 */
[----:B0-----:R-:W-:Y:S04]  /*504c0*/  STL [R1+0x1774], R32 ;  /* 0x0017742001007387 */ /* 0x001fe80000100800 */
[----:B------:R-:W0:Y:S04]  /*504d0*/  LDS.U8 R32, [R31+UR4] ;  /* 0x000000041f207984 */ /* 0x000e280008000000 */
[----:B------:R-:W-:Y:S04]  /*504e0*/  STL [R1+0x29e8], R34 ;  /* 0x0029e82201007387 */ /* 0x000fe80000100800 */
[----:B------:R-:W-:Y:S04]  /*504f0*/  STL [R1+0x29e4], R33 ;  /* 0x0029e42101007387 */ /* 0x000fe80000100800 */
        /* <DEDUP_REMOVED lines=18> */
[----:B------:R-:W1:Y:S01]  /*50620*/  LDS.U8 R33, [R31+UR4+0x4c8] ;  /* 0x0004c8041f217984 */ /* 0x000e620008000000 */
[----:B------:R-:W2:Y:S03]  /*50630*/  S2R R54, SR_TID.X ;  /* 0x0000000000367919 */ /* 0x000ea60000002100 */
[----:B0-----:R-:W-:Y:S04]  /*50640*/  STL [R1+0x178c], R32 ;  /* 0x00178c2001007387 */ /* 0x001fe80000100800 */
[----:B------:R-:W0:Y:S04]  /*50650*/  LDS.U8 R32, [R31+UR4+0x408] ;  /* 0x000408041f207984 */ /* 0x000e280008000000 */
[----:B---3--:R-:W-:Y:S04]  /*50660*/  STL [R1+0x2a00], R0 ;  /* 0x002a000001007387 */ /* 0x008fe80000100800 */
[----:B------:R-:W3:Y:S04]  /*50670*/  LDS.U8 R0, [R31+UR4+0x448] ;  /* 0x000448041f007984 */ /* 0x000ee80008000000 */
[----:B-1----:R-:W-:Y:S04]  /*50680*/  STL [R1+0x29fc], R33 ;  /* 0x0029fc2101007387 */ /* 0x002fe80000100800 */
[----:B------:R-:W4:Y:S04]  /*50690*/  LDL.LU R50, [R1+0x1754] ;  /* 0x0017540001327983 */ /* 0x000f280000300800 */
[----:B------:R-:W-:Y:S04]  /*506a0*/  LDS.U8 R33, [R31+UR4+0x4c0] ;  /* 0x0004c0041f217984 */ /* 0x000fe80008000000 */
[----:B0-----:R-:W-:Y:S04]  /*506b0*/  STL [R1+0x1798], R32 ;  /* 0x0017982001007387 */ /* 0x001fe80000100800 */
[----:B------:R-:W4:Y:S04]  /*506c0*/  LDL.LU R51, [R1+0x1750] ;  /* 0x0017500001337983 */ /* 0x000f280000300800 */
[----:B---3--:R2:W-:Y:S04]  /*506d0*/  STL [R1+0x1794], R0 ;  /* 0x0017940001007387 */ /* 0x0085e80000100800 */
[----:B------:R-:W3:Y:S04]  /*506e0*/  LDL.LU R52, [R1+0x1748] ;  /* 0x0017480001347983 */ /* 0x000ee80000300800 */
[----:B------:R-:W3:Y:S04]  /*506f0*/  LDL.LU R53, [R1+0x1744] ;  /* 0x0017440001357983 */ /* 0x000ee80000300800 */
[----:B------:R-:W3:Y:S04]  /*50700*/  LDL.LU R55, [R1+0x1730] ;  /* 0x0017300001377983 */ /* 0x000ee80000300800 */
[----:B------:R-:W3:Y:S04]  /*50710*/  LDL.LU R56, [R1+0x172c] ;  /* 0x00172c0001387983 */ /* 0x000ee80000300800 */
[----:B------:R-:W3:Y:S04]  /*50720*/  LDL.LU R57, [R1+0x1728] ;  /* 0x0017280001397983 */ /* 0x000ee80000300800 */
[----:B------:R-:W3:Y:S04]  /*50730*/  LDL.LU R58, [R1+0x1724] ;  /* 0x00172400013a7983 */ /* 0x000ee80000300800 */
[----:B------:R-:W0:Y:S04]  /*50740*/  LDS.U8 R32, [R31+UR4+0x480] ;  /* 0x000480041f207984 */ /* 0x000e280008000000 */
[----:B------:R-:W3:Y:S04]  /*50750*/  LDL.LU R59, [R1+0x1700] ;  /* 0x00170000013b7983 */ /* 0x000ee80000300800 */
[----:B------:R-:W3:Y:S01]  /*50760*/  LDL.LU R60, [R1+0x16fc] ;  /* 0x0016fc00013c7983 */ /* 0x000ee20000300800 */
[----:B--2---:R-:W-:-:S05]  /*50770*/  LOP3.LUT R0, R54, 0x3, RZ, 0xc0, !PT ;  /* 0x0000000336007812 */ /* 0x004fca00078ec0ff */
[----:B------:R-:W-:-:S05]  /*50780*/  IMAD R0, R0, 0x110, RZ ;  /* 0x0000011000007824 */ /* 0x000fca00078e02ff */
[----:B------:R-:W-:Y:S02]  /*50790*/  LOP3.LUT R0, R0, R61, RZ, 0xfc, !PT ;  /* 0x0000003d00007212 */ /* 0x000fe400078efcff */
[----:B------:R-:W2:Y:S02]  /*507a0*/  LDL.LU R61, [R1+0x16f8] ;  /* 0x0016f800013d7983 */ /* 0x000ea40000300800 */
[----:B------:R-:W-:-:S05]  /*507b0*/  LOP3.LUT R0, R0, 0x30, RZ, 0x3c, !PT ;  /* 0x0000003000007812 */ /* 0x000fca00078e3cff */
[----:B------:R-:W1:Y:S04]  /*507c0*/  LDS.U8 R31, [R0+UR4] ;  /* 0x00000004001f7984 */ /* 0x000e680008000000 */
[----:B0-----:R-:W-:Y:S04]  /*507d0*/  STL [R1+0x2a08], R32 ;  /* 0x002a082001007387 */ /* 0x001fe80000100800 */
[----:B------:R-:W0:Y:S04]  /*507e0*/  LDS.U8 R32, [R0+UR4+0x40] ;  /* 0x0000400400207984 */ /* 0x000e280008000000 */
[----:B------:R-:W-:Y:S04]  /*507f0*/  STL [R1+0x2a04], R33 ;  /* 0x002a042101007387 */ /* 0x000fe80000100800 */
[----:B------:R-:W0:Y:S04]  /*50800*/  LDS.U8 R33, [R0+UR4+0x88] ;  /* 0x0000880400217984 */ /* 0x000e280008000000 */
[----:B-1----:R-:W-:Y:S04]  /*50810*/  STL [R1+0x2990], R31 ;  /* 0x0029901f01007387 */ /* 0x002fe80000100800 */
[----:B------:R-:W1:Y:S04]  /*50820*/  LDS.U8 R31, [R0+UR4+0xc8] ;  /* 0x0000c804001f7984 */ /* 0x000e680008000000 */
        /* <DEDUP_REMOVED lines=19> */
[----:B------:R-:W-:Y:S04]  /*50960*/  STL [R1+0x2a1c], R33 ;  /* 0x002a1c2101007387 */ /* 0x000fe80000100800 */
[----:B------:R-:W0:Y:S04]  /*50970*/  LDS.U8 R32, [R0+UR4+0x448] ;  /* 0x0004480400207984 */ /* 0x000e280008000000 */
[----:B-1----:R-:W-:Y:S04]  /*50980*/  STL [R1+0x29a8], R31 ;  /* 0x0029a81f01007387 */ /* 0x002fe80000100800 */
[----:B------:R-:W1:Y:S04]  /*50990*/  LDS.U8 R31, [R0+UR4+0x480] ;  /* 0x00048004001f7984 */ /* 0x000e680008000000 */
[----:B------:R-:W4:Y:S01]  /*509a0*/  LDS.U8 R0, [R0+UR4+0x4c0] ;  /* 0x0004c00400007984 */ /* 0x000f220008000000 */
[----:B------:R-:W-:Y:S06]  /*509b0*/  BAR.SYNC.DEFER_BLOCKING 0x0 ;  /* 0x0000000000007b1d */ /* 0x000fec0000010000 */
[----:B0-----:R-:W-:Y:S01]  /*509c0*/  STL [R1+0x29a4], R32 ;  /* 0x0029a42001007387 */ /* 0x001fe20000100800 */
[----:B------:R-:W-:-:S03]  /*509d0*/  LOP3.LUT R54, R54, 0x1f, RZ, 0xc0, !PT ;  /* 0x0000001f36367812 */ /* 0x000fc600078ec0ff */
[----:B-1----:R-:W-:Y:S04]  /*509e0*/  STL [R1+0x2a28], R31 ;  /* 0x002a281f01007387 */ /* 0x002fe80000100800 */
[----:B----4-:R0:W-:Y:S04]  /*509f0*/  STL [R1+0x2a24], R0 ;  /* 0x002a240001007387 */ /* 0x0101e80000100800 */
[----:B0-----:R-:W4:Y:S04]  /*50a00*/  LDL.LU R0, [R1+0x16f4] ;  /* 0x0016f40001007983 */ /* 0x001f280000300800 */
        /* <DEDUP_REMOVED lines=18> */
[----:B------:R0:W-:Y:S04]  /*50b30*/  STS.U8 [R54+UR4], R50 ;  /* 0x0000003236007988 */ /* 0x0001e80008000004 */
[----:B------:R-:W4:Y:S04]  /*50b40*/  LDL.LU R49, [R1+0x1658] ;  /* 0x0016580001317983 */ /* 0x000f280000300800 */
[----:B------:R1:W-:Y:S04]  /*50b50*/  STS.U8 [R54+UR4+0x20], R51 ;  /* 0x0000203336007988 */ /* 0x0003e80008000004 */
[----:B---3--:R3:W-:Y:S04]  /*50b60*/  STS.U8 [R54+UR4+0x40], R52 ;  /* 0x0000403436007988 */ /* 0x0087e80008000004 */
[----:B------:R2:W-:Y:S04]  /*50b70*/  STS.U8 [R54+UR4+0x60], R53 ;  /* 0x0000603536007988 */ /* 0x0005e80008000004 */
[----:B------:R2:W-:Y:S04]  /*50b80*/  STS.U8 [R54+UR4+0x100], R55 ;  /* 0x0001003736007988 */ /* 0x0005e80008000004 */
[----:B------:R2:W-:Y:S04]  /*50b90*/  STS.U8 [R54+UR4+0x120], R56 ;  /* 0x0001203836007988 */ /* 0x0005e80008000004 */
[----:B0-----:R-:W4:Y:S04]  /*50ba0*/  LDL.LU R50, [R1+0x1654] ;  /* 0x0016540001327983 */ /* 0x001f280000300800 */
[----:B-1----:R-:W4:Y:S04]  /*50bb0*/  LDL.LU R51, [R1+0x1640] ;  /* 0x0016400001337983 */ /* 0x002f280000300800 */
[----:B---3--:R-:W3:Y:S04]  /*50bc0*/  LDL.LU R52, [R1+0x163c] ;  /* 0x00163c0001347983 */ /* 0x008ee80000300800 */
[----:B--2---:R-:W2:Y:S04]  /*50bd0*/  LDL.LU R53, [R1+0x1638] ;  /* 0x0016380001357983 */ /* 0x004ea80000300800 */
[----:B------:R-:W2:Y:S04]  /*50be0*/  LDL.LU R55, [R1+0x1634] ;  /* 0x0016340001377983 */ /* 0x000ea80000300800 */
[----:B------:R0:W-:Y:S04]  /*50bf0*/  STS.U8 [R54+UR4+0x140], R57 ;  /* 0x0001403936007988 */ /* 0x0001e80008000004 */
[----:B------:R-:W2:Y:S04]  /*50c00*/  LDL.LU R56, [R1+0x1620] ;  /* 0x0016200001387983 */ /* 0x000ea80000300800 */
[----:B------:R1:W-:Y:S04]  /*50c10*/  STS.U8 [R54+UR4+0x160], R58 ;  /* 0x0001603a36007988 */ /* 0x0003e80008000004 */
[----:B0-----:R-:W2:Y:S04]  /*50c20*/  LDL.LU R57, [R1+0x161c] ;  /* 0x00161c0001397983 */ /* 0x001ea80000300800 */
[----:B-1----:R-:W2:Y:S04]  /*50c30*/  LDL.LU R58, [R1+0x1618] ;  /* 0x00161800013a7983 */ /* 0x002ea80000300800 */
[----:B------:R0:W-:Y:S04]  /*50c40*/  STS.U8 [R54+UR4+0x200], R59 ;  /* 0x0002003b36007988 */ /* 0x0001e80008000004 */
[----:B------:R1:W-:Y:S04]  /*50c50*/  STS.U8 [R54+UR4+0x220], R60 ;  /* 0x0002203c36007988 */ /* 0x0003e80008000004 */
[----:B------:R1:W-:Y:S04]  /*50c60*/  STS.U8 [R54+UR4+0x240], R61 ;  /* 0x0002403d36007988 */ /* 0x0003e80008000004 */
[----:B0-----:R-:W2:Y:S04]  /*50c70*/  LDL.LU R59, [R1+0x1614] ;  /* 0x00161400013b7983 */ /* 0x001ea80000300800 */
[----:B-1----:R-:W2:Y:S04]  /*50c80*/  LDL.LU R60, [R1+0x1600] ;  /* 0x00160000013c7983 */ /* 0x002ea80000300800 */
[----:B------:R-:W2:Y:S04]  /*50c90*/  LDL.LU R61, [R1+0x15fc] ;  /* 0x0015fc00013d7983 */ /* 0x000ea80000300800 */
[----:B----4-:R0:W-:Y:S04]  /*50ca0*/  STS.U8 [R54+UR4+0x260], R0 ;  /* 0x0002600036007988 */ /* 0x0101e80008000004 */
[----:B------:R1:W-:Y:S04]  /*50cb0*/  STS.U8 [R54+UR4+0x300], R31 ;  /* 0x0003001f36007988 */ /* 0x0003e80008000004 */
[----:B------:R4:W-:Y:S04]  /*50cc0*/  STS.U8 [R54+UR4+0x320], R32 ;  /* 0x0003202036007988 */ /* 0x0009e80008000004 */
[----:B------:R4:W-:Y:S04]  /*50cd0*/  STS.U8 [R54+UR4+0x340], R33 ;  /* 0x0003402136007988 */ /* 0x0009e80008000004 */
[----:B------:R4:W-:Y:S04]  /*50ce0*/  STS.U8 [R54+UR4+0x360], R34 ;  /* 0x0003602236007988 */ /* 0x0009e80008000004 */
[----:B------:R4:W-:Y:S04]  /*50cf0*/  STS.U8 [R54+UR4+0x400], R35 ;  /* 0x0004002336007988 */ /* 0x0009e80008000004 */
[----:B0-----:R-:W2:Y:S04]  /*50d00*/  LDL.LU R0, [R1+0x15f8] ;  /* 0x0015f80001007983 */ /* 0x001ea80000300800 */
[----:B-1----:R-:W2:Y:S04]  /*50d10*/  LDL.LU R31, [R1+0x15f4] ;  /* 0x0015f400011f7983 */ /* 0x002ea80000300800 */
[----:B----4-:R-:W4:Y:S04]  /*50d20*/  LDL.LU R32, [R1+0x15e0] ;  /* 0x0015e00001207983 */ /* 0x010f280000300800 */
[----:B------:R-:W4:Y:S04]  /*50d30*/  LDL.LU R33, [R1+0x15dc] ;  /* 0x0015dc0001217983 */ /* 0x000f280000300800 */
[----:B------:R-:W4:Y:S04]  /*50d40*/  LDL.LU R34, [R1+0x15d8] ;  /* 0x0015d80001227983 */ /* 0x000f280000300800 */
[----:B------:R0:W-:Y:S04]  /*50d50*/  STS.U8 [R54+UR4+0x420], R36 ;  /* 0x0004202436007988 */ /* 0x0001e80008000004 */
[----:B------:R-:W4:Y:S04]  /*50d60*/  LDL.LU R35, [R1+0x15d4] ;  /* 0x0015d40001237983 */ /* 0x000f280000300800 */
[----:B------:R1:W-:Y:S04]  /*50d70*/  STS.U8 [R54+UR4+0x440], R37 ;  /* 0x0004402536007988 */ /* 0x0003e80008000004 */
[----:B------:R1:W-:Y:S04]  /*50d80*/  STS.U8 [R54+UR4+0x460], R38 ;  /* 0x0004602636007988 */ /* 0x0003e80008000004 */
[----:B------:R1:W-:Y:S04]  /*50d90*/  STS.U8 [R54+UR4+0x500], R39 ;  /* 0x0005002736007988 */ /* 0x0003e80008000004 */
[----:B------:R1:W-:Y:S04]  /*50da0*/  STS.U8 [R54+UR4+0x520], R40 ;  /* 0x0005202836007988 */ /* 0x0003e80008000004 */
[----:B------:R1:W-:Y:S04]  /*50db0*/  STS.U8 [R54+UR4+0x540], R41 ;  /* 0x0005402936007988 */ /* 0x0003e80008000004 */
[----:B0-----:R-:W4:Y:S04]  /*50dc0*/  LDL.LU R36, [R1+0x15c0] ;  /* 0x0015c00001247983 */ /* 0x001f280000300800 */
[----:B-1----:R-:W4:Y:S04]  /*50dd0*/  LDL.LU R37, [R1+0x15bc] ;  /* 0x0015bc0001257983 */ /* 0x002f280000300800 */
[----:B------:R-:W4:Y:S04]  /*50de0*/  LDL.LU R38, [R1+0x15b8] ;  /* 0x0015b80001267983 */ /* 0x000f280000300800 */
        /* <DEDUP_REMOVED lines=11> */
[----:B---3--:R-:W3:Y:S04]  /*50ea0*/  LDL.LU R44, [R1+0x1580] ;  /* 0x00158000012c7983 */ /* 0x008ee80000300800 */
[----:B------:R-:W3:Y:S04]  /*50eb0*/  LDL.LU R45, [R1+0x157c] ;  /* 0x00157c00012d7983 */ /* 0x000ee80000300800 */
[----:B------:R-:W3:Y:S04]  /*50ec0*/  LDL.LU R46, [R1+0x1578] ;  /* 0x00157800012e7983 */ /* 0x000ee80000300800 */
[----:B------:R0:W-:Y:S04]  /*50ed0*/  STS.U8 [R54+UR4+0x720], R48 ;  /* 0x0007203036007988 */ /* 0x0001e80008000004 */
[----:B------:R-:W3:Y:S04]  /*50ee0*/  LDL.LU R47, [R1+0x1574] ;  /* 0x00157400012f7983 */ /* 0x000ee80000300800 */
[----:B------:R1:W-:Y:S04]  /*50ef0*/  STS.U8 [R54+UR4+0x740], R49 ;  /* 0x0007403136007988 */ /* 0x0003e80008000004 */
[----:B------:R1:W-:Y:S04]  /*50f00*/  STS.U8 [R54+UR4+0x760], R50 ;  /* 0x0007603236007988 */ /* 0x0003e80008000004 */
[----:B------:R1:W-:Y:S04]  /*50f10*/  STS.U8 [R54+UR4+0x800], R51 ;  /* 0x0008003336007988 */ /* 0x0003e80008000004 */
[----:B------:R1:W-:Y:S04]  /*50f20*/  STS.U8 [R54+UR4+0x820], R52 ;  /* 0x0008203436007988 */ /* 0x0003e80008000004 */
[----:B--2---:R2:W-:Y:S04]  /*50f30*/  STS.U8 [R54+UR4+0x840], R53 ;  /* 0x0008403536007988 */ /* 0x0045e80008000004 */
[----:B0-----:R-:W3:Y:S04]  /*50f40*/  LDL.LU R48, [R1+0x1560] ;  /* 0x0015600001307983 */ /* 0x001ee80000300800 */
[----:B-1----:R-:W3:Y:S04]  /*50f50*/  LDL.LU R49, [R1+0x155c] ;  /* 0x00155c0001317983 */ /* 0x002ee80000300800 */
[----:B------:R-:W3:Y:S04]  /*50f60*/  LDL.LU R50, [R1+0x1558] ;  /* 0x0015580001327983 */ /* 0x000ee80000300800 */
[----:B------:R-:W3:Y:S04]  /*50f70*/  LDL.LU R51, [R1+0x1554] ;  /* 0x0015540001337983 */ /* 0x000ee80000300800 */
[----:B------:R-:W3:Y:S04]  /*50f80*/  LDL.LU R52, [R1+0x1540] ;  /* 0x0015400001347983 */ /* 0x000ee80000300800 */
[----:B------:R0:W-:Y:S04]  /*50f90*/  STS.U8 [R54+UR4+0x860], R55 ;  /* 0x0008603736007988 */ /* 0x0001e80008000004 */
[----:B--2---:R-:W2:Y:S04]  /*50fa0*/  LDL.LU R53, [R1+0x153c] ;  /* 0x00153c0001357983 */ /* 0x004ea80000300800 */
[----:B------:R1:W-:Y:S04]  /*50fb0*/  STS.U8 [R54+UR4+0x900], R56 ;  /* 0x0009003836007988 */ /* 0x0003e80008000004 */
[----:B------:R1:W-:Y:S04]  /*50fc0*/  STS.U8 [R54+UR4+0x920], R57 ;  /* 0x0009203936007988 */ /* 0x0003e80008000004 */
[----:B------:R1:W-:Y:S04]  /*50fd0*/  STS.U8 [R54+UR4+0x940], R58 ;  /* 0x0009403a36007988 */ /* 0x0003e80008000004 */
[----:B0-----:R-:W2:Y:S04]  /*50fe0*/  LDL.LU R55, [R1+0x1538] ;  /* 0x0015380001377983 */ /* 0x001ea80000300800 */
[----:B-1----:R-:W2:Y:S04]  /*50ff0*/  LDL.LU R56, [R1+0x1534] ;  /* 0x0015340001387983 */ /* 0x002ea80000300800 */
[----:B------:R-:W2:Y:S04]  /*51000*/  LDL.LU R57, [R1+0x1520] ;  /* 0x0015200001397983 */ /* 0x000ea80000300800 */
[----:B------:R-:W2:Y:S04]  /*51010*/  LDL.LU R58, [R1+0x151c] ;  /* 0x00151c00013a7983 */ /* 0x000ea80000300800 */
[----:B------:R0:W-:Y:S04]  /*51020*/  STS.U8 [R54+UR4+0x960], R59 ;  /* 0x0009603b36007988 */ /* 0x0001e80008000004 */
[----:B------:R1:W-:Y:S04]  /*51030*/  STS.U8 [R54+UR4+0xa00], R60 ;  /* 0x000a003c36007988 */ /* 0x0003e80008000004 */
[----:B------:R1:W-:Y:S04]  /*51040*/  STS.U8 [R54+UR4+0xa20], R61 ;  /* 0x000a203d36007988 */ /* 0x0003e80008000004 */
[----:B0-----:R-:W2:Y:S04]  /*51050*/  LDL.LU R59, [R1+0x1518] ;  /* 0x00151800013b7983 */ /* 0x001ea80000300800 */
[----:B-1----:R-:W2:Y:S04]  /*51060*/  LDL.LU R60, [R1+0x1514] ;  /* 0x00151400013c7983 */ /* 0x002ea80000300800 */
[----:B------:R-:W2:Y:S04]  /*51070*/  LDL.LU R61, [R1+0x1500] ;  /* 0x00150000013d7983 */ /* 0x000ea80000300800 */
[----:B------:R0:W-:Y:S04]  /*51080*/  STS.U8 [R54+UR4+0xa40], R0 ;  /* 0x000a400036007988 */ /* 0x0001e80008000004 */
[----:B------:R1:W-:Y:S04]  /*51090*/  STS.U8 [R54+UR4+0xa60], R31 ;  /* 0x000a601f36007988 */ /* 0x0003e80008000004 */
[----:B----4-:R4:W-:Y:S04]  /*510a0*/  STS.U8 [R54+UR4+0xb00], R32 ;  /* 0x000b002036007988 */ /* 0x0109e80008000004 */
        /* <DEDUP_REMOVED lines=245> */
[----:B------:R-:W-:Y:S04]  /*52000*/  STS.U8 [R54+UR4+0x2940], R0 ;  /* 0x0029400036007988 */ /* 0x000fe80008000004 */
        /* <DEDUP_REMOVED lines=55> */
[----:B------:R-:W2:Y:S04]  /*52380*/  LDL.LU R0, [R1+0x10] ;  /* 0x0000100001007983 */ /* 0x000ea80000300800 */
        /* <DEDUP_REMOVED lines=26> */
[----:B------:R-:W4:Y:S04]  /*52530*/  LDL.LU R41, [R1+0x3f28] ;  /* 0x003f280001297983 */ /* 0x000f280000300800 */
[----:B------:R0:W-:Y:S04]  /*52540*/  STS.U8 [R54+UR4+0x3400], R42 ;  /* 0x0034002a36007988 */ /* 0x0001e80008000004 */
        /* <DEDUP_REMOVED lines=10> */
[----:B------:R-:W4:Y:S04]  /*525f0*/  LDL.LU R47, [R1+0x3f10] ;  /* 0x003f1000012f7983 */ /* 0x000f280000300800 */
[----:B------:R0:W-:Y:S04]  /*52600*/  STS.U8 [R54+UR4+0x3540], R48 ;  /* 0x0035403036007988 */ /* 0x0001e80008000004 */
[----:B------:R1:W-:Y:S04]  /*52610*/  STS.U8 [R54+UR4+0x3560], R49 ;  /* 0x0035603136007988 */ /* 0x0003e80008000004 */
[----:B------:R1:W-:Y:S04]  /*52620*/  STS.U8 [R54+UR4+0x3600], R50 ;  /* 0x0036003236007988 */ /* 0x0003e80008000004 */
[----:B------:R1:W-:Y:S04]  /*52630*/  STS.U8 [R54+UR4+0x3620], R51 ;  /* 0x0036203336007988 */ /* 0x0003e80008000004 */
[----:B------:R1:W-:Y:S04]  /*52640*/  STS.U8 [R54+UR4+0x3640], R52 ;  /* 0x0036403436007988 */ /* 0x0003e80008000004 */
[----:B--2---:R2:W-:Y:S04]  /*52650*/  STS.U8 [R54+UR4+0x3660], R53 ;  /* 0x0036603536007988 */ /* 0x0045e80008000004 */
[----:B0-----:R-:W3:Y:S04]  /*52660*/  LDL.LU R48, [R1+0x3f0c] ;  /* 0x003f0c0001307983 */ /* 0x001ee80000300800 */
[----:B-1----:R-:W4:Y:S04]  /*52670*/  LDL.LU R49, [R1+0x3f08] ;  /* 0x003f080001317983 */ /* 0x002f280000300800 */
[----:B------:R-:W3:Y:S04]  /*52680*/  LDL.LU R50, [R1+0x3f04] ;  /* 0x003f040001327983 */ /* 0x000ee80000300800 */
[----:B------:R-:W4:Y:S04]  /*52690*/  LDL.LU R51, [R1+0x3f00] ;  /* 0x003f000001337983 */ /* 0x000f280000300800 */
[----:B------:R-:W4:Y:S04]  /*526a0*/  LDL.LU R52, [R1+0x3efc] ;  /* 0x003efc0001347983 */ /* 0x000f280000300800 */
[----:B--2---:R-:W2:Y:S04]  /*526b0*/  LDL.LU R53, [R1+0x3ef8] ;  /* 0x003ef80001357983 */ /* 0x004ea80000300800 */
[----:B------:R0:W-:Y:S04]  /*526c0*/  STS.U8 [R54+UR4+0x3700], R55 ;  /* 0x0037003736007988 */ /* 0x0001e80008000004 */
[----:B------:R1:W-:Y:S04]  /*526d0*/  STS.U8 [R54+UR4+0x3720], R56 ;  /* 0x0037203836007988 */ /* 0x0003e80008000004 */
[----:B------:R1:W-:Y:S04]  /*526e0*/  STS.U8 [R54+UR4+0x3740], R57 ;  /* 0x0037403936007988 */ /* 0x0003e80008000004 */
[----:B------:R1:W-:Y:S04]  /*526f0*/  STS.U8 [R54+UR4+0x3760], R58 ;  /* 0x0037603a36007988 */ /* 0x0003e80008000004 */
[----:B0-----:R-:W3:Y:S04]  /*52700*/  LDL.LU R55, [R1+0x3ef4] ;  /* 0x003ef40001377983 */ /* 0x001ee80000300800 */
[----:B-1----:R-:W4:Y:S04]  /*52710*/  LDL.LU R56, [R1+0x3ef0] ;  /* 0x003ef00001387983 */ /* 0x002f280000300800 */
[----:B------:R-:W2:Y:S04]  /*52720*/  LDL.LU R57, [R1+0x3eec] ;  /* 0x003eec0001397983 */ /* 0x000ea80000300800 */
[----:B------:R-:W3:Y:S04]  /*52730*/  LDL.LU R58, [R1+0x3ee8] ;  /* 0x003ee800013a7983 */ /* 0x000ee80000300800 */
        /* <DEDUP_REMOVED lines=8> */
[----:B---3--:R0:W-:Y:S04]  /*527c0*/  STS.U8 [R54+UR4+0x3900], R58 ;  /* 0x0039003a36007988 */ /* 0x0081e80008000004 */
[----:B--2---:R1:W-:Y:S04]  /*527d0*/  STS.U8 [R54+UR4+0x3920], R57 ;  /* 0x0039203936007988 */ /* 0x0043e80008000004 */
[----:B----4-:R2:W-:Y:S04]  /*527e0*/  STS.U8 [R54+UR4+0x3940], R56 ;  /* 0x0039403836007988 */ /* 0x0105e80008000004 */
[----:B------:R3:W-:Y:S04]  /*527f0*/  STS.U8 [R54+UR4+0x3960], R55 ;  /* 0x0039603736007988 */ /* 0x0007e80008000004 */
[----:B0-----:R-:W4:Y:S04]  /*52800*/  LDL.LU R58, [R1+0x1734] ;  /* 0x00173400013a7983 */ /* 0x001f280000300800 */
[----:B-1----:R-:W4:Y:S04]  /*52810*/  LDL.LU R57, [R1+0x1738] ;  /* 0x0017380001397983 */ /* 0x002f280000300800 */
[----:B--2---:R-:W2:Y:S04]  /*52820*/  LDL.LU R56, [R1+0x173c] ;  /* 0x00173c0001387983 */ /* 0x004ea80000300800 */
[----:B---3--:R-:W3:Y:S04]  /*52830*/  LDL.LU R55, [R1+0x1740] ;  /* 0x0017400001377983 */ /* 0x008ee80000300800 */
[----:B------:R0:W-:Y:S02]  /*52840*/  STS.U8 [R54+UR4+0x3a00], R50 ;  /* 0x003a003236007988 */ /* 0x0001e40008000004 */
[----:B0-----:R-:W0:Y:S02]  /*52850*/  S2R R50, SR_TID.X ;  /* 0x0000000000327919 */ /* 0x001e240000002100 */
[----:B------:R-:W4:Y:S01]  /*52860*/  LDL.LU R54, [R1+0x3ee4] ;  /* 0x003ee40001367983 */ /* 0x000f220000300800 */
[----:B0-----:R-:W-:-:S05]  /*52870*/  LOP3.LUT R50, R50, 0x1f, RZ, 0xc0, !PT ;  /* 0x0000001f32327812 */ /* 0x001fca00078ec0ff */
        /* <DEDUP_REMOVED lines=39> */
[----:B------:R-:W4:Y:S01]  /*52af0*/  LDL.LU R39, [R1+0x1670] ;  /* 0x0016700001277983 */ /* 0x000f220000300800 */
[----:B------:R-:W-:-:S03]  /*52b00*/  LOP3.LUT R48, R50, 0x10, RZ, 0x3c, !PT ;  /* 0x0000001032307812 */ /* 0x000fc600078e3cff */
[----:B------:R-:W4:Y:S04]  /*52b10*/  LDL.LU R40, [R1+0x166c] ;  /* 0x00166c0001287983 */ /* 0x000f280000300800 */
[----:B------:R-:W4:Y:S04]  /*52b20*/  LDL.LU R41, [R1+0x1668] ;  /* 0x0016680001297983 */ /* 0x000f280000300800 */
[----:B------:R-:W4:Y:S04]  /*52b30*/  LDL.LU R42, [R1+0x1664] ;  /* 0x00166400012a7983 */ /* 0x000f280000300800 */
[----:B------:R-:W4:Y:S04]  /*52b40*/  LDL.LU R47, [R1+0x1650] ;  /* 0x00165000012f7983 */ /* 0x000f280000300800 */
[----:B------:R-:W4:Y:S04]  /*52b50*/  LDL.LU R49, [R1+0x164c] ;  /* 0x00164c0001317983 */ /* 0x000f280000300800 */
[----:B------:R-:W4:Y:S04]  /*52b60*/  LDL.LU R50, [R1+0x1648] ;  /* 0x0016480001327983 */ /* 0x000f280000300800 */
[----:B---3--:R0:W-:Y:S04]  /*52b70*/  STS.U8 [R48+UR4+0x80], R55 ;  /* 0x0000803730007988 */ /* 0x0081e80008000004 */
[----:B--2---:R1:W-:Y:S04]  /*52b80*/  STS.U8 [R48+UR4+0xa0], R56 ;  /* 0x0000a03830007988 */ /* 0x0043e80008000004 */
[----:B----4-:R2:W-:Y:S04]  /*52b90*/  STS.U8 [R48+UR4+0xc0], R57 ;  /* 0x0000c03930007988 */ /* 0x0105e80008000004 */
[----:B------:R3:W-:Y:S04]  /*52ba0*/  STS.U8 [R48+UR4+0xe0], R58 ;  /* 0x0000e03a30007988 */ /* 0x0007e80008000004 */
[----:B------:R4:W-:Y:S04]  /*52bb0*/  STS.U8 [R48+UR4+0x180], R0 ;  /* 0x0001800030007988 */ /* 0x0009e80008000004 */
[----:B------:R4:W-:Y:S04]  /*52bc0*/  STS.U8 [R48+UR4+0x1a0], R59 ;  /* 0x0001a03b30007988 */ /* 0x0009e80008000004 */
[----:B0-----:R-:W4:Y:S04]  /*52bd0*/  LDL.LU R55, [R1+0x1644] ;  /* 0x0016440001377983 */ /* 0x001f280000300800 */
[----:B-1----:R-:W4:Y:S04]  /*52be0*/  LDL.LU R56, [R1+0x1630] ;  /* 0x0016300001387983 */ /* 0x002f280000300800 */
[----:B--2---:R-:W2:Y:S04]  /*52bf0*/  LDL.LU R57, [R1+0x162c] ;  /* 0x00162c0001397983 */ /* 0x004ea80000300800 */
[----:B---3--:R-:W3:Y:S04]  /*52c00*/  LDL.LU R58, [R1+0x1628] ;  /* 0x00162800013a7983 */ /* 0x008ee80000300800 */
[----:B----4-:R-:W4:Y:S04]  /*52c10*/  LDL.LU R0, [R1+0x1624] ;  /* 0x0016240001007983 */ /* 0x010f280000300800 */
[----:B------:R0:W-:Y:S04]  /*52c20*/  STS.U8 [R48+UR4+0x1c0], R60 ;  /* 0x0001c03c30007988 */ /* 0x0001e80008000004 */
[----:B------:R-:W4:Y:S04]  /*52c30*/  LDL.LU R59, [R1+0x1610] ;  /* 0x00161000013b7983 */ /* 0x000f280000300800 */
[----:B------:R1:W-:Y:S04]  /*52c40*/  STS.U8 [R48+UR4+0x1e0], R61 ;  /* 0x0001e03d30007988 */ /* 0x0003e80008000004 */
[----:B0-----:R-:W4:Y:S04]  /*52c50*/  LDL.LU R60, [R1+0x160c] ;  /* 0x00160c00013c7983 */ /* 0x001f280000300800 */
[----:B-1----:R-:W4:Y:S04]  /*52c60*/  LDL.LU R61, [R1+0x1608] ;  /* 0x00160800013d7983 */ /* 0x002f280000300800 */
[----:B------:R0:W-:Y:S04]  /*52c70*/  STS.U8 [R48+UR4+0x280], R7 ;  /* 0x0002800730007988 */ /* 0x0001e80008000004 */
        /* <DEDUP_REMOVED lines=46> */
[----:B------:R1:W-:Y:S04]  /*52f60*/  STS.U8 [R48+UR4+0x880], R56 ;  /* 0x0008803830007988 */ /* 0x0003e80008000004 */
[----:B--2---:R2:W-:Y:S04]  /*52f70*/  STS.U8 [R48+UR4+0x8a0], R57 ;  /* 0x0008a03930007988 */ /* 0x0045e80008000004 */
[----:B---3--:R3:W-:Y:S04]  /*52f80*/  STS.U8 [R48+UR4+0x8c0], R58 ;  /* 0x0008c03a30007988 */ /* 0x0087e80008000004 */
[----:B----4-:R4:W-:Y:S04]  /*52f90*/  STS.U8 [R48+UR4+0x8e0], R0 ;  /* 0x0008e00030007988 */ /* 0x0109e80008000004 */
        /* <DEDUP_REMOVED lines=284> */
[----:B--2---:R-:W-:Y:S04]  /*54160*/  STS.U8 [R48+UR4+0x2f80], R57 ;  /* 0x002f803930007988 */ /* 0x004fe80008000004 */
[----:B---3--:R-:W-:Y:S04]  /*54170*/  STS.U8 [R48+UR4+0x2fa0], R58 ;  /* 0x002fa03a30007988 */ /* 0x008fe80008000004 */
[----:B----4-:R-:W-:Y:S04]  /*54180*/  STS.U8 [R48+UR4+0x2fc0], R0 ;  /* 0x002fc00030007988 */ /* 0x010fe80008000004 */
[----:B------:R0:W-:Y:S04]  /*54190*/  STS.U8 [R48+UR4+0x2fe0], R59 ;  /* 0x002fe03b30007988 */ /* 0x0001e80008000004 */
[----:B------:R1:W-:Y:S04]  /*541a0*/  STS.U8 [R48+UR4+0x3080], R60 ;  /* 0x0030803c30007988 */ /* 0x0003e80008000004 */
[----:B0-----:R-:W2:Y:S04]  /*541b0*/  LDL.LU R59, [R1+0xf8] ;  /* 0x0000f800013b7983 */ /* 0x001ea80000300800 */
[----:B------:R0:W-:Y:S04]  /*541c0*/  STS.U8 [R48+UR4+0x30a0], R61 ;  /* 0x0030a03d30007988 */ /* 0x0001e80008000004 */
[----:B-1----:R-:W3:Y:S04]  /*541d0*/  LDL.LU R60, [R1+0xf4] ;  /* 0x0000f400013c7983 */ /* 0x002ee80000300800 */
        /* <DEDUP_REMOVED lines=28> */
[----:B------:R-:W4:Y:S04]  /*543a0*/  LDL.LU R0, [R1] ;  /* 0x0000000001007983 */ /* 0x000f280000300800 */
[----:B--2---:R0:W-:Y:S04]  /*543b0*/  STS.U8 [R48+UR4+0x30c0], R59 ;  /* 0x0030c03b30007988 */ /* 0x0041e80008000004 */
[----:B---3--:R1:W-:Y:S04]  /*543c0*/  STS.U8 [R48+UR4+0x30e0], R60 ;  /* 0x0030e03c30007988 */ /* 0x0083e80008000004 */
[----:B0-----:R-:W2:Y:S04]  /*543d0*/  LDL.LU R59, [R1+0x3ee0] ;  /* 0x003ee000013b7983 */ /* 0x001ea80000300800 */
[----:B----4-:R0:W-:Y:S04]  /*543e0*/  STS.U8 [R48+UR4+0x3180], R61 ;  /* 0x0031803d30007988 */ /* 0x0101e80008000004 */
[----:B------:R-:W-:Y:S04]  /*543f0*/  STS.U8 [R48+UR4+0x31a0], R7 ;  /* 0x0031a00730007988 */ /* 0x000fe80008000004 */
[----:B------:R-:W-:Y:S04]  /*54400*/  STS.U8 [R48+UR4+0x31c0], R8 ;  /* 0x0031c00830007988 */ /* 0x000fe80008000004 */
[----:B------:R-:W-:Y:S04]  /*54410*/  STS.U8 [R48+UR4+0x31e0], R9 ;  /* 0x0031e00930007988 */ /* 0x000fe80008000004 */
[----:B-1----:R-:W3:Y:S04]  /*54420*/  LDL.LU R60, [R1+0x3edc] ;  /* 0x003edc00013c7983 */ /* 0x002ee80000300800 */
[----:B0-----:R-:W4:Y:S04]  /*54430*/  LDL.LU R61, [R1+0x3ed8] ;  /* 0x003ed800013d7983 */ /* 0x001f280000300800 */
        /* <DEDUP_REMOVED lines=25> */
[----:B0-----:R-:W2:Y:S04]  /*545d0*/  LDL.LU R0, [R1+0x174c] ;  /* 0x00174c0001007983 */ /* 0x001ea80000300800 */
[----:B------:R-:W2:Y:S04]  /*545e0*/  LDL.LU R49, [R1+0x14d4] ;  /* 0x0014d40001317983 */ /* 0x000ea80000300800 */
[----:B------:R-:W2:Y:S04]  /*545f0*/  LDL.LU R50, [R1+0x14d0] ;  /* 0x0014d00001327983 */ /* 0x000ea80000300800 */
[----:B------:R-:W2:Y:S04]  /*54600*/  LDL.LU R55, [R1+0x14e4] ;  /* 0x0014e40001377983 */ /* 0x000ea80000300800 */
[----:B------:R-:W2:Y:S04]  /*54610*/  LDL.LU R56, [R1+0x14e0] ;  /* 0x0014e00001387983 */ /* 0x000ea80000300800 */
[----:B------:R-:W2:Y:S04]  /*54620*/  LDL.LU R57, [R1+0x14f4] ;  /* 0x0014f40001397983 */ /* 0x000ea80000300800 */
[----:B------:R-:W2:Y:S04]  /*54630*/  LDL.LU R58, [R1+0x14ec] ;  /* 0x0014ec00013a7983 */ /* 0x000ea80000300800 */
[----:B------:R-:W2:Y:S04]  /*54640*/  LDL R32, [R1+0x140] ;  /* 0x0001400001207983 */ /* 0x000ea80000100800 */
[----:B----4-:R-:W-:Y:S04]  /*54650*/  STS.U8 [R48+UR4+0x38a0], R61 ;  /* 0x0038a03d30007988 */ /* 0x010fe80008000004 */
[----:B---3--:R-:W-:Y:S04]  /*54660*/  STS.U8 [R48+UR4+0x38c0], R60 ;  /* 0x0038c03c30007988 */ /* 0x008fe80008000004 */
        /* <DEDUP_REMOVED lines=28> */
[----:B------:R-:W-:Y:S01]  /*54830*/  STS.U8 [R48+UR4+0x3fe0], R0 ;  /* 0x003fe00030007988 */ /* 0x000fe20008000004 */
[----:B------:R-:W-:Y:S06]  /*54840*/  BAR.SYNC.DEFER_BLOCKING 0x0 ;  /* 0x0000000000007b1d */ /* 0x000fec0000010000 */
[----:B------:R-:W1:Y:S04]  /*54850*/  LDSM.16.M88.4 R8, [R32] ;  /* 0x000000002008783b */ /* 0x000e680000000200 */
[----:B------:R-:W-:Y:S04]  /*54860*/  LDSM.16.M88.4 R20, [R32+0x400] ;  /* 0x000400002014783b */ /* 0x000fe80000000200 */
[----:B------:R-:W-:Y:S01]  /*54870*/  LDSM.16.M88.4 R24, [R32+0x600] ;  /* 0x000600002018783b */ /* 0x000fe20000000200 */
[----:B0-----:R-:W-:-:S03]  /*54880*/  IMAD R29, R50, 0x100, R49 ;  /* 0x00000100321d7824 */ /* 0x001fc600078e0231 */
[----:B------:R-:W-:Y:S04]  /*54890*/  LDSM.16.M88.4 R40, [R32+0xa00] ;  /* 0x000a00002028783b */ /* 0x000fe80000000200 */
[----:B-1----:R-:W-:Y:S01]  /*548a0*/  STL.64 [R1+0x150], R8 ;  /* 0x0001500801007387 */ /* 0x002fe20000100a00 */
[----:B------:R-:W-:Y:S02]  /*548b0*/  IMAD.MOV.U32 R15, RZ, RZ, R8 ;  /* 0x000000ffff0f7224 */ /* 0x000fe400078e0008 */
[----:B------:R-:W-:Y:S02]  /*548c0*/  IMAD.MOV.U32 R14, RZ, RZ, R9 ;  /* 0x000000ffff0e7224 */ /* 0x000fe400078e0009 */
[----:B------:R-:W-:Y:S01]  /*548d0*/  IMAD.MOV.U32 R5, RZ, RZ, R10 ;  /* 0x000000ffff057224 */ /* 0x000fe200078e000a */
[----:B------:R-:W-:Y:S01]  /*548e0*/  STL.64 [R1+0x158], R10 ;  /* 0x0001580a01007387 */ /* 0x000fe20000100a00 */
[----:B------:R-:W-:-:S03]  /*548f0*/  IMAD.MOV.U32 R4, RZ, RZ, R11 ;  /* 0x000000ffff047224 */ /* 0x000fc600078e000b */
[----:B------:R-:W0:Y:S04]  /*54900*/  LDSM.16.M88.4 R8, [R32+0x200] ;  /* 0x000200002008783b */ /* 0x000e280000000200 */
[----:B0-----:R0:W-:Y:S04]  /*54910*/  STL.64 [R1+0x160], R8 ;  /* 0x0001600801007387 */ /* 0x0011e80000100a00 */
[----:B------:R1:W-:Y:S04]  /*54920*/  STL.64 [R1+0x168], R10 ;  /* 0x0001680a01007387 */ /* 0x0003e80000100a00 */
[----:B------:R-:W-:Y:S04]  /*54930*/  STL.64 [R1+0x170], R20 ;  /* 0x0001701401007387 */ /* 0x000fe80000100a00 */
[----:B------:R2:W-:Y:S04]  /*54940*/  STL.64 [R1+0x178], R22 ;  /* 0x0001781601007387 */ /* 0x0005e80000100a00 */
[----:B------:R-:W-:Y:S04]  /*54950*/  STL.64 [R1+0x180], R24 ;  /* 0x0001801801007387 */ /* 0x000fe80000100a00 */
[----:B------:R-:W-:Y:S04]  /*54960*/  STL.64 [R1+0x188], R26 ;  /* 0x0001881a01007387 */ /* 0x000fe80000100a00 */
[----:B------:R-:W3:Y:S04]  /*54970*/  LDL.LU.64 R36, [R1+0x2a0] ;  /* 0x0002a00001247983 */ /* 0x000ee80000300a00 */
[----:B------:R-:W3:Y:S01]  /*54980*/  LDL.LU.64 R38, [R1+0x2a8] ;  /* 0x0002a80001267983 */ /* 0x000ee20000300a00 */
[----:B------:R-:W-:-:S02]  /*54990*/  IMAD.MOV.U32 R13, RZ, RZ, R11 ;  /* 0x000000ffff0d7224 */ /* 0x000fc400078e000b */
[----:B------:R-:W-:Y:S02]  /*549a0*/  IMAD.MOV.U32 R17, RZ, RZ, R8 ;  /* 0x000000ffff117224 */ /* 0x000fe400078e0008 */
[----:B------:R-:W-:Y:S02]  /*549b0*/  IMAD.MOV.U32 R16, RZ, RZ, R9 ;  /* 0x000000ffff107224 */ /* 0x000fe400078e0009 */
[----:B------:R-:W-:Y:S02]  /*549c0*/  IMAD.MOV.U32 R0, RZ, RZ, R27 ;  /* 0x000000ffff007224 */ /* 0x000fe400078e001b */
[----:B0-----:R-:W-:Y:S02]  /*549d0*/  IMAD.MOV.U32 R9, RZ, RZ, R25 ;  /* 0x000000ffff097224 */ /* 0x001fe400078e0019 */
[----:B-1----:R-:W-:Y:S02]  /*549e0*/  IMAD.MOV.U32 R11, RZ, RZ, R22 ;  /* 0x000000ffff0b7224 */ /* 0x002fe400078e0016 */
[----:B------:R-:W-:-:S02]  /*549f0*/  IMAD.MOV.U32 R8, RZ, RZ, R26 ;  /* 0x000000ffff087224 */ /* 0x000fc400078e001a */
[----:B--2---:R-:W-:Y:S02]  /*54a00*/  IMAD.MOV.U32 R22, RZ, RZ, R24 ;  /* 0x000000ffff167224 */ /* 0x004fe400078e0018 */
[----:B------:R-:W0:Y:S01]  /*54a10*/  LDSM.16.M88.4 R24, [R32+0x800] ;  /* 0x000800002018783b */ /* 0x000e220000000200 */
[----:B------:R-:W-:Y:S02]  /*54a20*/  IMAD R28, R2, 0x100, R3 ;  /* 0x00000100021c7824 */ /* 0x000fe400078e0203 */
[----:B------:R-:W-:Y:S02]  /*54a30*/  IMAD R30, R56, 0x100, R55 ;  /* 0x00000100381e7824 */ /* 0x000fe400078e0237 */
[----:B------:R-:W-:Y:S02]  /*54a40*/  IMAD R31, R58, 0x100, R57 ;  /* 0x000001003a1f7824 */ /* 0x000fe400078e0239 */
[----:B------:R-:W-:Y:S02]  /*54a50*/  IMAD.MOV.U32 R19, RZ, RZ, R20 ;  /* 0x000000ffff137224 */ /* 0x000fe400078e0014 */
[----:B------:R-:W-:Y:S01]  /*54a60*/  IMAD.MOV.U32 R18, RZ, RZ, R21 ;  /* 0x000000ffff127224 */ /* 0x000fe200078e0015 */
[----:B0-----:R0:W-:Y:S04]  /*54a70*/  STL.64 [R1+0x190], R24 ;  /* 0x0001901801007387 */ /* 0x0011e80000100a00 */
[----:B------:R-:W-:Y:S04]  /*54a80*/  STL.64 [R1+0x198], R26 ;  /* 0x0001981a01007387 */ /* 0x000fe80000100a00 */
[----:B------:R-:W2:Y:S04]  /*54a90*/  LDL.LU.64 R48, [R1+0x2c0] ;  /* 0x0002c00001307983 */ /* 0x000ea80000300a00 */
[----:B------:R-:W2:Y:S01]  /*54aa0*/  LDL.LU.64 R50, [R1+0x2c8] ;  /* 0x0002c80001327983 */ /* 0x000ea20000300a00 */
[----:B------:R-:W-:-:S02]  /*54ab0*/  IMAD.MOV.U32 R21, RZ, RZ, R24 ;  /* 0x000000ffff157224 */ /* 0x000fc400078e0018 */
[----:B------:R-:W-:Y:S01]  /*54ac0*/  IMAD.MOV.U32 R20, RZ, RZ, R25 ;  /* 0x000000ffff147224 */ /* 0x000fe200078e0019 */
[----:B------:R-:W-:Y:S02]  /*54ad0*/  F2FP.F16.E5M2.UNPACK_B R28, R28 ;  /* 0x0000001cff1c723e */ /* 0x000fe400020004ff */
[----:B------:R-:W-:Y:S02]  /*54ae0*/  F2FP.F16.E5M2.UNPACK_B R29, R29 ;  /* 0x0000001dff1d723e */ /* 0x000fe400020004ff */
[----:B------:R-:W-:Y:S02]  /*54af0*/  F2FP.F16.E5M2.UNPACK_B R30, R30 ;  /* 0x0000001eff1e723e */ /* 0x000fe400020004ff */
[----:B------:R-:W-:Y:S02]  /*54b00*/  F2FP.F16.E5M2.UNPACK_B R31, R31 ;  /* 0x0000001fff1f723e */ /* 0x000fe400020004ff */
[----:B0-----:R-:W-:Y:S02]  /*54b10*/  F2FP.F16.E5M2.UNPACK_B R24, R15 ;  /* 0x0000000fff18723e */ /* 0x001fe400020004ff */
[----:B------:R-:W-:-:S02]  /*54b20*/  F2FP.F16.E5M2.UNPACK_B R25, R14 ;  /* 0x0000000eff19723e */ /* 0x000fc400020004ff */
[----:B------:R-:W-:Y:S02]  /*54b30*/  F2FP.F16.E5M2.UNPACK_B R2, R5 ;  /* 0x00000005ff02723e */ /* 0x000fe400020004ff */
[----:B------:R-:W-:Y:S01]  /*54b40*/  F2FP.F16.E5M2.UNPACK_B R3, R4 ;  /* 0x00000004ff03723e */ /* 0x000fe200020004ff */
[----:B------:R-:W-:Y:S04]  /*54b50*/  STL [R1+0x120], R24 ;  /* 0x0001201801007387 */ /* 0x000fe80000100800 */
[----:B------:R-:W-:Y:S04]  /*54b60*/  STL.64 [R1+0x1a0], R40 ;  /* 0x0001a02801007387 */ /* 0x000fe80000100a00 */
[----:B------:R-:W-:Y:S04]  /*54b70*/  STL.64 [R1+0x1a8], R42 ;  /* 0x0001a82a01007387 */ /* 0x000fe80000100a00 */
[----:B------:R-:W-:Y:S04]  /*54b80*/  STL [R1+0x124], R25 ;  /* 0x0001241901007387 */ /* 0x000fe80000100800 */
[----:B------:R-:W-:Y:S01]  /*54b90*/  STL.64 [R1+0x118], R2 ;  /* 0x0001180201007387 */ /* 0x000fe20000100a00 */
[----:B------:R-:W-:-:S02]  /*54ba0*/  IMAD.MOV.U32 R15, RZ, RZ, R40 ;  /* 0x000000ffff0f7224 */ /* 0x000fc400078e0028 */
[----:B------:R-:W-:Y:S02]  /*54bb0*/  IMAD.MOV.U32 R14, RZ, RZ, R41 ;  /* 0x000000ffff0e7224 */ /* 0x000fe400078e0029 */
[----:B------:R-:W-:Y:S02]  /*54bc0*/  IMAD.MOV.U32 R5, RZ, RZ, R42 ;  /* 0x000000ffff057224 */ /* 0x000fe400078e002a */
[----:B------:R-:W-:Y:S01]  /*54bd0*/  IMAD.MOV.U32 R4, RZ, RZ, R43 ;  /* 0x000000ffff047224 */ /* 0x000fe200078e002b */
[----:B---3--:R-:W-:-:S15]  /*54be0*/  HMMA.16816.F32 R36, R28, R24, R36 ;  /* 0x000000181c24723c */ /* 0x008fde0000001824 */
[----:B------:R-:W-:-:S08]  /*54bf0*/  NOP ;  /* 0x0000000000007918 */ /* 0x000fd00000000000 */
[----:B------:R0:W-:Y:S04]  /*54c00*/  STL.64 [R1+0x2a0], R36 ;  /* 0x0002a02401007387 */ /* 0x0001e80000100a00 */
[----:B------:R1:W-:Y:S04]  /*54c10*/  STL.64 [R1+0x2a8], R38 ;  /* 0x0002a82601007387 */ /* 0x0003e80000100a00 */
[----:B0-----:R-:W3:Y:S04]  /*54c20*/  LDL.LU.64 R36, [R1+0x2e0] ;  /* 0x0002e00001247983 */ /* 0x001ee80000300a00 */
[----:B-1----:R-:W3:Y:S04]  /*54c30*/  LDL.LU.64 R38, [R1+0x2e8] ;  /* 0x0002e80001267983 */ /* 0x002ee80000300a00 */
[----:B------:R-:W4:Y:S04]  /*54c40*/  LDL.LU.64 R40, [R1+0x300] ;  /* 0x0003000001287983 */ /* 0x000f280000300a00 */
[----:B------:R-:W4:Y:S01]  /*54c50*/  LDL.LU.64 R42, [R1+0x308] ;  /* 0x00030800012a7983 */ /* 0x000f220000300a00 */
[----:B--2---:R-:W-:Y:S01]  /*54c60*/  HMMA.16816.F32 R48, R28, R2, R48 ;  /* 0x000000021c30723c */ /* 0x004fe20000001830 */
[----:B------:R-:W-:Y:S01]  /*54c70*/  IMAD.MOV.U32 R47, RZ, RZ, R24 ;  /* 0x000000ffff2f7224 */ /* 0x000fe200078e0018 */
[----:B------:R-:W-:-:S05]  /*54c80*/  F2FP.F16.E5M2.UNPACK_B R24, R17 ;  /* 0x00000011ff18723e */ /* 0x000fca00020004ff */
[----:B------:R-:W-:-:S15]  /*54c90*/  STL [R1+0x110], R24 ;  /* 0x0001101801007387 */ /* 0x000fde0000100800 */
[----:B------:R-:W-:-:S01]  /*54ca0*/  NOP ;  /* 0x0000000000007918 */ /* 0x000fc20000000000 */
[----:B------:R-:W-:Y:S04]  /*54cb0*/  STL.64 [R1+0x2c0], R48 ;  /* 0x0002c03001007387 */ /* 0x000fe80000100a00 */
[----:B------:R-:W-:Y:S04]  /*54cc0*/  STL.64 [R1+0x2c8], R50 ;  /* 0x0002c83201007387 */ /* 0x000fe80000100a00 */
[----:B------:R-:W0:Y:S01]  /*54cd0*/  LDSM.16.M88.4 R48, [R32+0xc00] ;  /* 0x000c00002030783b */ /* 0x000e220000000200 */
[----:B------:R-:W-:Y:S02]  /*54ce0*/  IMAD.MOV.U32 R12, RZ, RZ, R10 ;  /* 0x000000ffff0c7224 */ /* 0x000fe400078e000a */
[----:B------:R-:W-:Y:S01]  /*54cf0*/  IMAD.MOV.U32 R46, RZ, RZ, R25 ;  /* 0x000000ffff2e7224 */ /* 0x000fe200078e0019 */
[----:B------:R-:W-:-:S02]  /*54d00*/  F2FP.F16.E5M2.UNPACK_B R25, R16 ;  /* 0x00000010ff19723e */ /* 0x000fc400020004ff */
[----:B------:R-:W-:Y:S02]  /*54d10*/  F2FP.F16.E5M2.UNPACK_B R13, R13 ;  /* 0x0000000dff0d723e */ /* 0x000fe400020004ff */
[----:B------:R-:W-:Y:S01]  /*54d20*/  F2FP.F16.E5M2.UNPACK_B R12, R12 ;  /* 0x0000000cff0c723e */ /* 0x000fe200020004ff */
[----:B------:R3:W-:Y:S01]  /*54d30*/  STL [R1+0x114], R25 ;  /* 0x0001141901007387 */ /* 0x0007e20000100800 */
[----:B------:R-:W-:Y:S02]  /*54d40*/  IMAD.MOV.U32 R7, RZ, RZ, R26 ;  /* 0x000000ffff077224 */ /* 0x000fe400078e001a */
[----:B------:R-:W-:Y:S01]  /*54d50*/  IMAD.MOV.U32 R6, RZ, RZ, R27 ;  /* 0x000000ffff067224 */ /* 0x000fe200078e001b */
[----:B0-----:R0:W-:Y:S04]  /*54d60*/  STL.64 [R1+0x1b0], R48 ;  /* 0x0001b03001007387 */ /* 0x0011e80000100a00 */
[----:B------:R1:W-:Y:S04]  /*54d70*/  STL.64 [R1+0x1b8], R50 ;  /* 0x0001b83201007387 */ /* 0x0003e80000100a00 */
[----:B------:R-:W-:Y:S01]  /*54d80*/  STL.64 [R1+0x108], R12 ;  /* 0x0001080c01007387 */ /* 0x000fe20000100a00 */
[----:B------:R-:W-:-:S02]  /*54d90*/  IMAD.MOV.U32 R17, RZ, RZ, R48 ;  /* 0x000000ffff117224 */ /* 0x000fc400078e0030 */
[----:B------:R-:W-:Y:S02]  /*54da0*/  IMAD.MOV.U32 R16, RZ, RZ, R49 ;  /* 0x000000ffff107224 */ /* 0x000fe400078e0031 */
[----:B------:R-:W-:Y:S02]  /*54db0*/  IMAD.MOV.U32 R3, RZ, RZ, R50 ;  /* 0x000000ffff037224 */ /* 0x000fe400078e0032 */
[----:B------:R-:W-:Y:S02]  /*54dc0*/  IMAD.MOV.U32 R2, RZ, RZ, R51 ;  /* 0x000000ffff027224 */ /* 0x000fe400078e0033 */
[----:B------:R-:W-:Y:S01]  /*54dd0*/  IMAD.MOV.U32 R10, RZ, RZ, R23 ;  /* 0x000000ffff0a7224 */ /* 0x000fe200078e0017 */
[C---:B---3--:R-:W-:Y:S01]  /*54de0*/  HMMA.16816.F32 R24, R28.reuse, R24, R36 ;  /* 0x000000181c18723c */ /* 0x048fe20000001824 */
[----:B------:R-:W2:Y:S04]  /*54df0*/  LDL.LU.64 R36, [R1+0x320] ;  /* 0x0003200001247983 */ /* 0x000ea80000300a00 */
[----:B------:R-:W2:Y:S01]  /*54e00*/  LDL.LU.64 R38, [R1+0x328] ;  /* 0x0003280001267983 */ /* 0x000ea20000300a00 */
[----:B----4-:R-:W-:-:S15]  /*54e10*/  HMMA.16816.F32 R40, R28, R12, R40 ;  /* 0x0000000c1c28723c */ /* 0x010fde0000001828 */
[----:B------:R-:W-:-:S02]  /*54e20*/  NOP ;  /* 0x0000000000007918 */ /* 0x000fc40000000000 */
[----:B------:R3:W-:Y:S04]  /*54e30*/  STL.64 [R1+0x2e0], R24 ;  /* 0x0002e01801007387 */ /* 0x0007e80000100a00 */
[----:B------:R-:W-:Y:S04]  /*54e40*/  STL.64 [R1+0x2e8], R26 ;  /* 0x0002e81a01007387 */ /* 0x000fe80000100a00 */
[----:B0-----:R-:W4:Y:S04]  /*54e50*/  LDL.LU.64 R48, [R1+0x340] ;  /* 0x0003400001307983 */ /* 0x001f280000300a00 */
[----:B-1----:R-:W4:Y:S01]  /*54e60*/  LDL.LU.64 R50, [R1+0x348] ;  /* 0x0003480001327983 */ /* 0x002f220000300a00 */
[----:B---3--:R-:W-:-:S05]  /*54e70*/  F2FP.F16.E5M2.UNPACK_B R24, R19 ;  /* 0x00000013ff18723e */ /* 0x008fca00020004ff */
[----:B------:R-:W-:Y:S04]  /*54e80*/  STL [R1+0x100], R24 ;  /* 0x0001001801007387 */ /* 0x000fe80000100800 */
[----:B------:R-:W-:Y:S04]  /*54e90*/  STL.64 [R1+0x300], R40 ;  /* 0x0003002801007387 */ /* 0x000fe80000100a00 */
[----:B------:R-:W-:Y:S04]  /*54ea0*/  STL.64 [R1+0x308], R42 ;  /* 0x0003082a01007387 */ /* 0x000fe80000100a00 */
[----:B------:R-:W0:Y:S01]  /*54eb0*/  LDSM.16.M88.4 R40, [R32+0xe00] ;  /* 0x000e00002028783b */ /* 0x000e220000000200 */
[----:B------:R-:W-:-:S02]  /*54ec0*/  F2FP.F16.E5M2.UNPACK_B R25, R18 ;  /* 0x00000012ff19723e */ /* 0x000fc400020004ff */
[----:B------:R-:W-:Y:S02]  /*54ed0*/  F2FP.F16.E5M2.UNPACK_B R12, R11 ;  /* 0x0000000bff0c723e */ /* 0x000fe400020004ff */
[----:B------:R-:W-:Y:S01]  /*54ee0*/  F2FP.F16.E5M2.UNPACK_B R13, R10 ;  /* 0x0000000aff0d723e */ /* 0x000fe200020004ff */
[----:B------:R-:W-:Y:S04]  /*54ef0*/  STL [R1+0x104], R25 ;  /* 0x0001041901007387 */ /* 0x000fe80000100800 */
[----:B0-----:R0:W-:Y:S04]  /*54f00*/  STL.64 [R1+0x1c0], R40 ;  /* 0x0001c02801007387 */ /* 0x0011e80000100a00 */
[----:B------:R1:W-:Y:S01]  /*54f10*/  STL.64 [R1+0x1c8], R42 ;  /* 0x0001c82a01007387 */ /* 0x0003e20000100a00 */
[----:B------:R-:W-:-:S02]  /*54f20*/  IMAD.MOV.U32 R19, RZ, RZ, R40 ;  /* 0x000000ffff137224 */ /* 0x000fc400078e0028 */
[----:B------:R-:W-:Y:S01]  /*54f30*/  IMAD.MOV.U32 R18, RZ, RZ, R41 ;  /* 0x000000ffff127224 */ /* 0x000fe200078e0029 */
[----:B------:R-:W-:Y:S01]  /*54f40*/  STL.64 [R1+0xf8], R12 ;  /* 0x0000f80c01007387 */ /* 0x000fe20000100a00 */
[----:B------:R-:W-:Y:S02]  /*54f50*/  IMAD.MOV.U32 R11, RZ, RZ, R42 ;  /* 0x000000ffff0b7224 */ /* 0x000fe400078e002a */
[----:B------:R-:W-:Y:S01]  /*54f60*/  IMAD.MOV.U32 R10, RZ, RZ, R43 ;  /* 0x000000ffff0a7224 */ /* 0x000fe200078e002b */
[----:B0-----:R-:W3:Y:S04]  /*54f70*/  LDL.LU.64 R40, [R1+0x360] ;  /* 0x0003600001287983 */ /* 0x001ee80000300a00 */
[----:B-1----:R-:W3:Y:S01]  /*54f80*/  LDL.LU.64 R42, [R1+0x368] ;  /* 0x00036800012a7983 */ /* 0x002ee20000300a00 */
[C---:B--2---:R-:W-:Y:S03]  /*54f90*/  HMMA.16816.F32 R24, R28.reuse, R24, R36 ;  /* 0x000000181c18723c */ /* 0x044fe60000001824 */
[----:B------:R-:W2:Y:S04]  /*54fa0*/  LDL.LU.64 R36, [R1+0x380] ;  /* 0x0003800001247983 */ /* 0x000ea80000300a00 */
[----:B------:R-:W2:Y:S01]  /*54fb0*/  LDL.LU.64 R38, [R1+0x388] ;  /* 0x0003880001267983 */ /* 0x000ea20000300a00 */
[----:B----4-:R-:W-:-:S15]  /*54fc0*/  HMMA.16816.F32 R48, R28, R12, R48 ;  /* 0x0000000c1c30723c */ /* 0x010fde0000001830 */
[----:B------:R0:W-:Y:S04]  /*54fd0*/  STL.64 [R1+0x320], R24 ;  /* 0x0003201801007387 */ /* 0x0001e80000100a00 */
[----:B------:R-:W-:Y:S01]  /*54fe0*/  STL.64 [R1+0x328], R26 ;  /* 0x0003281a01007387 */ /* 0x000fe20000100a00 */
[----:B0-----:R-:W-:-:S05]  /*54ff0*/  F2FP.F16.E5M2.UNPACK_B R24, R22 ;  /* 0x00000016ff18723e */ /* 0x001fca00020004ff */
[----:B------:R-:W-:Y:S04]  /*55000*/  STL [R1+0xf0], R24 ;  /* 0x0000f01801007387 */ /* 0x000fe80000100800 */
[----:B------:R-:W-:Y:S04]  /*55010*/  STL.64 [R1+0x340], R48 ;  /* 0x0003403001007387 */ /* 0x000fe80000100a00 */
[----:B------:R-:W-:Y:S04]  /*55020*/  STL.64 [R1+0x348], R50 ;  /* 0x0003483201007387 */ /* 0x000fe80000100a00 */
[----:B------:R-:W0:Y:S01]  /*55030*/  LDSM.16.M88.4 R48, [R32+0x1000] ;  /* 0x001000002030783b */ /* 0x000e220000000200 */
[----:B------:R-:W-:-:S02]  /*55040*/  F2FP.F16.E5M2.UNPACK_B R25, R9 ;  /* 0x00000009ff19723e */ /* 0x000fc400020004ff */
[----:B------:R-:W-:Y:S02]  /*55050*/  F2FP.F16.E5M2.UNPACK_B R12, R8 ;  /* 0x00000008ff0c723e */ /* 0x000fe400020004ff */
[----:B------:R-:W-:Y:S01]  /*55060*/  F2FP.F16.E5M2.UNPACK_B R13, R0 ;  /* 0x00000000ff0d723e */ /* 0x000fe200020004ff */
[----:B------:R3:W-:Y:S04]  /*55070*/  STL [R1+0xf4], R25 ;  /* 0x0000f41901007387 */ /* 0x0007e80000100800 */
[----:B0-----:R0:W-:Y:S04]  /*55080*/  STL.64 [R1+0x1d0], R48 ;  /* 0x0001d03001007387 */ /* 0x0011e80000100a00 */
[----:B------:R1:W-:Y:S04]  /*55090*/  STL.64 [R1+0x1d8], R50 ;  /* 0x0001d83201007387 */ /* 0x0003e80000100a00 */
[----:B------:R-:W-:Y:S01]  /*550a0*/  STL.64 [R1+0xe8], R12 ;  /* 0x0000e80c01007387 */ /* 0x000fe20000100a00 */
[----:B---3--:R-:W-:Y:S03]  /*550b0*/  HMMA.16816.F32 R24, R28, R24, R40 ;  /* 0x000000181c18723c */ /* 0x008fe60000001828 */
[----:B------:R-:W3:Y:S04]  /*550c0*/  LDL.LU.64 R40, [R1+0x3b0] ;  /* 0x0003b00001287983 */ /* 0x000ee80000300a00 */
[----:B------:R-:W3:Y:S01]  /*550d0*/  LDL.LU.64 R42, [R1+0x3b8] ;  /* 0x0003b800012a7983 */ /* 0x000ee20000300a00 */
[----:B------:R-:W-:-:S02]  /*550e0*/  IMAD.MOV.U32 R22, RZ, RZ, R48 ;  /* 0x000000ffff167224 */ /* 0x000fc400078e0030 */
[----:B------:R-:W-:Y:S02]  /*550f0*/  IMAD.MOV.U32 R9, RZ, RZ, R49 ;  /* 0x000000ffff097224 */ /* 0x000fe400078e0031 */
[----:B------:R-:W-:Y:S02]  /*55100*/  IMAD.MOV.U32 R8, RZ, RZ, R50 ;  /* 0x000000ffff087224 */ /* 0x000fe400078e0032 */
[----:B------:R-:W-:-:S09]  /*55110*/  IMAD.MOV.U32 R0, RZ, RZ, R51 ;  /* 0x000000ffff007224 */ /* 0x000fd200078e0033 */
[----:B------:R4:W-:Y:S04]  /*55120*/  STL.64 [R1+0x360], R24 ;  /* 0x0003601801007387 */ /* 0x0009e80000100a00 */
[----:B------:R-:W-:Y:S04]  /*55130*/  STL.64 [R1+0x368], R26 ;  /* 0x0003681a01007387 */ /* 0x000fe80000100a00 */
[----:B0-----:R-:W3:Y:S04]  /*55140*/  LDL.LU.64 R48, [R1+0x4a0] ;  /* 0x0004a00001307983 */ /* 0x001ee80000300a00 */
[----:B-1----:R-:W3:Y:S01]  /*55150*/  LDL.LU.64 R50, [R1+0x4a8] ;  /* 0x0004a80001327983 */ /* 0x002ee20000300a00 */
[----:B----4-:R-:W-:-:S05]  /*55160*/  F2FP.F16.E5M2.UNPACK_B R24, R21 ;  /* 0x00000015ff18723e */ /* 0x010fca00020004ff */
[----:B------:R-:W-:Y:S01]  /*55170*/  STL [R1+0xe0], R24 ;  /* 0x0000e01801007387 */ /* 0x000fe20000100800 */
[----:B------:R-:W-:Y:S01]  /*55180*/  F2FP.F16.E5M2.UNPACK_B R25, R20 ;  /* 0x00000014ff19723e */ /* 0x000fe200020004ff */
[----:B--2---:R-:W-:-:S15]  /*55190*/  HMMA.16816.F32 R36, R28, R12, R36 ;  /* 0x0000000c1c24723c */ /* 0x004fde0000001824 */
[----:B------:R-:W-:-:S08]  /*551a0*/  NOP ;  /* 0x0000000000007918 */ /* 0x000fd00000000000 */
[----:B------:R-:W-:Y:S04]  /*551b0*/  STL.64 [R1+0x380], R36 ;  /* 0x0003802401007387 */ /* 0x000fe80000100a00 */
[----:B------:R-:W-:Y:S04]  /*551c0*/  STL.64 [R1+0x388], R38 ;  /* 0x0003882601007387 */ /* 0x000fe80000100a00 */
[----:B------:R-:W0:Y:S01]  /*551d0*/  LDSM.16.M88.4 R36, [R32+0x1200] ;  /* 0x001200002024783b */ /* 0x000e220000000200 */
        /* <DEDUP_REMOVED lines=10> */
[----:B0-----:R-:W2:Y:S04]  /*55280*/  LDL.LU.64 R36, [R1+0x4c0] ;  /* 0x0004c00001247983 */ /* 0x001ea80000300a00 */
[----:B-1----:R-:W2:Y:S01]  /*55290*/  LDL.LU.64 R38, [R1+0x4c8] ;  /* 0x0004c80001267983 */ /* 0x002ea20000300a00 */
[C---:B---3--:R-:W-:Y:S03]  /*552a0*/  HMMA.16816.F32 R24, R28.reuse, R24, R40 ;  /* 0x000000181c18723c */ /* 0x048fe60000001828 */
[----:B------:R-:W3:Y:S04]  /*552b0*/  LDL.LU.64 R40, [R1+0x4e0] ;  /* 0x0004e00001287983 */ /* 0x000ee80000300a00 */
[----:B------:R-:W3:Y:S01]  /*552c0*/  LDL.LU.64 R42, [R1+0x4e8] ;  /* 0x0004e800012a7983 */ /* 0x000ee20000300a00 */
[----:B------:R-:W-:-:S15]  /*552d0*/  HMMA.16816.F32 R48, R28, R12, R48 ;  /* 0x0000000c1c30723c */ /* 0x000fde0000001830 */
        /* <DEDUP_REMOVED lines=14> */
[----:B------:R-:W-:-:S02]  /*553c0*/  IMAD.MOV.U32 R13, RZ, RZ, R48 ;  /* 0x000000ffff0d7224 */ /* 0x000fc400078e0030 */
[----:B------:R-:W-:Y:S02]  /*553d0*/  IMAD.MOV.U32 R12, RZ, RZ, R49 ;  /* 0x000000ffff0c7224 */ /* 0x000fe400078e0031 */
[----:B------:R-:W-:Y:S02]  /*553e0*/  IMAD.MOV.U32 R5, RZ, RZ, R50 ;  /* 0x000000ffff057224 */ /* 0x000fe400078e0032 */
[----:B------:R-:W-:Y:S01]  /*553f0*/  IMAD.MOV.U32 R4, RZ, RZ, R51 ;  /* 0x000000ffff047224 */ /* 0x000fe200078e0033 */
[C---:B--2---:R-:W-:Y:S01]  /*55400*/  HMMA.16816.F32 R24, R28.reuse, R24, R36 ;  /* 0x000000181c18723c */ /* 0x044fe20000001824 */
[----:B------:R-:W2:Y:S04]  /*55410*/  LDL.LU.64 R36, [R1+0x500] ;  /* 0x0005000001247983 */ /* 0x000ea80000300a00 */
[----:B------:R-:W2:Y:S01]  /*55420*/  LDL.LU.64 R38, [R1+0x508] ;  /* 0x0005080001267983 */ /* 0x000ea20000300a00 */
[----:B---3--:R-:W-:-:S15]  /*55430*/  HMMA.16816.F32 R40, R28, R14, R40 ;  /* 0x0000000e1c28723c */ /* 0x008fde0000001828 */
        /* <DEDUP_REMOVED lines=54> */
[----:B------:R-:W-:Y:S02]  /*557a0*/  F2FP.F16.E5M2.UNPACK_B R25, R9 ;  /* 0x00000009ff19723e */ /* 0x000fe400020004ff */
[----:B------:R-:W-:Y:S02]  /*557b0*/  F2FP.F16.E5M2.UNPACK_B R8, R8 ;  /* 0x00000008ff08723e */ /* 0x000fe400020004ff */
[----:B------:R-:W-:Y:S01]  /*557c0*/  F2FP.F16.E5M2.UNPACK_B R9, R0 ;  /* 0x00000000ff09723e */ /* 0x000fe200020004ff */
[----:B--2---:R-:W-:-:S15]  /*557d0*/  HMMA.16816.F32 R36, R28, R14, R36 ;  /* 0x0000000e1c24723c */ /* 0x004fde0000001824 */
[----:B------:R-:W-:-:S08]  /*557e0*/  NOP ;  /* 0x0000000000007918 */ /* 0x000fd00000000000 */
[----:B------:R-:W-:Y:S04]  /*557f0*/  STL.64 [R1+0x560], R36 ;  /* 0x0005602401007387 */ /* 0x000fe80000100a00 */
[----:B------:R-:W-:Y:S04]  /*55800*/  STL.64 [R1+0x568], R38 ;  /* 0x0005682601007387 */ /* 0x000fe80000100a00 */
[----:B------:R-:W0:Y:S04]  /*55810*/  LDSM.16.M88.4 R36, [R32+0x1a00] ;  /* 0x001a00002024783b */ /* 0x000e280000000200 */
        /* <DEDUP_REMOVED lines=74> */
[----:B0-----:R-:W-:Y:S04]  /*55cc0*/  STL.64 [R1+0x250], R48 ;  /* 0x0002503001007387 */ /* 0x001fe80000100a00 */
[----:B------:R-:W-:Y:S04]  /*55cd0*/  STL.64 [R1+0x258], R50 ;  /* 0x0002583201007387 */ /* 0x000fe80000100a00 */
[----:B------:R-:W-:Y:S01]  /*55ce0*/  STL.64 [R1+0x68], R16 ;  /* 0x0000681001007387 */ /* 0x000fe20000100a00 */
[----:B---3--:R-:W-:Y:S03]  /*55cf0*/  HMMA.16816.F32 R24, R28, R24, R40 ;  /* 0x000000181c18723c */ /* 0x008fe60000001828 */
[----:B------:R-:W3:Y:S04]  /*55d00*/  LDL.LU.64 R40, [R1+0x680] ;  /* 0x0006800001287983 */ /* 0x000ee80000300a00 */
[----:B------:R-:W3:Y:S01]  /*55d10*/  LDL.LU.64 R42, [R1+0x688] ;  /* 0x00068800012a7983 */ /* 0x000ee20000300a00 */
[----:B------:R-:W-:-:S15]  /*55d20*/  F2FP.F16.E5M2.UNPACK_B R34, R19 ;  /* 0x00000013ff22723e */ /* 0x000fde00020004ff */
[----:B------:R0:W-:Y:S04]  /*55d30*/  STL.64 [R1+0x640], R24 ;  /* 0x0006401801007387 */ /* 0x0001e80000100a00 */
[----:B------:R1:W-:Y:S04]  /*55d40*/  STL.64 [R1+0x648], R26 ;  /* 0x0006481a01007387 */ /* 0x0003e80000100a00 */
[----:B0-----:R-:W4:Y:S04]  /*55d50*/  LDL.LU.64 R24, [R1+0x6a0] ;  /* 0x0006a00001187983 */ /* 0x001f280000300a00 */
[----:B-1----:R-:W4:Y:S04]  /*55d60*/  LDL.LU.64 R26, [R1+0x6a8] ;  /* 0x0006a800011a7983 */ /* 0x002f280000300a00 */
[----:B------:R-:W-:Y:S01]  /*55d70*/  STL [R1+0x60], R34 ;  /* 0x0000602201007387 */ /* 0x000fe20000100800 */
[----:B------:R-:W-:-:S02]  /*55d80*/  F2FP.F16.E5M2.UNPACK_B R35, R18 ;  /* 0x00000012ff23723e */ /* 0x000fc400020004ff */
[----:B------:R-:W-:Y:S02]  /*55d90*/  F2FP.F16.E5M2.UNPACK_B R18, R11 ;  /* 0x0000000bff12723e */ /* 0x000fe400020004ff */
[----:B------:R-:W-:Y:S01]  /*55da0*/  F2FP.F16.E5M2.UNPACK_B R19, R10 ;  /* 0x0000000aff13723e */ /* 0x000fe200020004ff */
[----:B------:R-:W-:Y:S02]  /*55db0*/  IMAD.MOV.U32 R13, RZ, RZ, R48 ;  /* 0x000000ffff0d7224 */ /* 0x000fe400078e0030 */
[----:B------:R-:W-:Y:S02]  /*55dc0*/  IMAD.MOV.U32 R12, RZ, RZ, R49 ;  /* 0x000000ffff0c7224 */ /* 0x000fe400078e0031 */
[----:B------:R-:W-:Y:S02]  /*55dd0*/  IMAD.MOV.U32 R3, RZ, RZ, R50 ;  /* 0x000000ffff037224 */ /* 0x000fe400078e0032 */
[----:B------:R-:W-:Y:S01]  /*55de0*/  IMAD.MOV.U32 R2, RZ, RZ, R51 ;  /* 0x000000ffff027224 */ /* 0x000fe200078e0033 */
        /* <DEDUP_REMOVED lines=10> */
[----:B------:R2:W-:Y:S01]  /*55e90*/  STL.64 [R1+0x58], R18 ;  /* 0x0000581201007387 */ /* 0x0005e20000100a00 */
[----:B------:R-:W-:Y:S02]  /*55ea0*/  IMAD.MOV.U32 R11, RZ, RZ, R38 ;  /* 0x000000ffff0b7224 */ /* 0x000fe400078e0026 */
[----:B------:R-:W-:Y:S01]  /*55eb0*/  IMAD.MOV.U32 R10, RZ, RZ, R39 ;  /* 0x000000ffff0a7224 */ /* 0x000fe200078e0027 */
[----:B0-----:R-:W2:Y:S04]  /*55ec0*/  LDL.LU.64 R36, [R1+0x6c0] ;  /* 0x0006c00001247983 */ /* 0x001ea80000300a00 */
[----:B-1----:R-:W2:Y:S01]  /*55ed0*/  LDL.LU.64 R38, [R1+0x6c8] ;  /* 0x0006c80001267983 */ /* 0x002ea20000300a00 */
[----:B---3--:R-:W-:Y:S03]  /*55ee0*/  HMMA.16816.F32 R48, R28, R34, R40 ;  /* 0x000000221c30723c */ /* 0x008fe60000001828 */
[----:B------:R-:W3:Y:S04]  /*55ef0*/  LDL.LU.64 R40, [R1+0x6e0] ;  /* 0x0006e00001287983 */ /* 0x000ee80000300a00 */
[----:B------:R-:W3:-:S15]  /*55f00*/  LDL.LU.64 R42, [R1+0x6e8] ;  /* 0x0006e800012a7983 */ /* 0x000ede0000300a00 */
[----:B------:R-:W-:-:S01]  /*55f10*/  NOP ;  /* 0x0000000000007918 */ /* 0x000fc20000000000 */
[----:B------:R-:W-:Y:S04]  /*55f20*/  STL.64 [R1+0x680], R48 ;  /* 0x0006803001007387 */ /* 0x000fe80000100a00 */
[----:B------:R-:W-:Y:S04]  /*55f30*/  STL.64 [R1+0x688], R50 ;  /* 0x0006883201007387 */ /* 0x000fe80000100a00 */
[----:B------:R-:W0:Y:S01]  /*55f40*/  LDSM.16.M88.4 R48, [R32+0x2400] ;  /* 0x002400002030783b */ /* 0x000e220000000200 */
[----:B----4-:R-:W-:Y:S01]  /*55f50*/  HMMA.16816.F32 R24, R28, R18, R24 ;  /* 0x000000121c18723c */ /* 0x010fe20000001818 */
[----:B------:R-:W-:-:S02]  /*55f60*/  F2FP.F16.E5M2.UNPACK_B R22, R22 ;  /* 0x00000016ff16723e */ /* 0x000fc400020004ff */
[----:B------:R-:W-:-:S03]  /*55f70*/  F2FP.F16.E5M2.UNPACK_B R23, R15 ;  /* 0x0000000fff17723e */ /* 0x000fc600020004ff */
[----:B------:R-:W-:Y:S01]  /*55f80*/  STL [R1+0x50], R22 ;  /* 0x0000501601007387 */ /* 0x000fe20000100800 */
[----:B--2---:R-:W-:Y:S02]  /*55f90*/  F2FP.F16.E5M2.UNPACK_B R18, R14 ;  /* 0x0000000eff12723e */ /* 0x004fe400020004ff */
[----:B------:R-:W-:-:S14]  /*55fa0*/  F2FP.F16.E5M2.UNPACK_B R19, R0 ;  /* 0x00000000ff13723e */ /* 0x000fdc00020004ff */
[----:B------:R1:W-:Y:S04]  /*55fb0*/  STL.64 [R1+0x6a0], R24 ;  /* 0x0006a01801007387 */ /* 0x0003e80000100a00 */
[----:B------:R-:W-:Y:S04]  /*55fc0*/  STL.64 [R1+0x6a8], R26 ;  /* 0x0006a81a01007387 */ /* 0x000fe80000100a00 */
[----:B------:R-:W-:Y:S04]  /*55fd0*/  STL [R1+0x54], R23 ;  /* 0x0000541701007387 */ /* 0x000fe80000100800 */
[----:B0-----:R-:W-:Y:S01]  /*55fe0*/  STL.64 [R1+0x280], R48 ;  /* 0x0002803001007387 */ /* 0x001fe20000100a00 */
[----:B------:R-:W-:-:S02]  /*55ff0*/  IMAD.MOV.U32 R15, RZ, RZ, R49 ;  /* 0x000000ffff0f7224 */ /* 0x000fc400078e0031 */
[----:B------:R-:W-:Y:S01]  /*56000*/  IMAD.MOV.U32 R14, RZ, RZ, R50 ;  /* 0x000000ffff0e7224 */ /* 0x000fe200078e0032 */
[----:B------:R0:W-:Y:S01]  /*56010*/  STL.64 [R1+0x288], R50 ;  /* 0x0002883201007387 */ /* 0x0001e20000100a00 */
[----:B-1----:R-:W-:Y:S02]  /*56020*/  IMAD.MOV.U32 R24, RZ, RZ, R48 ;  /* 0x000000ffff187224 */ /* 0x002fe400078e0030 */
[----:B------:R-:W-:Y:S01]  /*56030*/  IMAD.MOV.U32 R0, RZ, RZ, R51 ;  /* 0x000000ffff007224 */ /* 0x000fe200078e0033 */
[----:B------:R-:W-:Y:S01]  /*56040*/  STL.64 [R1+0x48], R18 ;  /* 0x0000481201007387 */ /* 0x000fe20000100a00 */
[----:B------:R-:W-:Y:S02]  /*56050*/  F2FP.F16.E5M2.UNPACK_B R20, R20 ;  /* 0x00000014ff14723e */ /* 0x000fe400020004ff */
[----:B------:R-:W-:Y:S02]  /*56060*/  F2FP.F16.E5M2.UNPACK_B R21, R21 ;  /* 0x00000015ff15723e */ /* 0x000fe400020004ff */
[----:B------:R-:W-:-:S02]  /*56070*/  F2FP.F16.E5M2.UNPACK_B R6, R6 ;  /* 0x00000006ff06723e */ /* 0x000fc400020004ff */
[----:B------:R-:W-:Y:S01]  /*56080*/  F2FP.F16.E5M2.UNPACK_B R7, R7 ;  /* 0x00000007ff07723e */ /* 0x000fe200020004ff */
[C---:B0-----:R-:W-:Y:S01]  /*56090*/  HMMA.16816.F32 R48, R28.reuse, R22, R36 ;  /* 0x000000161c30723c */ /* 0x041fe20000001824 */
[----:B------:R-:W2:Y:S04]  /*560a0*/  LDL.LU.64 R36, [R1+0x700] ;  /* 0x0007000001247983 */ /* 0x000ea80000300a00 */
[----:B------:R-:W2:Y:S01]  /*560b0*/  LDL.LU.64 R38, [R1+0x708] ;  /* 0x0007080001267983 */ /* 0x000ea20000300a00 */
[----:B---3--:R-:W-:-:S15]  /*560c0*/  HMMA.16816.F32 R40, R28, R18, R40 ;  /* 0x000000121c28723c */ /* 0x008fde0000001828 */
[----:B------:R-:W-:-:S02]  /*560d0*/  NOP ;  /* 0x0000000000007918 */ /* 0x000fc40000000000 */
[----:B------:R0:W-:Y:S04]  /*560e0*/  STL.64 [R1+0x6c0], R48 ;  /* 0x0006c03001007387 */ /* 0x0001e80000100a00 */
[----:B------:R1:W-:Y:S04]  /*560f0*/  STL.64 [R1+0x6c8], R50 ;  /* 0x0006c83201007387 */ /* 0x0003e80000100a00 */
[----:B0-----:R-:W3:Y:S04]  /*56100*/  LDL.LU.64 R48, [R1+0x720] ;  /* 0x0007200001307983 */ /* 0x001ee80000300a00 */
[----:B-1----:R-:W3:Y:S04]  /*56110*/  LDL.LU.64 R50, [R1+0x728] ;  /* 0x0007280001327983 */ /* 0x002ee80000300a00 */
[----:B------:R-:W-:Y:S04]  /*56120*/  STL [R1+0x40], R20 ;  /* 0x0000401401007387 */ /* 0x000fe80000100800 */
        /* <DEDUP_REMOVED lines=11> */
[----:B0-----:R-:W4:Y:S04]  /*561e0*/  LDL.LU.64 R40, [R1+0x740] ;  /* 0x0007400001287983 */ /* 0x001f280000300a00 */
[----:B-1----:R-:W4:Y:S01]  /*561f0*/  LDL.LU.64 R42, [R1+0x748] ;  /* 0x00074800012a7983 */ /* 0x002f220000300a00 */
[----:B------:R-:W-:-:S02]  /*56200*/  F2FP.F16.E5M2.UNPACK_B R4, R4 ;  /* 0x00000004ff04723e */ /* 0x000fc400020004ff */
[----:B------:R-:W-:Y:S01]  /*56210*/  F2FP.F16.E5M2.UNPACK_B R5, R5 ;  /* 0x00000005ff05723e */ /* 0x000fe200020004ff */
[C---:B--2---:R-:W-:Y:S01]  /*56220*/  HMMA.16816.F32 R20, R28.reuse, R20, R36 ;  /* 0x000000141c14723c */ /* 0x044fe20000001824 */
[----:B------:R-:W2:Y:S04]  /*56230*/  LDL.LU.64 R36, [R1+0x760] ;  /* 0x0007600001247983 */ /* 0x000ea80000300a00 */
[----:B------:R-:W2:Y:S01]  /*56240*/  LDL.LU.64 R38, [R1+0x768] ;  /* 0x0007680001267983 */ /* 0x000ea20000300a00 */
[----:B---3--:R-:W-:-:S15]  /*56250*/  HMMA.16816.F32 R48, R28, R6, R48 ;  /* 0x000000061c30723c */ /* 0x008fde0000001830 */
[----:B------:R-:W-:-:S02]  /*56260*/  NOP ;  /* 0x0000000000007918 */ /* 0x000fc40000000000 */
[----:B------:R0:W-:Y:S04]  /*56270*/  STL.64 [R1+0x700], R20 ;  /* 0x0007001401007387 */ /* 0x0001e80000100a00 */
[----:B------:R-:W-:Y:S01]  /*56280*/  STL.64 [R1+0x708], R22 ;  /* 0x0007081601007387 */ /* 0x000fe20000100a00 */
[----:B0-----:R-:W-:-:S05]  /*56290*/  F2FP.F16.E5M2.UNPACK_B R20, R9 ;  /* 0x00000009ff14723e */ /* 0x001fca00020004ff */
[----:B------:R-:W-:Y:S04]  /*562a0*/  STL [R1+0x30], R20 ;  /* 0x0000301401007387 */ /* 0x000fe80000100800 */
[----:B------:R-:W-:Y:S04]  /*562b0*/  STL.64 [R1+0x720], R48 ;  /* 0x0007203001007387 */ /* 0x000fe80000100a00 */
[----:B------:R-:W-:Y:S04]  /*562c0*/  STL.64 [R1+0x728], R50 ;  /* 0x0007283201007387 */ /* 0x000fe80000100a00 */
[----:B------:R-:W0:Y:S01]  /*562d0*/  LDSM.16.M88.4 R48, [R32+0x2800] ;  /* 0x002800002030783b */ /* 0x000e220000000200 */
[----:B------:R-:W-:-:S05]  /*562e0*/  F2FP.F16.E5M2.UNPACK_B R21, R8 ;  /* 0x00000008ff15723e */ /* 0x000fca00020004ff */
[----:B------:R4:W-:Y:S02]  /*562f0*/  STL [R1+0x34], R21 ;  /* 0x0000341501007387 */ /* 0x0009e40000100800 */
[----:B----4-:R-:W-:Y:S02]  /*56300*/  HMMA.16816.F32 R20, R28, R20, R40 ;  /* 0x000000141c14723c */ /* 0x010fe40000001828 */
[----:B0-----:R0:W-:Y:S04]  /*56310*/  STL.64 [R1+0x2b0], R48 ;  /* 0x0002b03001007387 */ /* 0x0011e80000100a00 */
[----:B------:R1:W-:Y:S04]  /*56320*/  STL.64 [R1+0x2b8], R50 ;  /* 0x0002b83201007387 */ /* 0x0003e80000100a00 */
[----:B------:R-:W-:Y:S04]  /*56330*/  STL.64 [R1+0x28], R4 ;  /* 0x0000280401007387 */ /* 0x000fe80000100a00 */
[----:B------:R-:W3:Y:S04]  /*56340*/  LDL.LU.64 R40, [R1+0x780] ;  /* 0x0007800001287983 */ /* 0x000ee80000300a00 */
[----:B------:R-:W3:Y:S01]  /*56350*/  LDL.LU.64 R42, [R1+0x788] ;  /* 0x00078800012a7983 */ /* 0x000ee20000300a00 */
[----:B------:R-:W-:-:S02]  /*56360*/  IMAD.MOV.U32 R9, RZ, RZ, R48 ;  /* 0x000000ffff097224 */ /* 0x000fc400078e0030 */
[----:B------:R-:W-:Y:S02]  /*56370*/  IMAD.MOV.U32 R7, RZ, RZ, R49 ;  /* 0x000000ffff077224 */ /* 0x000fe400078e0031 */
[----:B------:R-:W-:Y:S02]  /*56380*/  IMAD.MOV.U32 R8, RZ, RZ, R50 ;  /* 0x000000ffff087224 */ /* 0x000fe400078e0032 */
[----:B------:R-:W-:Y:S01]  /*56390*/  IMAD.MOV.U32 R6, RZ, RZ, R51 ;  /* 0x000000ffff067224 */ /* 0x000fe200078e0033 */
        /* <DEDUP_REMOVED lines=42> */
[----:B------:R-:W-:-:S02]  /*56640*/  F2FP.F16.E5M2.UNPACK_B R24, R24 ;  /* 0x00000018ff18723e */ /* 0x000fc400020004ff */
[----:B------:R-:W-:Y:S02]  /*56650*/  F2FP.F16.E5M2.UNPACK_B R25, R15 ;  /* 0x0000000fff19723e */ /* 0x000fe400020004ff */
[----:B------:R-:W-:Y:S01]  /*56660*/  F2FP.F16.E5M2.UNPACK_B R60, R14 ;  /* 0x0000000eff3c723e */ /* 0x000fe200020004ff */
[C---:B--2---:R-:W-:Y:S01]  /*56670*/  HMMA.16816.F32 R20, R28.reuse, R20, R36 ;  /* 0x000000141c14723c */ /* 0x044fe20000001824 */
        /* <DEDUP_REMOVED lines=8> */
[----:B------:R-:W-:Y:S04]  /*56700*/  STL [R1], R24 ;  /* 0x0000001801007387 */ /* 0x000fe80000100800 */
[----:B------:R-:W-:Y:S04]  /*56710*/  STL.64 [R1+0x7e0], R40 ;  /* 0x0007e02801007387 */ /* 0x000fe80000100a00 */
[----:B------:R-:W-:Y:S04]  /*56720*/  STL.64 [R1+0x7e8], R42 ;  /* 0x0007e82a01007387 */ /* 0x000fe80000100a00 */
[----:B------:R-:W0:Y:S04]  /*56730*/  LDSM.16.M88.4 R40, [R32+0x2e00] ;  /* 0x002e00002028783b */ /* 0x000e280000000200 */
[----:B------:R-:W-:Y:S04]  /*56740*/  STL [R1+0x4], R25 ;  /* 0x0000041901007387 */ /* 0x000fe80000100800 */
[----:B0-----:R0:W-:Y:S01]  /*56750*/  STL.64 [R1+0x310], R40 ;  /* 0x0003102801007387 */ /* 0x0011e20000100a00 */
[----:B------:R-:W-:-:S02]  /*56760*/  IMAD.MOV.U32 R14, RZ, RZ, R40 ;  /* 0x000000ffff0e7224 */ /* 0x000fc400078e0028 */
[----:B------:R-:W-:Y:S01]  /*56770*/  IMAD.MOV.U32 R15, RZ, RZ, R41 ;  /* 0x000000ffff0f7224 */ /* 0x000fe200078e0029 */
[----:B------:R1:W-:Y:S01]  /*56780*/  STL.64 [R1+0x318], R42 ;  /* 0x0003182a01007387 */ /* 0x0003e20000100a00 */
[----:B------:R-:W-:Y:S02]  /*56790*/  IMAD.MOV.U32 R16, RZ, RZ, R42 ;  /* 0x000000ffff107224 */ /* 0x000fe400078e002a */
[----:B------:R-:W-:Y:S01]  /*567a0*/  IMAD.MOV.U32 R17, RZ, RZ, R43 ;  /* 0x000000ffff117224 */ /* 0x000fe200078e002b */
[----:B0-----:R-:W4:Y:S04]  /*567b0*/  LDL.LU.64 R40, [R1+0x840] ;  /* 0x0008400001287983 */ /* 0x001f280000300a00 */
[----:B-1----:R-:W4:Y:S01]  /*567c0*/  LDL.LU.64 R42, [R1+0x848] ;  /* 0x00084800012a7983 */ /* 0x002f220000300a00 */
[----:B------:R-:W-:Y:S01]  /*567d0*/  F2FP.F16.E5M2.UNPACK_B R61, R0 ;  /* 0x00000000ff3d723e */ /* 0x000fe200020004ff */
[----:B------:R-:W-:-:S02]  /*567e0*/  IMAD.MOV.U32 R0, RZ, RZ, R25 ;  /* 0x000000ffff007224 */ /* 0x000fc400078e0019 */
[----:B------:R-:W-:Y:S02]  /*567f0*/  IMAD.MOV.U32 R10, RZ, RZ, R48 ;  /* 0x000000ffff0a7224 */ /* 0x000fe400078e0030 */
[----:B------:R-:W-:Y:S02]  /*56800*/  IMAD.MOV.U32 R11, RZ, RZ, R49 ;  /* 0x000000ffff0b7224 */ /* 0x000fe400078e0031 */
[----:B------:R-:W-:Y:S02]  /*56810*/  IMAD.MOV.U32 R12, RZ, RZ, R50 ;  /* 0x000000ffff0c7224 */ /* 0x000fe400078e0032 */
[----:B------:R-:W-:Y:S02]  /*56820*/  IMAD.MOV.U32 R13, RZ, RZ, R51 ;  /* 0x000000ffff0d7224 */ /* 0x000fe400078e0033 */
[----:B------:R-:W0:Y:S01]  /*56830*/  LDSM.16.M88.4 R48, [R32+0x3000] ;  /* 0x003000002030783b */ /* 0x000e220000000200 */
[----:B------:R-:W-:Y:S02]  /*56840*/  F2FP.F16.E5M2.UNPACK_B R58, R34 ;  /* 0x00000022ff3a723e */ /* 0x000fe400020004ff */
[----:B------:R-:W-:-:S02]  /*56850*/  F2FP.F16.E5M2.UNPACK_B R59, R33 ;  /* 0x00000021ff3b723e */ /* 0x000fc400020004ff */
[----:B------:R-:W-:Y:S02]  /*56860*/  F2FP.F16.E5M2.UNPACK_B R56, R19 ;  /* 0x00000013ff38723e */ /* 0x000fe400020004ff */
[----:B------:R-:W-:Y:S01]  /*56870*/  F2FP.F16.E5M2.UNPACK_B R57, R18 ;  /* 0x00000012ff39723e */ /* 0x000fe200020004ff */
[----:B0-----:R-:W-:Y:S02]  /*56880*/  IMAD.MOV.U32 R18, RZ, RZ, R48 ;  /* 0x000000ffff127224 */ /* 0x001fe400078e0030 */
[----:B------:R-:W-:Y:S01]  /*56890*/  IMAD.MOV.U32 R19, RZ, RZ, R49 ;  /* 0x000000ffff137224 */ /* 0x000fe200078e0031 */
[----:B--2---:R-:W-:Y:S01]  /*568a0*/  HMMA.16816.F32 R36, R28, R24, R36 ;  /* 0x000000181c24723c */ /* 0x004fe20000001824 */
[----:B------:R-:W2:-:S15]  /*568b0*/  LDL.LU.64 R24, [R1+0x860] ;  /* 0x0008600001187983 */ /* 0x000e9e0000300a00 */
[----:B------:R-:W-:-:S07]  /*568c0*/  NOP ;  /* 0x0000000000007918 */ /* 0x000fce0000000000 */
[----:B------:R0:W-:Y:S04]  /*568d0*/  STL.64 [R1+0x800], R36 ;  /* 0x0008002401007387 */ /* 0x0001e80000100a00 */
[----:B------:R1:W-:Y:S04]  /*568e0*/  STL.64 [R1+0x808], R38 ;  /* 0x0008082601007387 */ /* 0x0003e80000100a00 */
[----:B------:R-:W2:Y:S01]  /*568f0*/  LDL.LU.64 R26, [R1+0x868] ;  /* 0x00086800011a7983 */ /* 0x000ea20000300a00 */
[----:B---3--:R-:W-:-:S15]  /*56900*/  HMMA.16816.F32 R20, R28, R60, R20 ;  /* 0x0000003c1c14723c */ /* 0x008fde0000001814 */
[----:B------:R-:W-:-:S08]  /*56910*/  NOP ;  /* 0x0000000000007918 */ /* 0x000fd00000000000 */
[----:B------:R3:W-:Y:S04]  /*56920*/  STL.64 [R1+0x820], R20 ;  /* 0x0008201401007387 */ /* 0x0007e80000100a00 */
[----:B------:R-:W-:Y:S04]  /*56930*/  STL.64 [R1+0x828], R22 ;  /* 0x0008281601007387 */ /* 0x000fe80000100a00 */
[----:B0-----:R-:W2:Y:S04]  /*56940*/  LDL.LU.64 R36, [R1+0x880] ;  /* 0x0008800001247983 */ /* 0x001ea80000300a00 */
[----:B-1----:R-:W2:Y:S04]  /*56950*/  LDL.LU.64 R38, [R1+0x888] ;  /* 0x0008880001267983 */ /* 0x002ea80000300a00 */
[----:B------:R0:W-:Y:S04]  /*56960*/  STL.64 [R1+0x330], R48 ;  /* 0x0003303001007387 */ /* 0x0001e80000100a00 */
[----:B------:R1:W-:Y:S01]  /*56970*/  STL.64 [R1+0x338], R50 ;  /* 0x0003383201007387 */ /* 0x0003e20000100a00 */
[----:B---3--:R-:W-:-:S02]  /*56980*/  IMAD.MOV.U32 R20, RZ, RZ, R50 ;  /* 0x000000ffff147224 */ /* 0x008fc400078e0032 */
[----:B------:R-:W-:Y:S01]  /*56990*/  IMAD.MOV.U32 R21, RZ, RZ, R51 ;  /* 0x000000ffff157224 */ /* 0x000fe200078e0033 */
[----:B----4-:R-:W-:-:S15]  /*569a0*/  HMMA.16816.F32 R40, R28, R58, R40 ;  /* 0x0000003a1c28723c */ /* 0x010fde0000001828 */
[----:B------:R-:W-:-:S08]  /*569b0*/  NOP ;  /* 0x0000000000007918 */ /* 0x000fd00000000000 */
[----:B------:R-:W-:Y:S04]  /*569c0*/  STL.64 [R1+0x840], R40 ;  /* 0x0008402801007387 */ /* 0x000fe80000100a00 */
[----:B------:R-:W-:Y:S04]  /*569d0*/  STL.64 [R1+0x848], R42 ;  /* 0x0008482a01007387 */ /* 0x000fe80000100a00 */
[----:B0-----:R-:W3:Y:S04]  /*569e0*/  LDL.LU.64 R48, [R1+0x8a0] ;  /* 0x0008a00001307983 */ /* 0x001ee80000300a00 */
[----:B-1----:R-:W3:Y:S04]  /*569f0*/  LDL.LU.64 R50, [R1+0x8a8] ;  /* 0x0008a80001327983 */ /* 0x002ee80000300a00 */
[----:B------:R-:W0:Y:S01]  /*56a00*/  LDSM.16.M88.4 R40, [R32+0x3200] ;  /* 0x003200002028783b */ /* 0x000e220000000200 */
[----:B------:R-:W-:-:S02]  /*56a10*/  F2FP.F16.E5M2.UNPACK_B R54, R9 ;  /* 0x00000009ff36723e */ /* 0x000fc400020004ff */
[----:B------:R-:W-:Y:S01]  /*56a20*/  F2FP.F16.E5M2.UNPACK_B R55, R7 ;  /* 0x00000007ff37723e */ /* 0x000fe200020004ff */
[----:B0-----:R-:W-:Y:S02]  /*56a30*/  IMAD.MOV.U32 R22, RZ, RZ, R40 ;  /* 0x000000ffff167224 */ /* 0x001fe400078e0028 */
[----:B------:R-:W-:Y:S02]  /*56a40*/  IMAD.MOV.U32 R23, RZ, RZ, R41 ;  /* 0x000000ffff177224 */ /* 0x000fe400078e0029 */
[----:B------:R-:W-:Y:S01]  /*56a50*/  IMAD.MOV.U32 R7, RZ, RZ, R43 ;  /* 0x000000ffff077224 */ /* 0x000fe200078e002b */
[----:B------:R-:W-:Y:S02]  /*56a60*/  F2FP.F16.E5M2.UNPACK_B R52, R8 ;  /* 0x00000008ff34723e */ /* 0x000fe400020004ff */
[----:B------:R-:W-:Y:S01]  /*56a70*/  F2FP.F16.E5M2.UNPACK_B R53, R6 ;  /* 0x00000006ff35723e */ /* 0x000fe200020004ff */
[----:B--2---:R-:W-:-:S15]  /*56a80*/  HMMA.16816.F32 R24, R28, R56, R24 ;  /* 0x000000381c18723c */ /* 0x004fde0000001818 */
[----:B------:R-:W-:-:S08]  /*56a90*/  NOP ;  /* 0x0000000000007918 */ /* 0x000fd00000000000 */
[----:B------:R0:W-:Y:S04]  /*56aa0*/  STL.64 [R1+0x860], R24 ;  /* 0x0008601801007387 */ /* 0x0001e80000100a00 */
[----:B------:R-:W-:Y:S04]  /*56ab0*/  STL.64 [R1+0x868], R26 ;  /* 0x0008681a01007387 */ /* 0x000fe80000100a00 */
[----:B------:R-:W-:Y:S04]  /*56ac0*/  STL.64 [R1+0x3de8], R58 ;  /* 0x003de83a01007387 */ /* 0x000fe80000100a00 */
[----:B------:R-:W-:Y:S04]  /*56ad0*/  STL.64 [R1+0x3de0], R56 ;  /* 0x003de03801007387 */ /* 0x000fe80000100a00 */
[----:B------:R1:W-:Y:S04]  /*56ae0*/  STL.64 [R1+0x350], R40 ;  /* 0x0003502801007387 */ /* 0x0003e80000100a00 */
[----:B------:R2:W-:Y:S01]  /*56af0*/  STL.64 [R1+0x358], R42 ;  /* 0x0003582a01007387 */ /* 0x0005e20000100a00 */
[----:B------:R-:W-:Y:S01]  /*56b00*/  HMMA.16816.F32 R36, R28, R54, R36 ;  /* 0x000000361c24723c */ /* 0x000fe20000001824 */
[----:B0-----:R-:W-:-:S02]  /*56b10*/  IMAD.MOV.U32 R24, RZ, RZ, R42 ;  /* 0x000000ffff187224 */ /* 0x001fc400078e002a */
[----:B-1----:R-:W4:Y:S04]  /*56b20*/  LDL.LU.64 R40, [R1+0x8c0] ;  /* 0x0008c00001287983 */ /* 0x002f280000300a00 */
[----:B--2---:R-:W4:Y:S01]  /*56b30*/  LDL.LU.64 R42, [R1+0x8c8] ;  /* 0x0008c800012a7983 */ /* 0x004f220000300a00 */
[----:B------:R-:W-:Y:S02]  /*56b40*/  F2FP.F16.E5M2.UNPACK_B R2, R2 ;  /* 0x00000002ff02723e */ /* 0x000fe400020004ff */
[----:B------:R-:W-:Y:S02]  /*56b50*/  F2FP.F16.E5M2.UNPACK_B R3, R3 ;  /* 0x00000003ff03723e */ /* 0x000fe400020004ff */
[----:B------:R-:W-:Y:S02]  /*56b60*/  F2FP.F16.E5M2.UNPACK_B R8, R5 ;  /* 0x00000005ff08723e */ /* 0x000fe400020004ff */
[----:B------:R-:W-:Y:S01]  /*56b70*/  F2FP.F16.E5M2.UNPACK_B R9, R4 ;  /* 0x00000004ff09723e */ /* 0x000fe200020004ff */
[----:B------:R-:W-:Y:S08]  /*56b80*/  LDSM.16.M88.4 R56, [R32+0x3600] ;  /* 0x003600002038783b */ /* 0x000ff00000000200 */
[----:B------:R0:W-:Y:S04]  /*56b90*/  STL.64 [R1+0x880], R36 ;  /* 0x0008802401007387 */ /* 0x0001e80000100a00 */
[----:B------:R1:W-:Y:S04]  /*56ba0*/  STL.64 [R1+0x888], R38 ;  /* 0x0008882601007387 */ /* 0x0003e80000100a00 */
[----:B0-----:R-:W2:Y:S04]  /*56bb0*/  LDL.LU.64 R36, [R1+0x8e0] ;  /* 0x0008e00001247983 */ /* 0x001ea80000300a00 */
[----:B-1----:R-:W2:Y:S04]  /*56bc0*/  LDL.LU.64 R38, [R1+0x8e8] ;  /* 0x0008e80001267983 */ /* 0x002ea80000300a00 */
[----:B------:R-:W-:Y:S04]  /*56bd0*/  STL.64 [R1+0x3dc8], R54 ;  /* 0x003dc83601007387 */ /* 0x000fe80000100a00 */
[----:B------:R0:W-:Y:S01]  /*56be0*/  STL.64 [R1+0x3dc0], R52 ;  /* 0x003dc03401007387 */ /* 0x0001e20000100a00 */
[----:B---3--:R-:W-:-:S15]  /*56bf0*/  HMMA.16816.F32 R48, R28, R52, R48 ;  /* 0x000000341c30723c */ /* 0x008fde0000001830 */
[----:B------:R-:W-:-:S08]  /*56c00*/  NOP ;  /* 0x0000000000007918 */ /* 0x000fd00000000000 */
[----:B------:R-:W-:Y:S04]  /*56c10*/  STL.64 [R1+0x8a0], R48 ;  /* 0x0008a03001007387 */ /* 0x000fe80000100a00 */
[----:B------:R-:W-:Y:S04]  /*56c20*/  STL.64 [R1+0x8a8], R50 ;  /* 0x0008a83201007387 */ /* 0x000fe80000100a00 */
[----:B0-----:R-:W3:Y:S04]  /*56c30*/  LDL.LU.64 R52, [R1+0x900] ;  /* 0x0009000001347983 */ /* 0x001ee80000300a00 */
[----:B------:R-:W3:Y:S04]  /*56c40*/  LDL.LU.64 R54, [R1+0x908] ;  /* 0x0009080001367983 */ /* 0x000ee80000300a00 */
[----:B------:R-:W0:Y:S04]  /*56c50*/  LDSM.16.M88.4 R48, [R32+0x3400] ;  /* 0x003400002030783b */ /* 0x000e280000000200 */
[----:B0-----:R-:W-:Y:S04]  /*56c60*/  STL.64 [R1+0x370], R48 ;  /* 0x0003703001007387 */ /* 0x001fe80000100a00 */
[----:B------:R-:W-:Y:S01]  /*56c70*/  STL.64 [R1+0x378], R50 ;  /* 0x0003783201007387 */ /* 0x000fe20000100a00 */
[----:B------:R-:W-:-:S02]  /*56c80*/  IMAD.MOV.U32 R26, RZ, RZ, R48 ;  /* 0x000000ffff1a7224 */ /* 0x000fc400078e0030 */
[----:B------:R-:W-:Y:S02]  /*56c90*/  IMAD.MOV.U32 R6, RZ, RZ, R49 ;  /* 0x000000ffff067224 */ /* 0x000fe400078e0031 */
[----:B------:R-:W-:Y:S02]  /*56ca0*/  IMAD.MOV.U32 R5, RZ, RZ, R50 ;  /* 0x000000ffff057224 */ /* 0x000fe400078e0032 */
[----:B------:R-:W-:Y:S01]  /*56cb0*/  IMAD.MOV.U32 R4, RZ, RZ, R51 ;  /* 0x000000ffff047224 */ /* 0x000fe200078e0033 */
[----:B------:R-:W-:Y:S02]  /*56cc0*/  F2FP.F16.E5M2.UNPACK_B R10, R10 ;  /* 0x0000000aff0a723e */ /* 0x000fe400020004ff */
[----:B------:R-:W-:Y:S01]  /*56cd0*/  F2FP.F16.E5M2.UNPACK_B R11, R11 ;  /* 0x0000000bff0b723e */ /* 0x000fe200020004ff */
[----:B------:R-:W-:Y:S02]  /*56ce0*/  IMAD.MOV.U32 R34, RZ, RZ, R56 ;  /* 0x000000ffff227224 */ /* 0x000fe400078e0038 */
[----:B------:R-:W-:Y:S01]  /*56cf0*/  IMAD.MOV.U32 R35, RZ, RZ, R57 ;  /* 0x000000ffff237224 */ /* 0x000fe200078e0039 */
[----:B----4-:R-:W-:-:S15]  /*56d00*/  HMMA.16816.F32 R40, R28, R2, R40 ;  /* 0x000000021c28723c */ /* 0x010fde0000001828 */
[----:B------:R-:W-:-:S08]  /*56d10*/  NOP ;  /* 0x0000000000007918 */ /* 0x000fd00000000000 */
[----:B------:R0:W-:Y:S04]  /*56d20*/  STL.64 [R1+0x8c0], R40 ;  /* 0x0008c02801007387 */ /* 0x0001e80000100a00 */
[----:B------:R1:W-:Y:S01]  /*56d30*/  STL.64 [R1+0x8c8], R42 ;  /* 0x0008c82a01007387 */ /* 0x0003e20000100a00 */
[----:B--2---:R-:W-:Y:S03]  /*56d40*/  HMMA.16816.F32 R36, R28, R8, R36 ;  /* 0x000000081c24723c */ /* 0x004fe60000001824 */
[----:B0-----:R-:W2:Y:S04]  /*56d50*/  LDL.LU.64 R40, [R1+0x920] ;  /* 0x0009200001287983 */ /* 0x001ea80000300a00 */
[----:B-1----:R-:W2:-:S15]  /*56d60*/  LDL.LU.64 R42, [R1+0x928] ;  /* 0x00092800012a7983 */ /* 0x002e9e0000300a00 */
[----:B------:R-:W-:-:S01]  /*56d70*/  NOP ;  /* 0x0000000000007918 */ /* 0x000fc20000000000 */
[----:B------:R0:W-:Y:S04]  /*56d80*/  STL.64 [R1+0x8e0], R36 ;  /* 0x0008e02401007387 */ /* 0x0001e80000100a00 */
[----:B------:R-:W-:Y:S04]  /*56d90*/  STL.64 [R1+0x8e8], R38 ;  /* 0x0008e82601007387 */ /* 0x000fe80000100a00 */
[----:B------:R-:W4:Y:S04]  /*56da0*/  LDL.LU.64 R48, [R1+0x940] ;  /* 0x0009400001307983 */ /* 0x000f280000300a00 */
[----:B------:R-:W4:Y:S04]  /*56db0*/  LDL.LU.64 R50, [R1+0x948] ;  /* 0x0009480001327983 */ /* 0x000f280000300a00 */
[----:B------:R-:W-:Y:S04]  /*56dc0*/  STL.64 [R1+0x390], R56 ;  /* 0x0003903801007387 */ /* 0x000fe80000100a00 */
[----:B------:R3:W-:Y:S01]  /*56dd0*/  STL.64 [R1+0x398], R58 ;  /* 0x0003983a01007387 */ /* 0x0007e20000100a00 */
[----:B0-----:R-:W-:-:S02]  /*56de0*/  IMAD.MOV.U32 R36, RZ, RZ, R58 ;  /* 0x000000ffff247224 */ /* 0x001fc400078e003a */
[----:B------:R-:W-:Y:S02]  /*56df0*/  IMAD.MOV.U32 R37, RZ, RZ, R59 ;  /* 0x000000ffff257224 */ /* 0x000fe400078e003b */
[----:B---3--:R-:W-:Y:S01]  /*56e00*/  HMMA.16816.F32 R56, R28, R10, R52 ;  /* 0x0000000a1c38723c */ /* 0x008fe20000001834 */
[----:B------:R-:W3:Y:S04]  /*56e10*/  LDL.LU.64 R52, [R1+0x960] ;  /* 0x0009600001347983 */ /* 0x000ee80000300a00 */
[----:B------:R-:W3:Y:S01]  /*56e20*/  LDL.LU.64 R54, [R1+0x968] ;  /* 0x0009680001367983 */ /* 0x000ee20000300a00 */
[----:B------:R-:W-:Y:S02]  /*56e30*/  F2FP.F16.E5M2.UNPACK_B R12, R12 ;  /* 0x0000000cff0c723e */ /* 0x000fe400020004ff */
[----:B------:R-:W-:-:S15]  /*56e40*/  F2FP.F16.E5M2.UNPACK_B R13, R13 ;  /* 0x0000000dff0d723e */ /* 0x000fde00020004ff */
[----:B------:R-:W-:Y:S04]  /*56e50*/  STL.64 [R1+0x900], R56 ;  /* 0x0009003801007387 */ /* 0x000fe80000100a00 */
[----:B------:R-:W-:Y:S04]  /*56e60*/  STL.64 [R1+0x908], R58 ;  /* 0x0009083a01007387 */ /* 0x000fe80000100a00 */
[----:B------:R-:W-:Y:S04]  /*56e70*/  STL.64 [R1+0x3da8], R10 ;  /* 0x003da80a01007387 */ /* 0x000fe80000100a00 */
[----:B------:R-:W-:Y:S04]  /*56e80*/  STL.64 [R1+0x3da0], R8 ;  /* 0x003da00801007387 */ /* 0x000fe80000100a00 */
[----:B------:R-:W0:Y:S01]  /*56e90*/  LDSM.16.M88.4 R8, [R32+0x3800] ;  /* 0x003800002008783b */ /* 0x000e220000000200 */
[----:B------:R-:W-:-:S02]  /*56ea0*/  F2FP.F16.E5M2.UNPACK_B R14, R14 ;  /* 0x0000000eff0e723e */ /* 0x000fc400020004ff */
[----:B------:R-:W-:Y:S02]  /*56eb0*/  F2FP.F16.E5M2.UNPACK_B R15, R15 ;  /* 0x0000000fff0f723e */ /* 0x000fe400020004ff */
[----:B------:R-:W-:Y:S02]  /*56ec0*/  F2FP.F16.E5M2.UNPACK_B R16, R16 ;  /* 0x00000010ff10723e */ /* 0x000fe400020004ff */
[----:B------:R-:W-:Y:S01]  /*56ed0*/  F2FP.F16.E5M2.UNPACK_B R17, R17 ;  /* 0x00000011ff11723e */ /* 0x000fe200020004ff */
[----:B0-----:R-:W-:Y:S02]  /*56ee0*/  IMAD.MOV.U32 R38, RZ, RZ, R8 ;  /* 0x000000ffff267224 */ /* 0x001fe400078e0008 */
[----:B------:R-:W-:Y:S01]  /*56ef0*/  IMAD.MOV.U32 R39, RZ, RZ, R9 ;  /* 0x000000ffff277224 */ /* 0x000fe200078e0009 */
[----:B--2---:R-:W-:-:S15]  /*56f00*/  HMMA.16816.F32 R40, R28, R12, R40 ;  /* 0x0000000c1c28723c */ /* 0x004fde0000001828 */
[----:B------:R-:W-:-:S08]  /*56f10*/  NOP ;  /* 0x0000000000007918 */ /* 0x000fd00000000000 */
[----:B------:R0:W-:Y:S04]  /*56f20*/  STL.64 [R1+0x920], R40 ;  /* 0x0009202801007387 */ /* 0x0001e80000100a00 */
[----:B------:R-:W-:Y:S04]  /*56f30*/  STL.64 [R1+0x928], R42 ;  /* 0x0009282a01007387 */ /* 0x000fe80000100a00 */
[----:B------:R-:W-:Y:S04]  /*56f40*/  STL.64 [R1+0x3a0], R8 ;  /* 0x0003a00801007387 */ /* 0x000fe80000100a00 */
[----:B------:R4:W-:Y:S01]  /*56f50*/  STL.64 [R1+0x3a8], R10 ;  /* 0x0003a80a01007387 */ /* 0x0009e20000100a00 */
[----:B0-----:R-:W-:-:S02]  /*56f60*/  IMAD.MOV.U32 R40, RZ, RZ, R10 ;  /* 0x000000ffff287224 */ /* 0x001fc400078e000a */
[----:B------:R-:W-:Y:S02]  /*56f70*/  IMAD.MOV.U32 R41, RZ, RZ, R11 ;  /* 0x000000ffff297224 */ /* 0x000fe400078e000b */
[----:B----4-:R-:W-:Y:S01]  /*56f80*/  HMMA.16816.F32 R8, R28, R14, R48 ;  /* 0x0000000e1c08723c */ /* 0x010fe20000001830 */
[----:B------:R-:W2:Y:S04]  /*56f90*/  LDL.LU.64 R48, [R1+0x980] ;  /* 0x0009800001307983 */ /* 0x000ea80000300a00 */
[----:B------:R-:W2:-:S15]  /*56fa0*/  LDL.LU.64 R50, [R1+0x988] ;  /* 0x0009880001327983 */ /* 0x000e9e0000300a00 */
[----:B------:R-:W-:-:S03]  /*56fb0*/  NOP ;  /* 0x0000000000007918 */ /* 0x000fc60000000000 */
[----:B------:R-:W-:Y:S04]  /*56fc0*/  STL.64 [R1+0x940], R8 ;  /* 0x0009400801007387 */ /* 0x000fe80000100a00 */
[----:B------:R3:W-:Y:S04]  /*56fd0*/  STL.64 [R1+0x948], R10 ;  /* 0x0009480a01007387 */ /* 0x0007e80000100a00 */
[----:B------:R-:W-:Y:S04]  /*56fe0*/  STL.64 [R1+0x3db8], R14 ;  /* 0x003db80e01007387 */ /* 0x000fe80000100a00 */
[----:B------:R-:W-:Y:S04]  /*56ff0*/  STL.64 [R1+0x3db0], R12 ;  /* 0x003db00c01007387 */ /* 0x000fe80000100a00 */
[----:B------:R-:W0:Y:S01]  /*57000*/  LDSM.16.M88.4 R12, [R32+0x3a00] ;  /* 0x003a0000200c783b */ /* 0x000e220000000200 */
[----:B---3--:R-:W-:Y:S03]  /*57010*/  HMMA.16816.F32 R8, R28, R16, R52 ;  /* 0x000000101c08723c */ /* 0x008fe60000001834 */
[----:B------:R-:W3:Y:S04]  /*57020*/  LDL.LU.64 R52, [R1+0x9a0] ;  /* 0x0009a00001347983 */ /* 0x000ee80000300a00 */
[----:B------:R-:W3:-:S15]  /*57030*/  LDL.LU.64 R54, [R1+0x9a8] ;  /* 0x0009a80001367983 */ /* 0x000ede0000300a00 */
[----:B------:R-:W-:-:S01]  /*57040*/  NOP ;  /* 0x0000000000007918 */ /* 0x000fc20000000000 */
[----:B------:R1:W-:Y:S04]  /*57050*/  STL.64 [R1+0x960], R8 ;  /* 0x0009600801007387 */ /* 0x0003e80000100a00 */
[----:B------:R4:W-:Y:S04]  /*57060*/  STL.64 [R1+0x968], R10 ;  /* 0x0009680a01007387 */ /* 0x0009e80000100a00 */
[----:B-1----:R-:W3:Y:S04]  /*57070*/  LDL.LU.64 R8, [R1+0x9c0] ;  /* 0x0009c00001087983 */ /* 0x002ee80000300a00 */
[----:B----4-:R-:W4:Y:S01]  /*57080*/  LDL.LU.64 R10, [R1+0x9c8] ;  /* 0x0009c800010a7983 */ /* 0x010f220000300a00 */
[----:B------:R-:W-:-:S02]  /*57090*/  F2FP.F16.E5M2.UNPACK_B R18, R18 ;  /* 0x00000012ff12723e */ /* 0x000fc400020004ff */
[----:B------:R-:W-:Y:S01]  /*570a0*/  F2FP.F16.E5M2.UNPACK_B R19, R19 ;  /* 0x00000013ff13723e */ /* 0x000fe200020004ff */
[----:B0-----:R-:W-:Y:S04]  /*570b0*/  STL.64 [R1+0x3c0], R12 ;  /* 0x0003c00c01007387 */ /* 0x001fe80000100a00 */
[----:B------:R-:W-:Y:S01]  /*570c0*/  STL.64 [R1+0x3c8], R14 ;  /* 0x0003c80e01007387 */ /* 0x000fe20000100a00 */
[----:B------:R-:W-:Y:S02]  /*570d0*/  F2FP.F16.E5M2.UNPACK_B R20, R20 ;  /* 0x00000014ff14723e */ /* 0x000fe400020004ff */
[----:B------:R-:W-:Y:S02]  /*570e0*/  F2FP.F16.E5M2.UNPACK_B R21, R21 ;  /* 0x00000015ff15723e */ /* 0x000fe400020004ff */
[----:B------:R-:W-:-:S02]  /*570f0*/  F2FP.F16.E5M2.UNPACK_B R22, R22 ;  /* 0x00000016ff16723e */ /* 0x000fc400020004ff */
[----:B------:R-:W-:Y:S01]  /*57100*/  F2FP.F16.E5M2.UNPACK_B R23, R23 ;  /* 0x00000017ff17723e */ /* 0x000fe200020004ff */
[----:B--2---:R-:W-:Y:S01]  /*57110*/  HMMA.16816.F32 R56, R28, R18, R48 ;  /* 0x000000121c38723c */ /* 0x004fe20000001830 */
[----:B------:R-:W2:Y:S04]  /*57120*/  LDL.LU.64 R48, [R1+0x9e0] ;  /* 0x0009e00001307983 */ /* 0x000ea80000300a00 */
[----:B------:R-:W2:-:S15]  /*57130*/  LDL.LU.64 R50, [R1+0x9e8] ;  /* 0x0009e80001327983 */ /* 0x000e9e0000300a00 */
[----:B------:R-:W-:-:S03]  /*57140*/  NOP ;  /* 0x0000000000007918 */ /* 0x000fc60000000000 */
[----:B------:R-:W-:Y:S04]  /*57150*/  STL.64 [R1+0x980], R56 ;  /* 0x0009803801007387 */ /* 0x000fe80000100a00 */
[----:B------:R-:W-:Y:S04]  /*57160*/  STL.64 [R1+0x988], R58 ;  /* 0x0009883a01007387 */ /* 0x000fe80000100a00 */
[----:B------:R-:W-:Y:S04]  /*57170*/  STL.64 [R1+0x3dd8], R18 ;  /* 0x003dd81201007387 */ /* 0x000fe80000100a00 */
[----:B------:R3:W-:Y:S02]  /*57180*/  STL.64 [R1+0x3dd0], R16 ;  /* 0x003dd01001007387 */ /* 0x0007e40000100a00 */
[----:B---3--:R-:W-:-:S15]  /*57190*/  HMMA.16816.F32 R16, R28, R20, R52 ;  /* 0x000000141c10723c */ /* 0x008fde0000001834 */
[----:B------:R-:W-:-:S08]  /*571a0*/  NOP ;  /* 0x0000000000007918 */ /* 0x000fd00000000000 */
[----:B------:R-:W-:Y:S04]  /*571b0*/  STL.64 [R1+0x9a0], R16 ;  /* 0x0009a01001007387 */ /* 0x000fe80000100a00 */
[----:B------:R4:W-:Y:S02]  /*571c0*/  STL.64 [R1+0x9a8], R18 ;  /* 0x0009a81201007387 */ /* 0x0009e40000100a00 */
[----:B----4-:R-:W-:Y:S02]  /*571d0*/  HMMA.16816.F32 R16, R28, R22, R8 ;  /* 0x000000161c10723c */ /* 0x010fe40000001808 */
[----:B------:R-:W3:Y:S04]  /*571e0*/  LDL.LU.64 R8, [R1+0xa00] ;  /* 0x000a000001087983 */ /* 0x000ee80000300a00 */
[----:B------:R-:W3:Y:S01]  /*571f0*/  LDL.LU.64 R10, [R1+0xa08] ;  /* 0x000a0800010a7983 */ /* 0x000ee20000300a00 */
[----:B------:R-:W-:-:S02]  /*57200*/  F2FP.F16.E5M2.UNPACK_B R24, R24 ;  /* 0x00000018ff18723e */ /* 0x000fc400020004ff */
[----:B------:R-:W-:-:S14]  /*57210*/  F2FP.F16.E5M2.UNPACK_B R25, R7 ;  /* 0x00000007ff19723e */ /* 0x000fdc00020004ff */
[----:B------:R-:W-:Y:S04]  /*57220*/  STL.64 [R1+0x9c0], R16 ;  /* 0x0009c01001007387 */ /* 0x000fe80000100a00 */
[----:B------:R-:W-:Y:S04]  /*57230*/  STL.64 [R1+0x9c8], R18 ;  /* 0x0009c81201007387 */ /* 0x000fe80000100a00 */
[----:B------:R-:W0:Y:S04]  /*57240*/  LDSM.16.M88.4 R16, [R32+0x3c00] ;  /* 0x003c00002010783b */ /* 0x000e280000000200 */
[----:B------:R-:W-:Y:S04]  /*57250*/  STL.64 [R1+0x3d98], R22 ;  /* 0x003d981601007387 */ /* 0x000fe80000100a00 */
[----:B------:R-:W-:Y:S04]  /*57260*/  STL.64 [R1+0x3d90], R20 ;  /* 0x003d901401007387 */ /* 0x000fe80000100a00 */
[----:B------:R-:W1:Y:S01]  /*57270*/  LDSM.16.M88.4 R20, [R32+0x3e00] ;  /* 0x003e00002014783b */ /* 0x000e620000000200 */
[----:B------:R-:W-:-:S02]  /*57280*/  F2FP.F16.E5M2.UNPACK_B R26, R26 ;  /* 0x0000001aff1a723e */ /* 0x000fc400020004ff */
[----:B------:R-:W-:Y:S01]  /*57290*/  F2FP.F16.E5M2.UNPACK_B R27, R6 ;  /* 0x00000006ff1b723e */ /* 0x000fe200020004ff */
[----:B------:R-:W-:Y:S02]  /*572a0*/  IMAD.MOV.U32 R42, RZ, RZ, R12 ;  /* 0x000000ffff2a7224 */ /* 0x000fe400078e000c */
[----:B------:R-:W-:Y:S02]  /*572b0*/  IMAD.MOV.U32 R43, RZ, RZ, R13 ;  /* 0x000000ffff2b7224 */ /* 0x000fe400078e000d */
[----:B------:R-:W-:Y:S01]  /*572c0*/  IMAD.MOV.U32 R44, RZ, RZ, R14 ;  /* 0x000000ffff2c7224 */ /* 0x000fe200078e000e */
[----:B0-----:R1:W-:Y:S04]  /*572d0*/  STL.64 [R1+0x3e0], R16 ;  /* 0x0003e01001007387 */ /* 0x0013e80000100a00 */
[----:B------:R0:W-:Y:S01]  /*572e0*/  STL.64 [R1+0x3e8], R18 ;  /* 0x0003e81201007387 */ /* 0x0001e20000100a00 */
[----:B------:R-:W-:-:S02]  /*572f0*/  IMAD.MOV.U32 R13, RZ, RZ, R18 ;  /* 0x000000ffff0d7224 */ /* 0x000fc400078e0012 */
[----:B------:R-:W-:Y:S02]  /*57300*/  IMAD.MOV.U32 R12, RZ, RZ, R19 ;  /* 0x000000ffff0c7224 */ /* 0x000fe400078e0013 */
[----:B------:R-:W-:Y:S02]  /*57310*/  IMAD.MOV.U32 R14, RZ, RZ, R16 ;  /* 0x000000ffff0e7224 */ /* 0x000fe400078e0010 */
[----:B------:R-:W-:Y:S02]  /*57320*/  IMAD.MOV.U32 R7, RZ, RZ, R17 ;  /* 0x000000ffff077224 */ /* 0x000fe400078e0011 */
[----:B-1----:R-:W-:Y:S02]  /*57330*/  IMAD.MOV.U32 R16, RZ, RZ, R22 ;  /* 0x000000ffff107224 */ /* 0x002fe400078e0016 */
[----:B0-----:R-:W-:Y:S02]  /*57340*/  IMAD.MOV.U32 R19, RZ, RZ, R20 ;  /* 0x000000ffff137224 */ /* 0x001fe400078e0014 */
[----:B------:R-:W-:-:S02]  /*57350*/  IMAD.MOV.U32 R18, RZ, RZ, R21 ;  /* 0x000000ffff127224 */ /* 0x000fc400078e0015 */
[----:B------:R-:W-:Y:S01]  /*57360*/  IMAD.MOV.U32 R17, RZ, RZ, R23 ;  /* 0x000000ffff117224 */ /* 0x000fe200078e0017 */
[----:B--2---:R-:W-:-:S15]  /*57370*/  HMMA.16816.F32 R48, R28, R24, R48 ;  /* 0x000000181c30723c */ /* 0x004fde0000001830 */
[----:B------:R-:W-:-:S08]  /*57380*/  NOP ;  /* 0x0000000000007918 */ /* 0x000fd00000000000 */
[----:B------:R-:W-:Y:S04]  /*57390*/  STL.64 [R1+0x9e0], R48 ;  /* 0x0009e03001007387 */ /* 0x000fe80000100a00 */
[----:B------:R-:W-:Y:S04]  /*573a0*/  STL.64 [R1+0x9e8], R50 ;  /* 0x0009e83201007387 */ /* 0x000fe80000100a00 */
[----:B------:R0:W-:Y:S04]  /*573b0*/  STL.64 [R1+0x3f0], R20 ;  /* 0x0003f01401007387 */ /* 0x0001e80000100a00 */
[----:B------:R1:W-:Y:S04]  /*573c0*/  STL.64 [R1+0x3f8], R22 ;  /* 0x0003f81601007387 */ /* 0x0003e80000100a00 */
[----:B0-----:R-:W2:Y:S04]  /*573d0*/  LDL.LU.64 R20, [R1+0xa20] ;  /* 0x000a200001147983 */ /* 0x001ea80000300a00 */
[----:B-1----:R-:W2:Y:S01]  /*573e0*/  LDL.LU.64 R22, [R1+0xa28] ;  /* 0x000a280001167983 */ /* 0x002ea20000300a00 */
[----:B---3--:R-:W-:Y:S03]  /*573f0*/  HMMA.16816.F32 R48, R28, R26, R8 ;  /* 0x0000001a1c30723c */ /* 0x008fe60000001808 */
[----:B------:R-:W3:Y:S04]  /*57400*/  LDL.LU.64 R8, [R1+0xa40] ;  /* 0x000a400001087983 */ /* 0x000ee80000300a00 */
[----:B------:R-:W3:Y:S01]  /*57410*/  LDL.LU.64 R10, [R1+0xa48] ;  /* 0x000a4800010a7983 */ /* 0x000ee20000300a00 */
[----:B------:R-:W-:-:S02]  /*57420*/  F2FP.F16.E5M2.UNPACK_B R33, R4 ;  /* 0x00000004ff21723e */ /* 0x000fc400020004ff */
[----:B------:R-:W-:Y:S02]  /*57430*/  F2FP.F16.E5M2.UNPACK_B R32, R5 ;  /* 0x00000005ff20723e */ /* 0x000fe400020004ff */
[----:B------:R-:W-:Y:S02]  /*57440*/  F2FP.F16.E5M2.UNPACK_B R34, R34 ;  /* 0x00000022ff22723e */ /* 0x000fe400020004ff */
[----:B------:R-:W-:-:S09]  /*57450*/  F2FP.F16.E5M2.UNPACK_B R35, R35 ;  /* 0x00000023ff23723e */ /* 0x000fd200020004ff */
[----:B------:R-:W-:Y:S04]  /*57460*/  STL.64 [R1+0xa00], R48 ;  /* 0x000a003001007387 */ /* 0x000fe80000100a00 */
[----:B------:R0:W-:Y:S04]  /*57470*/  STL.64 [R1+0xa08], R50 ;  /* 0x000a083201007387 */ /* 0x0001e80000100a00 */
[----:B------:R-:W4:Y:S04]  /*57480*/  LDL.LU.64 R52, [R1+0xa60] ;  /* 0x000a600001347983 */ /* 0x000f280000300a00 */
[----:B------:R-:W4:Y:S04]  /*57490*/  LDL.LU.64 R54, [R1+0xa68] ;  /* 0x000a680001367983 */ /* 0x000f280000300a00 */
[----:B------:R-:W4:Y:S04]  /*574a0*/  LDL.LU R59, [R1+0x175c] ;  /* 0x00175c00013b7983 */ /* 0x000f280000300800 */
[----:B------:R-:W4:Y:S04]  /*574b0*/  LDL.LU R4, [R1+0x1758] ;  /* 0x0017580001047983 */ /* 0x000f280000300800 */
[----:B------:R-:W4:Y:S04]  /*574c0*/  LDL.LU R5, [R1+0x1764] ;  /* 0x0017640001057983 */ /* 0x000f280000300800 */
[----:B------:R-:W4:Y:S04]  /*574d0*/  LDL.LU R6, [R1+0x1760] ;  /* 0x0017600001067983 */ /* 0x000f280000300800 */
[----:B0-----:R-:W4:Y:S04]  /*574e0*/  LDL.LU R51, [R1+0x176c] ;  /* 0x00176c0001337983 */ /* 0x001f280000300800 */
[----:B------:R-:W4:Y:S04]  /*574f0*/  LDL.LU R48, [R1+0x1768] ;  /* 0x0017680001307983 */ /* 0x000f280000300800 */
[----:B------:R-:W-:Y:S04]  /*57500*/  STL.64 [R1+0x3df8], R26 ;  /* 0x003df81a01007387 */ /* 0x000fe80000100a00 */
[----:B------:R2:W-:Y:S02]  /*57510*/  STL.64 [R1+0x3df0], R24 ;  /* 0x003df01801007387 */ /* 0x0005e40000100a00 */
[C---:B--2---:R-:W-:Y:S02]  /*57520*/  HMMA.16816.F32 R24, R28.reuse, R32, R20 ;  /* 0x000000201c18723c */ /* 0x044fe40000001814 */
[----:B------:R-:W2:Y:S04]  /*57530*/  LDL.LU.64 R20, [R1+0xa80] ;  /* 0x000a800001147983 */ /* 0x000ea80000300a00 */
[----:B------:R-:W2:Y:S01]  /*57540*/  LDL.LU.64 R22, [R1+0xa88] ;  /* 0x000a880001167983 */ /* 0x000ea20000300a00 */
[----:B---3--:R-:W-:-:S15]  /*57550*/  HMMA.16816.F32 R8, R28, R34, R8 ;  /* 0x000000221c08723c */ /* 0x008fde0000001808 */
[----:B------:R-:W-:-:S01]  /*57560*/  NOP ;  /* 0x0000000000007918 */ /* 0x000fc20000000000 */
[----:B------:R0:W-:Y:S04]  /*57570*/  STL.64 [R1+0xa20], R24 ;  /* 0x000a201801007387 */ /* 0x0001e80000100a00 */
[----:B------:R1:W-:Y:S04]  /*57580*/  STL.64 [R1+0xa28], R26 ;  /* 0x000a281a01007387 */ /* 0x0003e80000100a00 */
[----:B0-----:R-:W3:Y:S04]  /*57590*/  LDL.LU.64 R24, [R1+0xaa0] ;  /* 0x000aa00001187983 */ /* 0x001ee80000300a00 */
[----:B-1----:R-:W3:Y:S04]  /*575a0*/  LDL.LU.64 R26, [R1+0xaa8] ;  /* 0x000aa800011a7983 */ /* 0x002ee80000300a00 */
[----:B------:R0:W-:Y:S04]  /*575b0*/  STL.64 [R1+0xa40], R8 ;  /* 0x000a400801007387 */ /* 0x0001e80000100a00 */
[----:B------:R1:W-:Y:S04]  /*575c0*/  STL.64 [R1+0xa48], R10 ;  /* 0x000a480a01007387 */ /* 0x0003e80000100a00 */
[----:B0-----:R-:W3:Y:S04]  /*575d0*/  LDL.LU.64 R8, [R1+0xac0] ;  /* 0x000ac00001087983 */ /* 0x001ee80000300a00 */
[----:B-1----:R-:W3:Y:S01]  /*575e0*/  LDL.LU.64 R10, [R1+0xac8] ;  /* 0x000ac800010a7983 */ /* 0x002ee20000300a00 */
[----:B------:R-:W-:-:S02]  /*575f0*/  F2FP.F16.E5M2.UNPACK_B R36, R36 ;  /* 0x00000024ff24723e */ /* 0x000fc400020004ff */
[----:B------:R-:W-:Y:S01]  /*57600*/  F2FP.F16.E5M2.UNPACK_B R37, R37 ;  /* 0x00000025ff25723e */ /* 0x000fe200020004ff */
[----:B------:R-:W3:Y:S04]  /*57610*/  LDL.LU R49, [R1+0x1778] ;  /* 0x0017780001317983 */ /* 0x000ee80000300800 */
[----:B------:R-:W3:Y:S04]  /*57620*/  LDL.LU R50, [R1+0x1774] ;  /* 0x0017740001327983 */ /* 0x000ee80000300800 */
[----:B------:R-:W-:Y:S04]  /*57630*/  STL.64 [R1+0x3e08], R34 ;  /* 0x003e082201007387 */ /* 0x000fe80000100a00 */
[----:B------:R4:W-:Y:S02]  /*57640*/  STL.64 [R1+0x3e00], R32 ;  /* 0x003e002001007387 */ /* 0x0009e40000100a00 */
[----:B----4-:R-:W-:Y:S01]  /*57650*/  HMMA.16816.F32 R32, R28, R36, R52 ;  /* 0x000000241c20723c */ /* 0x010fe20000001834 */
[----:B------:R-:W-:-:S02]  /*57660*/  F2FP.F16.E5M2.UNPACK_B R38, R38 ;  /* 0x00000026ff26723e */ /* 0x000fc400020004ff */
[----:B------:R-:W-:Y:S02]  /*57670*/  F2FP.F16.E5M2.UNPACK_B R39, R39 ;  /* 0x00000027ff27723e */ /* 0x000fe400020004ff */
[----:B------:R-:W-:Y:S02]  /*57680*/  F2FP.F16.E5M2.UNPACK_B R40, R40 ;  /* 0x00000028ff28723e */ /* 0x000fe400020004ff */
[----:B------:R-:W-:Y:S02]  /*57690*/  F2FP.F16.E5M2.UNPACK_B R41, R41 ;  /* 0x00000029ff29723e */ /* 0x000fe400020004ff */
[----:B------:R-:W-:Y:S02]  /*576a0*/  F2FP.F16.E5M2.UNPACK_B R42, R42 ;  /* 0x0000002aff2a723e */ /* 0x000fe400020004ff */
[----:B------:R-:W-:-:S12]  /*576b0*/  F2FP.F16.E5M2.UNPACK_B R43, R43 ;  /* 0x0000002bff2b723e */ /* 0x000fd800020004ff */
[----:B------:R-:W-:Y:S04]  /*576c0*/  STL.64 [R1+0xa60], R32 ;  /* 0x000a602001007387 */ /* 0x000fe80000100a00 */
[----:B------:R2:W-:Y:S02]  /*576d0*/  STL.64 [R1+0xa68], R34 ;  /* 0x000a682201007387 */ /* 0x0005e40000100a00 */
[----:B--2---:R-:W-:Y:S02]  /*576e0*/  HMMA.16816.F32 R32, R28, R38, R20 ;  /* 0x000000261c20723c */ /* 0x004fe40000001814 */
[----:B------:R-:W2:Y:S04]  /*576f0*/  LDL.LU.64 R20, [R1+0xae0] ;  /* 0x000ae00001147983 */ /* 0x000ea80000300a00 */
[----:B------:R-:W2:-:S15]  /*57700*/  LDL.LU.64 R22, [R1+0xae8] ;  /* 0x000ae80001167983 */ /* 0x000e9e0000300a00 */
[----:B------:R-:W-:-:S02]  /*57710*/  NOP ;  /* 0x0000000000007918 */ /* 0x000fc40000000000 */
[----:B------:R-:W-:Y:S04]  /*57720*/  STL.64 [R1+0xa80], R32 ;  /* 0x000a802001007387 */ /* 0x000fe80000100a00 */
[----:B------:R-:W-:Y:S04]  /*57730*/  STL.64 [R1+0xa88], R34 ;  /* 0x000a882201007387 */ /* 0x000fe80000100a00 */
[----:B------:R-:W-:Y:S04]  /*57740*/  STL.64 [R1+0x3e18], R38 ;  /* 0x003e182601007387 */ /* 0x000fe80000100a00 */
[----:B------:R-:W-:Y:S01]  /*57750*/  STL.64 [R1+0x3e10], R36 ;  /* 0x003e102401007387 */ /* 0x000fe20000100a00 */
[C---:B---3--:R-:W-:Y:S06]  /*57760*/  HMMA.16816.F32 R24, R28.reuse, R40, R24 ;  /* 0x000000281c18723c */ /* 0x048fec0000001818 */
[----:B------:R-:W-:-:S15]  /*57770*/  HMMA.16816.F32 R8, R28, R42, R8 ;  /* 0x0000002a1c08723c */ /* 0x000fde0000001808 */
[----:B------:R-:W-:-:S02]  /*57780*/  NOP ;  /* 0x0000000000007918 */ /* 0x000fc40000000000 */
[----:B------:R-:W-:Y:S04]  /*57790*/  STL.64 [R1+0xaa0], R24 ;  /* 0x000aa01801007387 */ /* 0x000fe80000100a00 */
[----:B------:R-:W-:Y:S04]  /*577a0*/  STL.64 [R1+0xaa8], R26 ;  /* 0x000aa81a01007387 */ /* 0x000fe80000100a00 */
[----:B------:R-:W-:Y:S04]  /*577b0*/  STL.64 [R1+0x3e28], R42 ;  /* 0x003e282a01007387 */ /* 0x000fe80000100a00 */
[----:B------:R-:W-:Y:S04]  /*577c0*/  STL.64 [R1+0x3e20], R40 ;  /* 0x003e202801007387 */ /* 0x000fe80000100a00 */
[----:B------:R0:W-:Y:S04]  /*577d0*/  STL.64 [R1+0xac0], R8 ;  /* 0x000ac00801007387 */ /* 0x0001e80000100a00 */
[----:B------:R1:W-:Y:S04]  /*577e0*/  STL.64 [R1+0xac8], R10 ;  /* 0x000ac80a01007387 */ /* 0x0003e80000100a00 */
[----:B0-----:R-:W3:Y:S04]  /*577f0*/  LDL.LU.64 R8, [R1+0xb10] ;  /* 0x000b100001087983 */ /* 0x001ee80000300a00 */
[----:B-1----:R-:W3:Y:S01]  /*57800*/  LDL.LU.64 R10, [R1+0xb18] ;  /* 0x000b1800010a7983 */ /* 0x002ee20000300a00 */
[----:B------:R-:W-:-:S02]  /*57810*/  F2FP.F16.E5M2.UNPACK_B R44, R44 ;  /* 0x0000002cff2c723e */ /* 0x000fc400020004ff */
[----:B------:R-:W-:Y:S01]  /*57820*/  F2FP.F16.E5M2.UNPACK_B R45, R15 ;  /* 0x0000000fff2d723e */ /* 0x000fe200020004ff */
[----:B------:R-:W-:Y:S02]  /*57830*/  IMAD.MOV.U32 R56, RZ, RZ, R47 ;  /* 0x000000ffff387224 */ /* 0x000fe400078e002f */
[----:B------:R-:W-:Y:S01]  /*57840*/  IMAD.MOV.U32 R57, RZ, RZ, R46 ;  /* 0x000000ffff397224 */ /* 0x000fe200078e002e */
[----:B------:R-:W-:Y:S02]  /*57850*/  F2FP.F16.E5M2.UNPACK_B R46, R14 ;  /* 0x0000000eff2e723e */ /* 0x000fe400020004ff */
[----:B------:R-:W-:Y:S01]  /*57860*/  F2FP.F16.E5M2.UNPACK_B R47, R7 ;  /* 0x00000007ff2f723e */ /* 0x000fe200020004ff */
[----:B------:R-:W-:Y:S02]  /*57870*/  IMAD R4, R4, 0x100, R59 ;  /* 0x0000010004047824 */ /* 0x000fe400078e023b */
[----:B------:R-:W4:Y:S04]  /*57880*/  LDL.64 R58, [R1+0x118] ;  /* 0x00011800013a7983 */ /* 0x000f280000100a00 */
[----:B------:R-:W-:Y:S04]  /*57890*/  STL [R1+0x3d88], R44 ;  /* 0x003d882c01007387 */ /* 0x000fe80000100800 */
[----:B------:R-:W-:Y:S01]  /*578a0*/  STL [R1+0x3d84], R45 ;  /* 0x003d842d01007387 */ /* 0x000fe20000100800 */
[----:B------:R-:W-:-:S02]  /*578b0*/  IMAD R5, R6, 0x100, R5 ;  /* 0x0000010006057824 */ /* 0x000fc400078e0205 */
[----:B------:R-:W-:Y:S02]  /*578c0*/  IMAD R6, R48, 0x100, R51 ;  /* 0x0000010030067824 */ /* 0x000fe400078e0233 */
[----:B------:R-:W-:Y:S01]  /*578d0*/  IMAD R7, R50, 0x100, R49 ;  /* 0x0000010032077824 */ /* 0x000fe200078e0231 */
[----:B------:R-:W-:Y:S02]  /*578e0*/  F2FP.F16.E5M2.UNPACK_B R48, R13 ;  /* 0x0000000dff30723e */ /* 0x000fe400020004ff */
[----:B------:R-:W-:Y:S01]  /*578f0*/  F2FP.F16.E5M2.UNPACK_B R49, R12 ;  /* 0x0000000cff31723e */ /* 0x000fe200020004ff */
[----:B--2---:R-:W-:-:S15]  /*57900*/  HMMA.16816.F32 R20, R28, R44, R20 ;  /* 0x0000002c1c14723c */ /* 0x004fde0000001814 */
[----:B------:R-:W-:-:S08]  /*57910*/  NOP ;  /* 0x0000000000007918 */ /* 0x000fd00000000000 */
[----:B------:R0:W-:Y:S04]  /*57920*/  STL.64 [R1+0xae0], R20 ;  /* 0x000ae01401007387 */ /* 0x0001e80000100a00 */
[----:B------:R1:W-:Y:S04]  /*57930*/  STL.64 [R1+0xae8], R22 ;  /* 0x000ae81601007387 */ /* 0x0003e80000100a00 */
[----:B------:R-:W2:Y:S04]  /*57940*/  LDL.LU.64 R32, [R1+0x1340] ;  /* 0x0013400001207983 */ /* 0x000ea80000300a00 */
[----:B------:R-:W2:Y:S04]  /*57950*/  LDL.LU.64 R34, [R1+0x1348] ;  /* 0x0013480001227983 */ /* 0x000ea80000300a00 */
[----:B------:R-:W4:Y:S04]  /*57960*/  LDL.LU.64 R24, [R1+0x1330] ;  /* 0x0013300001187983 */ /* 0x000f280000300a00 */
[----:B------:R-:W4:Y:S01]  /*57970*/  LDL.LU.64 R26, [R1+0x1338] ;  /* 0x00133800011a7983 */ /* 0x000f220000300a00 */
[----:B---3--:R-:W-:-:S15]  /*57980*/  HMMA.16816.F32 R8, R28, R46, R8 ;  /* 0x0000002e1c08723c */ /* 0x008fde0000001808 */
[----:B------:R-:W-:-:S08]  /*57990*/  NOP ;  /* 0x0000000000007918 */ /* 0x000fd00000000000 */
[----:B------:R3:W-:Y:S04]  /*579a0*/  STL.64 [R1+0xb10], R8 ;  /* 0x000b100801007387 */ /* 0x0007e80000100a00 */
[----:B------:R3:W-:Y:S04]  /*579b0*/  STL.64 [R1+0xb18], R10 ;  /* 0x000b180a01007387 */ /* 0x0007e80000100a00 */
[----:B0-----:R-:W4:Y:S04]  /*579c0*/  LDL.LU.64 R20, [R1+0x12e0] ;  /* 0x0012e00001147983 */ /* 0x001f280000300a00 */
[----:B-1----:R-:W4:Y:S04]  /*579d0*/  LDL.LU.64 R22, [R1+0x12e8] ;  /* 0x0012e80001167983 */ /* 0x002f280000300a00 */
[----:B------:R-:W4:Y:S04]  /*579e0*/  LDL.LU.64 R12, [R1+0x12d0] ;  /* 0x0012d000010c7983 */ /* 0x000f280000300a00 */
[----:B------:R-:W4:Y:S04]  /*579f0*/  LDL.LU.64 R14, [R1+0x12d8] ;  /* 0x0012d800010e7983 */ /* 0x000f280000300a00 */
[----:B---3--:R-:W3:Y:S04]  /*57a00*/  LDL.LU.64 R8, [R1+0x12c0] ;  /* 0x0012c00001087983 */ /* 0x008ee80000300a00 */
[----:B------:R-:W3:Y:S01]  /*57a10*/  LDL.LU.64 R10, [R1+0x12c8] ;  /* 0x0012c800010a7983 */ /* 0x000ee20000300a00 */
[----:B------:R-:W-:-:S02]  /*57a20*/  F2FP.F16.E5M2.UNPACK_B R50, R19 ;  /* 0x00000013ff32723e */ /* 0x000fc400020004ff */
[----:B------:R-:W-:Y:S02]  /*57a30*/  F2FP.F16.E5M2.UNPACK_B R51, R18 ;  /* 0x00000012ff33723e */ /* 0x000fe400020004ff */
[----:B------:R-:W-:Y:S02]  /*57a40*/  F2FP.F16.E5M2.UNPACK_B R16, R16 ;  /* 0x00000010ff10723e */ /* 0x000fe400020004ff */
[----:B------:R-:W-:Y:S02]  /*57a50*/  F2FP.F16.E5M2.UNPACK_B R17, R17 ;  /* 0x00000011ff11723e */ /* 0x000fe400020004ff */
[----:B------:R-:W-:Y:S02]  /*57a60*/  F2FP.F16.E5M2.UNPACK_B R4, R4 ;  /* 0x00000004ff04723e */ /* 0x000fe400020004ff */
[----:B------:R-:W-:Y:S02]  /*57a70*/  F2FP.F16.E5M2.UNPACK_B R5, R5 ;  /* 0x00000005ff05723e */ /* 0x000fe400020004ff */
[----:B------:R-:W-:-:S02]  /*57a80*/  F2FP.F16.E5M2.UNPACK_B R6, R6 ;  /* 0x00000006ff06723e */ /* 0x000fc400020004ff */
[----:B------:R-:W-:Y:S01]  /*57a90*/  F2FP.F16.E5M2.UNPACK_B R7, R7 ;  /* 0x00000007ff07723e */ /* 0x000fe200020004ff */
[----:B------:R-:W-:Y:S04]  /*57aa0*/  STL [R1+0x3d7c], R46 ;  /* 0x003d7c2e01007387 */ /* 0x000fe80000100800 */
[----:B------:R-:W-:Y:S04]  /*57ab0*/  STL [R1+0x3d78], R47 ;  /* 0x003d782f01007387 */ /* 0x000fe80000100800 */
[----:B------:R0:W-:Y:S04]  /*57ac0*/  STL [R1+0x3d6c], R48 ;  /* 0x003d6c3001007387 */ /* 0x0001e80000100800 */
[----:B------:R-:W-:Y:S01]  /*57ad0*/  STL [R1+0x128], R16 ;  /* 0x0001281001007387 */ /* 0x000fe20000100800 */
[C---:B--2---:R-:W-:Y:S06]  /*57ae0*/  HMMA.16816.F32 R32, R28.reuse, R48, R32 ;  /* 0x000000301c20723c */ /* 0x044fec0000001820 */
[----:B----4-:R-:W-:Y:S01]  /*57af0*/  HMMA.16816.F32 R24, R28, R50, R24 ;  /* 0x000000321c18723c */ /* 0x010fe20000001818 */
[----:B0-----:R-:W-:-:S15]  /*57b00*/  IMAD.MOV.U32 R48, RZ, RZ, R16 ;  /* 0x000000ffff307224 */ /* 0x001fde00078e0010 */
[----:B------:R-:W-:-:S01]  /*57b10*/  NOP ;  /* 0x0000000000007918 */ /* 0x000fc20000000000 */
[----:B------:R-:W-:Y:S04]  /*57b20*/  STL.64 [R1+0x1340], R32 ;  /* 0x0013402001007387 */ /* 0x000fe80000100a00 */
[----:B------:R-:W-:Y:S04]  /*57b30*/  STL.64 [R1+0x1348], R34 ;  /* 0x0013482201007387 */ /* 0x000fe80000100a00 */
[----:B------:R0:W-:Y:S04]  /*57b40*/  STL [R1+0x3d68], R49 ;  /* 0x003d683101007387 */ /* 0x0001e80000100800 */
[----:B------:R-:W-:Y:S04]  /*57b50*/  STL [R1+0x12c], R17 ;  /* 0x00012c1101007387 */ /* 0x000fe80000100800 */
[----:B------:R-:W-:Y:S04]  /*57b60*/  STL [R1+0x3d74], R50 ;  /* 0x003d743201007387 */ /* 0x000fe80000100800 */
[----:B------:R-:W-:Y:S04]  /*57b70*/  STL [R1+0x3d70], R51 ;  /* 0x003d703301007387 */ /* 0x000fe80000100800 */
[----:B------:R-:W-:Y:S04]  /*57b80*/  STL.64 [R1+0x1330], R24 ;  /* 0x0013301801007387 */ /* 0x000fe80000100a00 */
[----:B------:R-:W-:Y:S01]  /*57b90*/  STL.64 [R1+0x1338], R26 ;  /* 0x0013381a01007387 */ /* 0x000fe20000100a00 */
[----:B0-----:R-:W-:Y:S01]  /*57ba0*/  IMAD.MOV.U32 R49, RZ, RZ, R17 ;  /* 0x000000ffff317224 */ /* 0x001fe200078e0011 */
[----:B------:R-:W-:Y:S06]  /*57bb0*/  HMMA.16816.F32 R20, R28, R16, R20 ;  /* 0x000000101c14723c */ /* 0x000fec0000001814 */
[C---:B------:R-:W-:Y:S06]  /*57bc0*/  HMMA.16816.F32 R12, R4.reuse, R56, R12 ;  /* 0x00000038040c723c */ /* 0x040fec000000180c */
[----:B---3--:R-:W-:Y:S11]  /*57bd0*/  HMMA.16816.F32 R8, R4, R58, R8 ;  /* 0x0000003a0408723c */ /* 0x008ff60000001808 */
[----:B------:R-:W-:Y:S04]  /*57be0*/  STL.64 [R1+0x12e0], R20 ;  /* 0x0012e01401007387 */ /* 0x000fe80000100a00 */
[----:B------:R-:W-:Y:S04]  /*57bf0*/  STL.64 [R1+0x12e8], R22 ;  /* 0x0012e81601007387 */ /* 0x000fe80000100a00 */
[----:B------:R-:W-:Y:S04]  /*57c00*/  STL [R1+0x3d8c], R49 ;  /* 0x003d8c3101007387 */ /* 0x000fe80000100800 */
[----:B------:R-:W-:Y:S04]  /*57c10*/  STL [R1+0x3d80], R48 ;  /* 0x003d803001007387 */ /* 0x000fe80000100800 */
[----:B------:R-:W-:Y:S04]  /*57c20*/  STL.64 [R1+0x12d0], R12 ;  /* 0x0012d00c01007387 */ /* 0x000fe80000100a00 */
[----:B------:R0:W-:Y:S04]  /*57c30*/  STL.64 [R1+0x12d8], R14 ;  /* 0x0012d80e01007387 */ /* 0x0001e80000100a00 */
[----:B------:R1:W-:Y:S04]  /*57c40*/  STL.64 [R1+0x12c0], R8 ;  /* 0x0012c00801007387 */ /* 0x0003e80000100a00 */
[----:B------:R2:W-:Y:S04]  /*57c50*/  STL.64 [R1+0x12c8], R10 ;  /* 0x0012c80a01007387 */ /* 0x0005e80000100a00 */
[----:B------:R-:W3:Y:S04]  /*57c60*/  LDL R54, [R1+0xb0] ;  /* 0x0000b00001367983 */ /* 0x000ee80000100800 */
[----:B------:R-:W3:Y:S04]  /*57c70*/  LDL R55, [R1+0xb4] ;  /* 0x0000b40001377983 */ /* 0x000ee80000100800 */
[----:B------:R-:W4:Y:S04]  /*57c80*/  LDL.LU.64 R32, [R1+0x12b0] ;  /* 0x0012b00001207983 */ /* 0x000f280000300a00 */
[----:B------:R-:W4:Y:S04]  /*57c90*/  LDL.LU.64 R34, [R1+0x12b8] ;  /* 0x0012b80001227983 */ /* 0x000f280000300a00 */
[----:B------:R-:W4:Y:S04]  /*57ca0*/  LDL R52, [R1+0xb8] ;  /* 0x0000b80001347983 */ /* 0x000f280000100800 */
[----:B------:R-:W4:Y:S04]  /*57cb0*/  LDL R53, [R1+0xbc] ;  /* 0x0000bc0001357983 */ /* 0x000f280000100800 */
[----:B0-----:R-:W4:Y:S04]  /*57cc0*/  LDL.64 R14, [R1+0x110] ;  /* 0x00011000010e7983 */ /* 0x001f280000100a00 */
[----:B------:R-:W4:Y:S04]  /*57cd0*/  LDL R12, [R1+0x108] ;  /* 0x00010800010c7983 */ /* 0x000f280000100800 */
[----:B------:R-:W4:Y:S04]  /*57ce0*/  LDL R13, [R1+0x10c] ;  /* 0x00010c00010d7983 */ /* 0x000f280000100800 */
[----:B-1----:R-:W4:Y:S04]  /*57cf0*/  LDL.64 R8, [R1+0x100] ;  /* 0x0001000001087983 */ /* 0x002f280000100a00 */
[----:B--2---:R-:W2:Y:S04]  /*57d00*/  LDL.64 R10, [R1+0xf8] ;  /* 0x0000f800010a7983 */ /* 0x004ea80000100a00 */
[----:B------:R-:W2:Y:S04]  /*57d10*/  LDL.LU.64 R28, [R1+0x12a0] ;  /* 0x0012a000011c7983 */ /* 0x000ea80000300a00 */
[----:B------:R-:W2:Y:S04]  /*57d20*/  LDL.LU.64 R30, [R1+0x12a8] ;  /* 0x0012a800011e7983 */ /* 0x000ea80000300a00 */
[----:B---3--:R-:W-:Y:S04]  /*57d30*/  STL.64 [R1+0x3eb0], R54 ;  /* 0x003eb03601007387 */ /* 0x008fe80000100a00 */
[----:B----4-:R-:W-:Y:S04]  /*57d40*/  STL.64 [R1+0x3ea8], R52 ;  /* 0x003ea83401007387 */ /* 0x010fe80000100a00 */
[----:B------:R-:W3:Y:S04]  /*57d50*/  LDL R26, [R1+0xc0] ;  /* 0x0000c000011a7983 */ /* 0x000ee80000100800 */
[----:B------:R-:W3:Y:S04]  /*57d60*/  LDL R27, [R1+0xc4] ;  /* 0x0000c400011b7983 */ /* 0x000ee80000100800 */
[----:B------:R-:W4:Y:S04]  /*57d70*/  LDL R24, [R1+0xc8] ;  /* 0x0000c80001187983 */ /* 0x000f280000100800 */
[----:B------:R-:W4:Y:S04]  /*57d80*/  LDL R25, [R1+0xcc] ;  /* 0x0000cc0001197983 */ /* 0x000f280000100800 */
[----:B------:R-:W2:Y:S04]  /*57d90*/  LDL R56, [R1+0xa8] ;  /* 0x0000a80001387983 */ /* 0x000ea80000100800 */
[----:B------:R-:W2:Y:S04]  /*57da0*/  LDL R57, [R1+0xac] ;  /* 0x0000ac0001397983 */ /* 0x000ea80000100800 */
[----:B------:R-:W2:Y:S04]  /*57db0*/  LDL.LU.64 R20, [R1+0x1290] ;  /* 0x0012900001147983 */ /* 0x000ea80000300a00 */
[----:B------:R-:W2:Y:S01]  /*57dc0*/  LDL.LU.64 R22, [R1+0x1298] ;  /* 0x0012980001167983 */ /* 0x000ea20000300a00 */
[----:B------:R-:W-:-:S02]  /*57dd0*/  IMAD.MOV.U32 R50, RZ, RZ, R58 ;  /* 0x000000ffff327224 */ /* 0x000fc400078e003a */
[----:B------:R-:W-:Y:S01]  /*57de0*/  IMAD.MOV.U32 R51, RZ, RZ, R59 ;  /* 0x000000ffff337224 */ /* 0x000fe200078e003b */
[----:B---3--:R-:W-:Y:S04]  /*57df0*/  STL.64 [R1+0x3ec0], R26 ;  /* 0x003ec01a01007387 */ /* 0x008fe80000100a00 */
[----:B----4-:R0:W-:Y:S04]  /*57e00*/  STL.64 [R1+0x3eb8], R24 ;  /* 0x003eb81801007387 */ /* 0x0101e80000100a00 */
[----:B------:R-:W3:Y:S04]  /*57e10*/  LDL R58, [R1+0xa0] ;  /* 0x0000a000013a7983 */ /* 0x000ee80000100800 */
[----:B------:R-:W3:Y:S04]  /*57e20*/  LDL R59, [R1+0xa4] ;  /* 0x0000a400013b7983 */ /* 0x000ee80000100800 */
[----:B------:R-:W4:Y:S04]  /*57e30*/  LDL.LU.64 R16, [R1+0x1280] ;  /* 0x0012800001107983 */ /* 0x000f280000300a00 */
[----:B------:R-:W4:Y:S01]  /*57e40*/  LDL.LU.64 R18, [R1+0x1288] ;  /* 0x0012880001127983 */ /* 0x000f220000300a00 */
[C---:B0-----:R-:W-:Y:S06]  /*57e50*/  HMMA.16816.F32 R24, R4.reuse, R14, R32 ;  /* 0x0000000e0418723c */ /* 0x041fec0000001820 */
[----:B--2---:R-:W-:Y:S01]  /*57e60*/  HMMA.16816.F32 R20, R4, R8, R20 ;  /* 0x000000080414723c */ /* 0x004fe20000001814 */
[----:B------:R-:W-:-:S02]  /*57e70*/  IMAD.MOV.U32 R46, RZ, RZ, R14 ;  /* 0x000000ffff2e7224 */ /* 0x000fc400078e000e */
[----:B------:R-:W-:-:S03]  /*57e80*/  IMAD.MOV.U32 R47, RZ, RZ, R15 ;  /* 0x000000ffff2f7224 */ /* 0x000fc600078e000f */
[----:B------:R-:W-:Y:S02]  /*57e90*/  IMAD.MOV.U32 R45, RZ, RZ, R8 ;  /* 0x000000ffff2d7224 */ /* 0x000fe400078e0008 */
[----:B------:R-:W-:Y:S02]  /*57ea0*/  IMAD.MOV.U32 R44, RZ, RZ, R11 ;  /* 0x000000ffff2c7224 */ /* 0x000fe400078e000b */
[----:B------:R-:W-:Y:S02]  /*57eb0*/  IMAD.MOV.U32 R48, RZ, RZ, R9 ;  /* 0x000000ffff307224 */ /* 0x000fe400078e0009 */
[----:B------:R-:W-:Y:S01]  /*57ec0*/  IMAD.MOV.U32 R49, RZ, RZ, R10 ;  /* 0x000000ffff317224 */ /* 0x000fe200078e000a */
[----:B---3--:R-:W-:Y:S04]  /*57ed0*/  STL.64 [R1+0x3ed0], R58 ;  /* 0x003ed03a01007387 */ /* 0x008fe80000100a00 */
[----:B------:R-:W-:Y:S04]  /*57ee0*/  STL.64 [R1+0x3ec8], R56 ;  /* 0x003ec83801007387 */ /* 0x000fe80000100a00 */
[----:B------:R-:W2:Y:S04]  /*57ef0*/  LDL R38, [R1+0xd0] ;  /* 0x0000d00001267983 */ /* 0x000ea80000100800 */
[----:B------:R-:W2:Y:S04]  /*57f00*/  LDL R39, [R1+0xd4] ;  /* 0x0000d40001277983 */ /* 0x000ea80000100800 */
[----:B------:R-:W3:Y:S04]  /*57f10*/  LDL R36, [R1+0xd8] ;  /* 0x0000d80001247983 */ /* 0x000ee80000100800 */
[----:B------:R-:W3:Y:S04]  /*57f20*/  LDL R37, [R1+0xdc] ;  /* 0x0000dc0001257983 */ /* 0x000ee80000100800 */
[----:B------:R-:W-:Y:S04]  /*57f30*/  STL.64 [R1+0x12b0], R24 ;  /* 0x0012b01801007387 */ /* 0x000fe80000100a00 */
[----:B------:R0:W-:Y:S01]  /*57f40*/  STL.64 [R1+0x12b8], R26 ;  /* 0x0012b81a01007387 */ /* 0x0001e20000100a00 */
[C---:B----4-:R-:W-:Y:S03]  /*57f50*/  HMMA.16816.F32 R16, R4.reuse, R10, R16 ;  /* 0x0000000a0410723c */ /* 0x050fe60000001810 */
[----:B------:R-:W4:Y:S04]  /*57f60*/  LDL R14, [R1+0xe8] ;  /* 0x0000e800010e7983 */ /* 0x000f280000100800 */
[----:B------:R-:W4:Y:S01]  /*57f70*/  LDL R15, [R1+0xec] ;  /* 0x0000ec00010f7983 */ /* 0x000f220000100800 */
[----:B0-----:R-:W-:Y:S03]  /*57f80*/  HMMA.16816.F32 R24, R4, R12, R28 ;  /* 0x0000000c0418723c */ /* 0x001fe6000000181c */
[----:B------:R-:W2:-:S15]  /*57f90*/  LDL R12, [R1+0xf0] ;  /* 0x0000f000010c7983 */ /* 0x000e9e0000100800 */
[----:B------:R-:W-:-:S05]  /*57fa0*/  NOP ;  /* 0x0000000000007918 */ /* 0x000fca0000000000 */
[----:B------:R0:W-:Y:S04]  /*57fb0*/  STL.64 [R1+0x12a0], R24 ;  /* 0x0012a01801007387 */ /* 0x0001e80000100a00 */
[----:B------:R1:W-:Y:S04]  /*57fc0*/  STL.64 [R1+0x12a8], R26 ;  /* 0x0012a81a01007387 */ /* 0x0003e80000100a00 */
[----:B------:R-:W2:Y:S04]  /*57fd0*/  LDL R13, [R1+0xf4] ;  /* 0x0000f400010d7983 */ /* 0x000ea80000100800 */
[----:B------:R1:W-:Y:S04]  /*57fe0*/  STL.64 [R1+0x1290], R20 ;  /* 0x0012901401007387 */ /* 0x0003e80000100a00 */
[----:B------:R1:W-:Y:S04]  /*57ff0*/  STL.64 [R1+0x1298], R22 ;  /* 0x0012981601007387 */ /* 0x0003e80000100a00 */
[----:B------:R1:W-:Y:S04]  /*58000*/  STL.64 [R1+0x1280], R16 ;  /* 0x0012801001007387 */ /* 0x0003e80000100a00 */
[----:B------:R1:W-:Y:S04]  /*58010*/  STL.64 [R1+0x1288], R18 ;  /* 0x0012881201007387 */ /* 0x0003e80000100a00 */
[----:B------:R-:W2:Y:S04]  /*58020*/  LDL.LU.64 R56, [R1+0x1270] ;  /* 0x0012700001387983 */ /* 0x000ea80000300a00 */
[----:B------:R-:W2:Y:S04]  /*58030*/  LDL.LU.64 R58, [R1+0x1278] ;  /* 0x00127800013a7983 */ /* 0x000ea80000300a00 */
[----:B0-----:R-:W4:Y:S04]  /*58040*/  LDL.LU.64 R24, [R1+0x1260] ;  /* 0x0012600001187983 */ /* 0x001f280000300a00 */
[----:B-1----:R-:W4:Y:S04]  /*58050*/  LDL.LU.64 R26, [R1+0x1268] ;  /* 0x00126800011a7983 */ /* 0x002f280000300a00 */
[----:B------:R-:W3:Y:S04]  /*58060*/  LDL.LU.64 R52, [R1+0x1250] ;  /* 0x0012500001347983 */ /* 0x000ee80000300a00 */
        /* <DEDUP_REMOVED lines=13> */
[----:B------:R-:W-:Y:S04]  /*58140*/  STL.64 [R1+0x3e48], R46 ;  /* 0x003e482e01007387 */ /* 0x000fe80000100a00 */
[----:B------:R0:W-:Y:S04]  /*58150*/  STL.64 [R1+0x3e40], R44 ;  /* 0x003e402c01007387 */ /* 0x0001e80000100a00 */
[----:B0-----:R-:W3:Y:S04]  /*58160*/  LDL.LU.64 R44, [R1+0x1240] ;  /* 0x00124000012c7983 */ /* 0x001ee80000300a00 */
[----:B------:R-:W3:Y:S04]  /*58170*/  LDL.LU.64 R46, [R1+0x1248] ;  /* 0x00124800012e7983 */ /* 0x000ee80000300a00 */
[----:B------:R0:W-:Y:S04]  /*58180*/  STL.64 [R1+0x3e38], R50 ;  /* 0x003e383201007387 */ /* 0x0001e80000100a00 */
[----:B0-----:R-:W3:Y:S04]  /*58190*/  LDL R50, [R1+0xe0] ;  /* 0x0000e00001327983 */ /* 0x001ee80000100800 */
[----:B------:R-:W3:Y:S04]  /*581a0*/  LDL R51, [R1+0xe4] ;  /* 0x0000e40001337983 */ /* 0x000ee80000100800 */
[----:B------:R-:W-:Y:S01]  /*581b0*/  STL.64 [R1+0x3e30], R48 ;  /* 0x003e303001007387 */ /* 0x000fe20000100a00 */
[C---:B--2---:R-:W-:Y:S06]  /*581c0*/  HMMA.16816.F32 R56, R4.reuse, R12, R56 ;  /* 0x0000000c0438723c */ /* 0x044fec0000001838 */
[----:B----4-:R-:W-:-:S15]  /*581d0*/  HMMA.16816.F32 R12, R4, R14, R24 ;  /* 0x0000000e040c723c */ /* 0x010fde0000001818 */
[----:B------:R-:W-:-:S02]  /*581e0*/  NOP ;  /* 0x0000000000007918 */ /* 0x000fc40000000000 */
[----:B------:R-:W-:Y:S04]  /*581f0*/  STL.64 [R1+0x1270], R56 ;  /* 0x0012703801007387 */ /* 0x000fe80000100a00 */
[----:B------:R0:W-:Y:S04]  /*58200*/  STL.64 [R1+0x1278], R58 ;  /* 0x0012783a01007387 */ /* 0x0001e80000100a00 */
[----:B0-----:R-:W2:Y:S04]  /*58210*/  LDL.LU.64 R58, [R1+0x3ed0] ;  /* 0x003ed000013a7983 */ /* 0x001ea80000300a00 */
[----:B------:R-:W4:Y:S04]  /*58220*/  LDL.LU.64 R56, [R1+0x3ec8] ;  /* 0x003ec80001387983 */ /* 0x000f280000300a00 */
[----:B------:R-:W2:Y:S04]  /*58230*/  LDL.LU.64 R26, [R1+0x3ec0] ;  /* 0x003ec000011a7983 */ /* 0x000ea80000300a00 */
[----:B------:R-:W4:Y:S04]  /*58240*/  LDL.LU.64 R24, [R1+0x3eb8] ;  /* 0x003eb80001187983 */ /* 0x000f280000300a00 */
[----:B------:R0:W-:Y:S04]  /*58250*/  STL.64 [R1+0x1260], R12 ;  /* 0x0012600c01007387 */ /* 0x0001e80000100a00 */
[----:B------:R1:W-:Y:S01]  /*58260*/  STL.64 [R1+0x1268], R14 ;  /* 0x0012680e01007387 */ /* 0x0003e20000100a00 */
[C---:B---3--:R-:W-:Y:S03]  /*58270*/  HMMA.16816.F32 R48, R4.reuse, R50, R52 ;  /* 0x000000320430723c */ /* 0x048fe60000001834 */
[----:B0-----:R-:W3:Y:S04]  /*58280*/  LDL.LU.64 R12, [R1+0x11d0] ;  /* 0x0011d000010c7983 */ /* 0x001ee80000300a00 */
[----:B-1----:R-:W3:Y:S04]  /*58290*/  LDL.LU.64 R14, [R1+0x11d8] ;  /* 0x0011d800010e7983 */ /* 0x002ee80000300a00 */
[----:B------:R-:W3:Y:S04]  /*582a0*/  LDL.LU.64 R54, [R1+0x3eb0] ;  /* 0x003eb00001367983 */ /* 0x000ee80000300a00 */
[----:B------:R-:W3:Y:S01]  /*582b0*/  LDL.LU.64 R52, [R1+0x3ea8] ;  /* 0x003ea80001347983 */ /* 0x000ee20000300a00 */
[C---:B------:R-:W-:Y:S06]  /*582c0*/  HMMA.16816.F32 R44, R4.reuse, R36, R44 ;  /* 0x00000024042c723c */ /* 0x040fec000000182c */
[----:B------:R-:W-:Y:S01]  /*582d0*/  HMMA.16816.F32 R36, R4, R38, R40 ;  /* 0x000000260424723c */ /* 0x000fe20000001828 */
[----:B------:R-:W-:Y:S04]  /*582e0*/  STL.64 [R1+0x1250], R48 ;  /* 0x0012503001007387 */ /* 0x000fe80000100a00 */
[----:B------:R-:W-:-:S12]  /*582f0*/  STL.64 [R1+0x1258], R50 ;  /* 0x0012583201007387 */ /* 0x000fd80000100a00 */
[----:B------:R-:W-:Y:S04]  /*58300*/  STL.64 [R1+0x1240], R44 ;  /* 0x0012402c01007387 */ /* 0x000fe80000100a00 */
[----:B------:R-:W-:Y:S04]  /*58310*/  STL.64 [R1+0x1248], R46 ;  /* 0x0012482e01007387 */ /* 0x000fe80000100a00 */
[----:B------:R-:W-:Y:S04]  /*58320*/  STL.64 [R1+0x1230], R36 ;  /* 0x0012302401007387 */ /* 0x000fe80000100a00 */
[----:B------:R-:W-:Y:S01]  /*58330*/  STL.64 [R1+0x1238], R38 ;  /* 0x0012382601007387 */ /* 0x000fe20000100a00 */
[C---:B----4-:R-:W-:Y:S06]  /*58340*/  HMMA.16816.F32 R32, R4.reuse, R24, R32 ;  /* 0x000000180420723c */ /* 0x050fec0000001820 */
[C---:B--2---:R-:W-:Y:S06]  /*58350*/  HMMA.16816.F32 R28, R4.reuse, R26, R28 ;  /* 0x0000001a041c723c */ /* 0x044fec000000181c */
[C---:B---3--:R-:W-:Y:S06]  /*58360*/  HMMA.16816.F32 R24, R4.reuse, R52, R20 ;  /* 0x000000340418723c */ /* 0x048fec0000001814 */
[C---:B------:R-:W-:Y:S05]  /*58370*/  HMMA.16816.F32 R16, R4.reuse, R54, R16 ;  /* 0x000000360410723c */ /* 0x040fea0000001810 */
[----:B------:R-:W-:Y:S04]  /*58380*/  STL.64 [R1+0x1220], R32 ;  /* 0x0012202001007387 */ /* 0x000fe80000100a00 */
[----:B------:R-:W-:Y:S04]  /*58390*/  STL.64 [R1+0x1228], R34 ;  /* 0x0012282201007387 */ /* 0x000fe80000100a00 */
[----:B------:R-:W-:Y:S04]  /*583a0*/  STL.64 [R1+0x1210], R28 ;  /* 0x0012101c01007387 */ /* 0x000fe80000100a00 */
[----:B------:R-:W-:Y:S04]  /*583b0*/  STL.64 [R1+0x1218], R30 ;  /* 0x0012181e01007387 */ /* 0x000fe80000100a00 */
[----:B------:R-:W2:Y:S01]  /*583c0*/  LDL R20, [R1+0x98] ;  /* 0x0000980001147983 */ /* 0x000ea20000100800 */
[C---:B------:R-:W-:Y:S03]  /*583d0*/  HMMA.16816.F32 R12, R4.reuse, R58, R12 ;  /* 0x0000003a040c723c */ /* 0x040fe6000000180c */
[----:B------:R-:W-:Y:S04]  /*583e0*/  STL.64 [R1+0x1200], R24 ;  /* 0x0012001801007387 */ /* 0x000fe80000100a00 */
[----:B------:R-:W-:Y:S04]  /*583f0*/  STL.64 [R1+0x1208], R26 ;  /* 0x0012081a01007387 */ /* 0x000fe80000100a00 */
[----:B------:R-:W-:Y:S04]  /*58400*/  STL.64 [R1+0x11f0], R16 ;  /* 0x0011f01001007387 */ /* 0x000fe80000100a00 */
[----:B------:R0:W-:Y:S04]  /*58410*/  STL.64 [R1+0x11f8], R18 ;  /* 0x0011f81201007387 */ /* 0x0001e80000100a00 */
[----:B------:R-:W2:Y:S04]  /*58420*/  LDL R21, [R1+0x9c] ;  /* 0x00009c0001157983 */ /* 0x000ea80000100800 */
[----:B------:R-:W3:Y:S04]  /*58430*/  LDL R22, [R1+0x90] ;  /* 0x0000900001167983 */ /* 0x000ee80000100800 */
[----:B------:R-:W3:Y:S01]  /*58440*/  LDL R23, [R1+0x94] ;  /* 0x0000940001177983 */ /* 0x000ee20000100800 */
[----:B0-----:R-:W-:Y:S03]  /*58450*/  HMMA.16816.F32 R16, R4, R56, R8 ;  /* 0x000000380410723c */ /* 0x001fe60000001808 */
[----:B------:R-:W4:-:S15]  /*58460*/  LDL R10, [R1+0x88] ;  /* 0x00008800010a7983 */ /* 0x000f1e0000100800 */
[----:B------:R-:W-:-:S05]  /*58470*/  NOP ;  /* 0x0000000000007918 */ /* 0x000fca0000000000 */
[----:B------:R0:W-:Y:S04]  /*58480*/  STL.64 [R1+0x11e0], R16 ;  /* 0x0011e01001007387 */ /* 0x0001e80000100a00 */
[----:B------:R1:W-:Y:S04]  /*58490*/  STL.64 [R1+0x11e8], R18 ;  /* 0x0011e81201007387 */ /* 0x0003e80000100a00 */
[----:B------:R-:W4:Y:S04]  /*584a0*/  LDL R11, [R1+0x8c] ;  /* 0x00008c00010b7983 */ /* 0x000f280000100800 */
[----:B------:R-:W4:Y:S04]  /*584b0*/  LDL R56, [R1+0x38] ;  /* 0x0000380001387983 */ /* 0x000f280000100800 */
[----:B------:R-:W4:Y:S04]  /*584c0*/  LDL R57, [R1+0x3c] ;  /* 0x00003c0001397983 */ /* 0x000f280000100800 */
[----:B------:R-:W2:Y:S04]  /*584d0*/  LDL.LU.64 R28, [R1+0x11c0] ;  /* 0x0011c000011c7983 */ /* 0x000ea80000300a00 */
[----:B------:R-:W2:Y:S04]  /*584e0*/  LDL.LU.64 R30, [R1+0x11c8] ;  /* 0x0011c800011e7983 */ /* 0x000ea80000300a00 */
[----:B------:R3:W-:Y:S04]  /*584f0*/  STL.64 [R1+0x11d0], R12 ;  /* 0x0011d00c01007387 */ /* 0x0007e80000100a00 */
[----:B------:R3:W-:Y:S04]  /*58500*/  STL.64 [R1+0x11d8], R14 ;  /* 0x0011d80e01007387 */ /* 0x0007e80000100a00 */
[----:B------:R-:W4:Y:S04]  /*58510*/  LDL.LU.64 R24, [R1+0x11b0] ;  /* 0x0011b00001187983 */ /* 0x000f280000300a00 */
[----:B------:R-:W4:Y:S04]  /*58520*/  LDL.LU.64 R26, [R1+0x11b8] ;  /* 0x0011b800011a7983 */ /* 0x000f280000300a00 */
[----:B0-----:R-:W4:Y:S04]  /*58530*/  LDL.LU.64 R16, [R1+0x11a0] ;  /* 0x0011a00001107983 */ /* 0x001f280000300a00 */
[----:B-1----:R-:W4:Y:S04]  /*58540*/  LDL.LU.64 R18, [R1+0x11a8] ;  /* 0x0011a80001127983 */ /* 0x002f280000300a00 */
[----:B------:R-:W3:Y:S04]  /*58550*/  LDL R54, [R1+0x40] ;  /* 0x0000400001367983 */ /* 0x000ee80000100800 */
[----:B------:R-:W3:Y:S04]  /*58560*/  LDL R55, [R1+0x44] ;  /* 0x0000440001377983 */ /* 0x000ee80000100800 */
[----:B------:R-:W2:Y:S04]  /*58570*/  LDL R52, [R1+0x48] ;  /* 0x0000480001347983 */ /* 0x000ea80000100800 */
[----:B------:R-:W2:Y:S04]  /*58580*/  LDL R53, [R1+0x4c] ;  /* 0x00004c0001357983 */ /* 0x000ea80000100800 */
[----:B------:R-:W4:Y:S04]  /*58590*/  LDL R8, [R1+0x80] ;  /* 0x0000800001087983 */ /* 0x000f280000100800 */
[----:B------:R-:W4:Y:S04]  /*585a0*/  LDL R9, [R1+0x84] ;  /* 0x0000840001097983 */ /* 0x000f280000100800 */
[----:B---3--:R-:W-:Y:S04]  /*585b0*/  STL.64 [R1+0x3e58], R54 ;  /* 0x003e583601007387 */ /* 0x008fe80000100a00 */
[----:B--2---:R-:W-:Y:S04]  /*585c0*/  STL.64 [R1+0x3e50], R52 ;  /* 0x003e503401007387 */ /* 0x004fe80000100a00 */
[----:B------:R-:W2:Y:S04]  /*585d0*/  LDL R58, [R1+0x30] ;  /* 0x00003000013a7983 */ /* 0x000ea80000100800 */
[----:B------:R-:W2:Y:S04]  /*585e0*/  LDL R59, [R1+0x34] ;  /* 0x00003400013b7983 */ /* 0x000ea80000100800 */
[----:B------:R-:W3:Y:S04]  /*585f0*/  LDL.64 R38, [R1+0x50] ;  /* 0x0000500001267983 */ /* 0x000ee80000100a00 */
[----:B------:R-:W3:Y:S04]  /*58600*/  LDL.LU.64 R12, [R1+0x1190] ;  /* 0x00119000010c7983 */ /* 0x000ee80000300a00 */
[----:B------:R-:W3:Y:S01]  /*58610*/  LDL.LU.64 R14, [R1+0x1198] ;  /* 0x00119800010e7983 */ /* 0x000ee20000300a00 */
[C---:B------:R-:W-:Y:S06]  /*58620*/  HMMA.16816.F32 R28, R4.reuse, R20, R28 ;  /* 0x00000014041c723c */ /* 0x040fec000000181c */
[C---:B----4-:R-:W-:Y:S01]  /*58630*/  HMMA.16816.F32 R20, R4.reuse, R22, R24 ;  /* 0x000000160414723c */ /* 0x050fe20000001818 */
[----:B--2---:R-:W-:Y:S04]  /*58640*/  STL.64 [R1+0x3e68], R58 ;  /* 0x003e683a01007387 */ /* 0x004fe80000100a00 */
[----:B------:R-:W-:Y:S04]  /*58650*/  STL.64 [R1+0x3e60], R56 ;  /* 0x003e603801007387 */ /* 0x000fe80000100a00 */
[----:B------:R-:W2:Y:S04]  /*58660*/  LDL R36, [R1+0x58] ;  /* 0x0000580001247983 */ /* 0x000ea80000100800 */
[----:B------:R-:W2:Y:S04]  /*58670*/  LDL R37, [R1+0x5c] ;  /* 0x00005c0001257983 */ /* 0x000ea80000100800 */
[----:B---3--:R0:W-:Y:S01]  /*58680*/  STL.64 [R1+0x3e78], R38 ;  /* 0x003e782601007387 */ /* 0x0081e20000100a00 */
[C---:B------:R-:W-:Y:S03]  /*58690*/  HMMA.16816.F32 R16, R4.reuse, R10, R16 ;  /* 0x0000000a0410723c */ /* 0x040fe60000001810 */
[----:B--2---:R1:W-:Y:S04]  /*586a0*/  STL.64 [R1+0x3e70], R36 ;  /* 0x003e702401007387 */ /* 0x0043e80000100a00 */
[----:B------:R-:W2:Y:S04]  /*586b0*/  LDL R46, [R1+0x60] ;  /* 0x00006000012e7983 */ /* 0x000ea80000100800 */
[----:B------:R-:W-:Y:S04]  /*586c0*/  STL.64 [R1+0x11c0], R28 ;  /* 0x0011c01c01007387 */ /* 0x000fe80000100a00 */
[----:B------:R-:W-:Y:S04]  /*586d0*/  STL.64 [R1+0x11c8], R30 ;  /* 0x0011c81e01007387 */ /* 0x000fe80000100a00 */
[----:B------:R-:W2:Y:S04]  /*586e0*/  LDL R47, [R1+0x64] ;  /* 0x00006400012f7983 */ /* 0x000ea80000100800 */
[----:B------:R-:W3:Y:S04]  /*586f0*/  LDL R44, [R1+0x68] ;  /* 0x00006800012c7983 */ /* 0x000ee80000100800 */
[----:B------:R-:W-:Y:S04]  /*58700*/  STL.64 [R1+0x11b0], R20 ;  /* 0x0011b01401007387 */ /* 0x000fe80000100a00 */
[----:B------:R-:W-:Y:S04]  /*58710*/  STL.64 [R1+0x11b8], R22 ;  /* 0x0011b81601007387 */ /* 0x000fe80000100a00 */
[----:B------:R-:W3:Y:S01]  /*58720*/  LDL R45, [R1+0x6c] ;  /* 0x00006c00012d7983 */ /* 0x000ee20000100800 */
[C---:B------:R-:W-:Y:S03]  /*58730*/  HMMA.16816.F32 R12, R4.reuse, R8, R12 ;  /* 0x00000008040c723c */ /* 0x040fe6000000180c */
[----:B--2---:R-:W-:Y:S04]  /*58740*/  STL.64 [R1+0x3e88], R46 ;  /* 0x003e882e01007387 */ /* 0x004fe80000100a00 */
[----:B---3--:R-:W-:Y:S04]  /*58750*/  STL.64 [R1+0x3e80], R44 ;  /* 0x003e802c01007387 */ /* 0x008fe80000100a00 */
[----:B0-----:R-:W2:Y:S04]  /*58760*/  LDL R38, [R1+0x70] ;  /* 0x0000700001267983 */ /* 0x001ea80000100800 */
[----:B------:R-:W-:Y:S04]  /*58770*/  STL.64 [R1+0x11a0], R16 ;  /* 0x0011a01001007387 */ /* 0x000fe80000100a00 */
[----:B------:R-:W-:Y:S04]  /*58780*/  STL.64 [R1+0x11a8], R18 ;  /* 0x0011a81201007387 */ /* 0x000fe80000100a00 */
[----:B------:R-:W2:Y:S04]  /*58790*/  LDL R39, [R1+0x74] ;  /* 0x0000740001277983 */ /* 0x000ea80000100800 */
[----:B-1----:R-:W3:Y:S04]  /*587a0*/  LDL R36, [R1+0x78] ;  /* 0x0000780001247983 */ /* 0x002ee80000100800 */
[----:B------:R-:W3:Y:S04]  /*587b0*/  LDL R37, [R1+0x7c] ;  /* 0x00007c0001257983 */ /* 0x000ee80000100800 */
[----:B--2---:R-:W-:Y:S04]  /*587c0*/  STL.64 [R1+0x3e90], R38 ;  /* 0x003e902601007387 */ /* 0x004fe80000100a00 */
[----:B------:R-:W2:Y:S04]  /*587d0*/  LDL R10, [R1+0x8] ;  /* 0x00000800010a7983 */ /* 0x000ea80000100800 */
[----:B------:R-:W2:Y:S04]  /*587e0*/  LDL R11, [R1+0xc] ;  /* 0x00000c00010b7983 */ /* 0x000ea80000100800 */
[----:B------:R-:W4:Y:S04]  /*587f0*/  LDL R8, [R1+0x10] ;  /* 0x0000100001087983 */ /* 0x000f280000100800 */
[----:B------:R-:W-:Y:S04]  /*58800*/  STL.64 [R1+0x1190], R12 ;  /* 0x0011900c01007387 */ /* 0x000fe80000100a00 */
[----:B------:R-:W-:Y:S04]  /*58810*/  STL.64 [R1+0x1198], R14 ;  /* 0x0011980e01007387 */ /* 0x000fe80000100a00 */
[----:B------:R-:W4:Y:S04]  /*58820*/  LDL R9, [R1+0x14] ;  /* 0x0000140001097983 */ /* 0x000f280000100800 */
[----:B--2---:R-:W-:Y:S04]  /*58830*/  STL.64 [R1+0x3ea0], R10 ;  /* 0x003ea00a01007387 */ /* 0x004fe80000100a00 */
[----:B----4-:R0:W-:Y:S04]  /*58840*/  STL.64 [R1+0x3e98], R8 ;  /* 0x003e980801007387 */ /* 0x0101e80000100a00 */
[----:B0-----:R-:W3:Y:S04]  /*58850*/  LDL.LU.64 R8, [R1+0x1180] ;  /* 0x0011800001087983 */ /* 0x001ee80000300a00 */
[----:B------:R-:W3:Y:S04]  /*58860*/  LDL.LU.64 R10, [R1+0x1188] ;  /* 0x00118800010a7983 */ /* 0x000ee80000300a00 */
[----:B------:R-:W2:Y:S04]  /*58870*/  LDL R14, [R1+0x20] ;  /* 0x00002000010e7983 */ /* 0x000ea80000100800 */
[----:B------:R-:W2:Y:S04]  /*58880*/  LDL R15, [R1+0x24] ;  /* 0x00002400010f7983 */ /* 0x000ea80000100800 */
[----:B------:R-:W4:Y:S04]  /*58890*/  LDL.LU.64 R44, [R1+0x1170] ;  /* 0x00117000012c7983 */ /* 0x000f280000300a00 */
[----:B------:R-:W4:Y:S04]  /*588a0*/  LDL.LU.64 R46, [R1+0x1178] ;  /* 0x00117800012e7983 */ /* 0x000f280000300a00 */
[----:B------:R-:W2:Y:S04]  /*588b0*/  LDL.LU.64 R56, [R1+0x1160] ;  /* 0x0011600001387983 */ /* 0x000ea80000300a00 */
        /* <DEDUP_REMOVED lines=13> */
[----:B------:R-:W2:Y:S04]  /*58990*/  LDL R12, [R1+0x28] ;  /* 0x00002800010c7983 */ /* 0x000ea80000100800 */
[----:B------:R-:W2:Y:S04]  /*589a0*/  LDL R13, [R1+0x2c] ;  /* 0x00002c00010d7983 */ /* 0x000ea80000100800 */
[----:B------:R-:W2:Y:S04]  /*589b0*/  LDL R24, [R1+0x18] ;  /* 0x0000180001187983 */ /* 0x000ea80000100800 */
[----:B------:R-:W2:Y:S04]  /*589c0*/  LDL R25, [R1+0x1c] ;  /* 0x00001c0001197983 */ /* 0x000ea80000100800 */
[----:B------:R-:W2:Y:S04]  /*589d0*/  LDL.LU.64 R16, [R1+0x10f0] ;  /* 0x0010f00001107983 */ /* 0x000ea80000300a00 */
[----:B------:R-:W2:Y:S04]  /*589e0*/  LDL.LU.64 R18, [R1+0x10f8] ;  /* 0x0010f80001127983 */ /* 0x000ea80000300a00 */
[----:B------:R-:W2:Y:S01]  /*589f0*/  LDL R26, [R1] ;  /* 0x00000000011a7983 */ /* 0x000ea20000100800 */
[----:B---3--:R-:W-:Y:S03]  /*58a00*/  HMMA.16816.F32 R36, R4, R36, R8 ;  /* 0x000000240424723c */ /* 0x008fe60000001808 */
[----:B------:R-:W3:Y:S04]  /*58a10*/  LDL.LU.64 R10, [R1+0x3ea0] ;  /* 0x003ea000010a7983 */ /* 0x000ee80000300a00 */
[----:B------:R-:W3:-:S15]  /*58a20*/  LDL.LU.64 R8, [R1+0x3e98] ;  /* 0x003e980001087983 */ /* 0x000ede0000300a00 */
[----:B------:R-:W-:-:S01]  /*58a30*/  NOP ;  /* 0x0000000000007918 */ /* 0x000fc20000000000 */
[----:B------:R-:W-:Y:S04]  /*58a40*/  STL.64 [R1+0x1180], R36 ;  /* 0x0011802401007387 */ /* 0x000fe80000100a00 */
[----:B------:R0:W-:Y:S04]  /*58a50*/  STL.64 [R1+0x1188], R38 ;  /* 0x0011882601007387 */ /* 0x0001e80000100a00 */
[----:B0-----:R-:W4:Y:S02]  /*58a60*/  LDL.LU.64 R38, [R1+0x3e90] ;  /* 0x003e900001267983 */ /* 0x001f240000300a00 */
[----:B----4-:R-:W-:Y:S02]  /*58a70*/  HMMA.16816.F32 R36, R4, R38, R44 ;  /* 0x000000260424723c */ /* 0x010fe4000000182c */
[----:B------:R-:W4:Y:S04]  /*58a80*/  LDL.LU.64 R46, [R1+0x3e88] ;  /* 0x003e8800012e7983 */ /* 0x000f280000300a00 */
[----:B------:R-:W2:-:S15]  /*58a90*/  LDL.LU.64 R44, [R1+0x3e80] ;  /* 0x003e8000012c7983 */ /* 0x000e9e0000300a00 */
[----:B------:R-:W-:-:S02]  /*58aa0*/  NOP ;  /* 0x0000000000007918 */ /* 0x000fc40000000000 */
[----:B------:R-:W-:Y:S04]  /*58ab0*/  STL.64 [R1+0x1170], R36 ;  /* 0x0011702401007387 */ /* 0x000fe80000100a00 */
[----:B------:R0:W-:Y:S04]  /*58ac0*/  STL.64 [R1+0x1178], R38 ;  /* 0x0011782601007387 */ /* 0x0001e80000100a00 */
[----:B0-----:R-:W3:Y:S04]  /*58ad0*/  LDL.LU.64 R38, [R1+0x3e78] ;  /* 0x003e780001267983 */ /* 0x001ee80000300a00 */
[----:B------:R-:W3:Y:S01]  /*58ae0*/  LDL.LU.64 R36, [R1+0x3e70] ;  /* 0x003e700001247983 */ /* 0x000ee20000300a00 */
        /* <DEDUP_REMOVED lines=8> */
[----:B------:R-:W4:Y:S01]  /*58b70*/  LDL.LU.64 R52, [R1+0x3e50] ;  /* 0x003e500001347983 */ /* 0x000f220000300a00 */
[C---:B---3--:R-:W-:Y:S06]  /*58b80*/  HMMA.16816.F32 R48, R4.reuse, R36, R48 ;  /* 0x000000240430723c */ /* 0x048fec0000001830 */
[----:B------:R-:W-:Y:S01]  /*58b90*/  HMMA.16816.F32 R40, R4, R38, R40 ;  /* 0x000000260428723c */ /* 0x000fe20000001828 */
[----:B------:R-:W-:Y:S04]  /*58ba0*/  STL.64 [R1+0x1150], R44 ;  /* 0x0011502c01007387 */ /* 0x000fe80000100a00 */
[----:B------:R0:W-:Y:S04]  /*58bb0*/  STL.64 [R1+0x1158], R46 ;  /* 0x0011582e01007387 */ /* 0x0001e80000100a00 */
[----:B0-----:R-:W3:Y:S04]  /*58bc0*/  LDL.LU.64 R46, [R1+0x3e48] ;  /* 0x003e4800012e7983 */ /* 0x001ee80000300a00 */
[----:B------:R-:W3:Y:S04]  /*58bd0*/  LDL.LU.64 R44, [R1+0x3e40] ;  /* 0x003e4000012c7983 */ /* 0x000ee80000300a00 */
[----:B------:R0:W-:Y:S04]  /*58be0*/  STL.64 [R1+0x1140], R48 ;  /* 0x0011403001007387 */ /* 0x0001e80000100a00 */
[----:B------:R1:W-:Y:S04]  /*58bf0*/  STL.64 [R1+0x1148], R50 ;  /* 0x0011483201007387 */ /* 0x0003e80000100a00 */
[----:B------:R-:W-:Y:S04]  /*58c00*/  STL.64 [R1+0x1130], R40 ;  /* 0x0011302801007387 */ /* 0x000fe80000100a00 */
[----:B------:R-:W-:Y:S01]  /*58c10*/  STL.64 [R1+0x1138], R42 ;  /* 0x0011382a01007387 */ /* 0x000fe20000100a00 */
[----:B------:R-:W-:-:S02]  /*58c20*/  IMAD.MOV.U32 R27, RZ, RZ, R0 ;  /* 0x000000ffff1b7224 */ /* 0x000fc400078e0000 */
[----:B------:R-:W-:Y:S01]  /*58c30*/  IMAD.MOV.U32 R0, RZ, RZ, R39 ;  /* 0x000000ffff007224 */ /* 0x000fe200078e0027 */
[C---:B----4-:R-:W-:Y:S06]  /*58c40*/  HMMA.16816.F32 R32, R4.reuse, R52, R32 ;  /* 0x000000340420723c */ /* 0x050fec0000001820 */
[C---:B--2---:R-:W-:Y:S06]  /*58c50*/  HMMA.16816.F32 R28, R4.reuse, R54, R28 ;  /* 0x00000036041c723c */ /* 0x044fec000000181c */
[C---:B------:R-:W-:Y:S06]  /*58c60*/  HMMA.16816.F32 R20, R4.reuse, R56, R20 ;  /* 0x000000380414723c */ /* 0x040fec0000001814 */
[C---:B------:R-:W-:Y:S05]  /*58c70*/  HMMA.16816.F32 R16, R4.reuse, R58, R16 ;  /* 0x0000003a0410723c */ /* 0x040fea0000001810 */
[----:B------:R-:W-:Y:S04]  /*58c80*/  STL.64 [R1+0x1120], R32 ;  /* 0x0011202001007387 */ /* 0x000fe80000100a00 */
[----:B------:R-:W-:Y:S04]  /*58c90*/  STL.64 [R1+0x1128], R34 ;  /* 0x0011282201007387 */ /* 0x000fe80000100a00 */
[----:B0-----:R-:W2:Y:S04]  /*58ca0*/  LDL.LU.64 R48, [R1+0x10e0] ;  /* 0x0010e00001307983 */ /* 0x001ea80000300a00 */
[----:B------:R0:W-:Y:S04]  /*58cb0*/  STL.64 [R1+0x1110], R28 ;  /* 0x0011101c01007387 */ /* 0x0001e80000100a00 */
[----:B------:R4:W-:Y:S04]  /*58cc0*/  STL.64 [R1+0x1118], R30 ;  /* 0x0011181e01007387 */ /* 0x0009e80000100a00 */
[----:B-1----:R-:W2:Y:S04]  /*58cd0*/  LDL.LU.64 R50, [R1+0x10e8] ;  /* 0x0010e80001327983 */ /* 0x002ea80000300a00 */
[----:B------:R1:W-:Y:S04]  /*58ce0*/  STL.64 [R1+0x1100], R20 ;  /* 0x0011001401007387 */ /* 0x0003e80000100a00 */
[----:B------:R3:W-:Y:S04]  /*58cf0*/  STL.64 [R1+0x1108], R22 ;  /* 0x0011081601007387 */ /* 0x0007e80000100a00 */
[----:B0-----:R-:W2:Y:S04]  /*58d00*/  LDL.LU.64 R28, [R1+0x10d0] ;  /* 0x0010d000011c7983 */ /* 0x001ea80000300a00 */
[----:B----4-:R-:W4:Y:S04]  /*58d10*/  LDL.LU.64 R30, [R1+0x10d8] ;  /* 0x0010d800011e7983 */ /* 0x010f280000300a00 */
[----:B------:R-:W4:Y:S04]  /*58d20*/  LDL.LU.64 R40, [R1+0x10c0] ;  /* 0x0010c00001287983 */ /* 0x000f280000300a00 */
[----:B------:R-:W4:Y:S04]  /*58d30*/  LDL.LU.64 R42, [R1+0x10c8] ;  /* 0x0010c800012a7983 */ /* 0x000f280000300a00 */
[----:B------:R0:W-:Y:S04]  /*58d40*/  STL.64 [R1+0x10f0], R16 ;  /* 0x0010f01001007387 */ /* 0x0001e80000100a00 */
[----:B------:R0:W-:Y:S04]  /*58d50*/  STL.64 [R1+0x10f8], R18 ;  /* 0x0010f81201007387 */ /* 0x0001e80000100a00 */
[----:B------:R-:W4:Y:S04]  /*58d60*/  LDL.LU.64 R36, [R1+0x10b0] ;  /* 0x0010b00001247983 */ /* 0x000f280000300a00 */
[----:B------:R-:W4:Y:S04]  /*58d70*/  LDL.LU.64 R38, [R1+0x10b8] ;  /* 0x0010b80001267983 */ /* 0x000f280000300a00 */
[----:B-1----:R-:W4:Y:S04]  /*58d80*/  LDL.LU.64 R20, [R1+0x10a0] ;  /* 0x0010a00001147983 */ /* 0x002f280000300a00 */
[----:B---3--:R-:W3:Y:S04]  /*58d90*/  LDL.LU.64 R22, [R1+0x10a8] ;  /* 0x0010a80001167983 */ /* 0x008ee80000300a00 */
[----:B------:R-:W3:Y:S04]  /*58da0*/  LDL.LU.64 R32, [R1+0x1090] ;  /* 0x0010900001207983 */ /* 0x000ee80000300a00 */
[----:B------:R-:W3:Y:S04]  /*58db0*/  LDL.LU.64 R34, [R1+0x1098] ;  /* 0x0010980001227983 */ /* 0x000ee80000300a00 */
[----:B------:R-:W3:Y:S04]  /*58dc0*/  LDL.LU.64 R56, [R1+0x1080] ;  /* 0x0010800001387983 */ /* 0x000ee80000300a00 */
[----:B------:R-:W3:Y:S04]  /*58dd0*/  LDL.LU.64 R58, [R1+0x1088] ;  /* 0x00108800013a7983 */ /* 0x000ee80000300a00 */
[----:B0-----:R-:W3:Y:S04]  /*58de0*/  LDL.LU.64 R16, [R1+0x1070] ;  /* 0x0010700001107983 */ /* 0x001ee80000300a00 */
[----:B------:R-:W3:Y:S04]  /*58df0*/  LDL.LU.64 R18, [R1+0x1078] ;  /* 0x0010780001127983 */ /* 0x000ee80000300a00 */
[----:B------:R-:W3:Y:S04]  /*58e00*/  LDL.LU.64 R52, [R1+0x1060] ;  /* 0x0010600001347983 */ /* 0x000ee80000300a00 */
[----:B------:R-:W3:Y:S01]  /*58e10*/  LDL.LU.64 R54, [R1+0x1068] ;  /* 0x0010680001367983 */ /* 0x000ee20000300a00 */
[C---:B--2---:R-:W-:Y:S06]  /*58e20*/  HMMA.16816.F32 R48, R4.reuse, R12, R48 ;  /* 0x0000000c0430723c */ /* 0x044fec0000001830 */
[C---:B----4-:R-:W-:Y:S06]  /*58e30*/  HMMA.16816.F32 R28, R4.reuse, R14, R28 ;  /* 0x0000000e041c723c */ /* 0x050fec000000181c */
[C---:B------:R-:W-:Y:S06]  /*58e40*/  HMMA.16816.F32 R40, R4.reuse, R24, R40 ;  /* 0x000000180428723c */ /* 0x040fec0000001828 */
[C---:B------:R-:W-:Y:S06]  /*58e50*/  HMMA.16816.F32 R36, R4.reuse, R8, R36 ;  /* 0x000000080424723c */ /* 0x040fec0000001824 */
[C---:B---3--:R-:W-:Y:S06]  /*58e60*/  HMMA.16816.F32 R20, R4.reuse, R10, R20 ;  /* 0x0000000a0414723c */ /* 0x048fec0000001814 */
[C---:B------:R-:W-:Y:S01]  /*58e70*/  HMMA.16816.F32 R24, R4.reuse, R26, R32 ;  /* 0x0000001a0418723c */ /* 0x040fe20000001820 */
[----:B------:R-:W-:Y:S04]  /*58e80*/  STL.64 [R1+0x10e0], R48 ;  /* 0x0010e03001007387 */ /* 0x000fe80000100a00 */
[----:B------:R0:W-:Y:S01]  /*58e90*/  STL.64 [R1+0x10e8], R50 ;  /* 0x0010e83201007387 */ /* 0x0001e20000100a00 */
[C---:B------:R-:W-:Y:S03]  /*58ea0*/  HMMA.16816.F32 R56, R4.reuse, R60, R56 ;  /* 0x0000003c0438723c */ /* 0x040fe60000001838 */
[----:B0-----:R-:W2:Y:S04]  /*58eb0*/  LDL.LU.64 R50, [R1+0x3e38] ;  /* 0x003e380001327983 */ /* 0x001ea80000300a00 */
[----:B------:R-:W3:Y:S04]  /*58ec0*/  LDL.LU.64 R48, [R1+0x3e30] ;  /* 0x003e300001307983 */ /* 0x000ee80000300a00 */
[----:B------:R-:W4:Y:S04]  /*58ed0*/  LDL.LU.64 R12, [R1+0x1050] ;  /* 0x00105000010c7983 */ /* 0x000f280000300a00 */
[----:B------:R-:W4:Y:S04]  /*58ee0*/  LDL.LU.64 R14, [R1+0x1058] ;  /* 0x00105800010e7983 */ /* 0x000f280000300a00 */
[----:B------:R0:W-:Y:S04]  /*58ef0*/  STL.64 [R1+0x10d0], R28 ;  /* 0x0010d01c01007387 */ /* 0x0001e80000100a00 */
[----:B------:R1:W-:Y:S04]  /*58f00*/  STL.64 [R1+0x10d8], R30 ;  /* 0x0010d81e01007387 */ /* 0x0003e80000100a00 */
[----:B0-----:R-:W2:Y:S04]  /*58f10*/  LDL.LU.64 R28, [R1+0x1040] ;  /* 0x00104000011c7983 */ /* 0x001ea80000300a00 */
[----:B-1----:R-:W2:Y:S04]  /*58f20*/  LDL.LU.64 R30, [R1+0x1048] ;  /* 0x00104800011e7983 */ /* 0x002ea80000300a00 */
[----:B------:R-:W-:Y:S04]  /*58f30*/  STL.64 [R1+0x10c0], R40 ;  /* 0x0010c02801007387 */ /* 0x000fe80000100a00 */
[----:B------:R0:W-:Y:S04]  /*58f40*/  STL.64 [R1+0x10c8], R42 ;  /* 0x0010c82a01007387 */ /* 0x0001e80000100a00 */
[----:B0-----:R-:W3:Y:S04]  /*58f50*/  LDL.LU.64 R42, [R1+0x3e28] ;  /* 0x003e2800012a7983 */ /* 0x001ee80000300a00 */
[----:B------:R-:W3:Y:S04]  /*58f60*/  LDL.LU.64 R40, [R1+0x3e20] ;  /* 0x003e200001287983 */ /* 0x000ee80000300a00 */
[----:B------:R-:W-:Y:S04]  /*58f70*/  STL.64 [R1+0x10b0], R36 ;  /* 0x0010b02401007387 */ /* 0x000fe80000100a00 */
[----:B------:R0:W-:Y:S04]  /*58f80*/  STL.64 [R1+0x10b8], R38 ;  /* 0x0010b82601007387 */ /* 0x0001e80000100a00 */
[----:B0-----:R-:W3:Y:S04]  /*58f90*/  LDL.LU.64 R38, [R1+0x3e18] ;  /* 0x003e180001267983 */ /* 0x001ee80000300a00 */
[----:B------:R-:W3:Y:S04]  /*58fa0*/  LDL.LU.64 R36, [R1+0x3e10] ;  /* 0x003e100001247983 */ /* 0x000ee80000300a00 */
[----:B------:R-:W4:Y:S04]  /*58fb0*/  LDL.LU.64 R8, [R1+0x1030] ;  /* 0x0010300001087983 */ /* 0x000f280000300a00 */
[----:B------:R-:W4:Y:S04]  /*58fc0*/  LDL.LU.64 R10, [R1+0x1038] ;  /* 0x00103800010a7983 */ /* 0x000f280000300a00 */
[----:B------:R0:W-:Y:S04]  /*58fd0*/  STL.64 [R1+0x10a0], R20 ;  /* 0x0010a01401007387 */ /* 0x0001e80000100a00 */
[----:B------:R1:W-:Y:S04]  /*58fe0*/  STL.64 [R1+0x10a8], R22 ;  /* 0x0010a81601007387 */ /* 0x0003e80000100a00 */
[----:B0-----:R-:W3:Y:S04]  /*58ff0*/  LDL.LU.64 R20, [R1+0x1010] ;  /* 0x0010100001147983 */ /* 0x001ee80000300a00 */
[----:B-1----:R-:W3:Y:S04]  /*59000*/  LDL.LU.64 R22, [R1+0x1018] ;  /* 0x0010180001167983 */ /* 0x002ee80000300a00 */
[----:B------:R-:W3:Y:S04]  /*59010*/  LDL.LU.64 R34, [R1+0x3e08] ;  /* 0x003e080001227983 */ /* 0x000ee80000300a00 */
[----:B------:R-:W3:Y:S04]  /*59020*/  LDL.LU.64 R32, [R1+0x3e00] ;  /* 0x003e000001207983 */ /* 0x000ee80000300a00 */
[----:B------:R-:W-:Y:S04]  /*59030*/  STL.64 [R1+0x1090], R24 ;  /* 0x0010901801007387 */ /* 0x000fe80000100a00 */
[----:B------:R0:W-:Y:S04]  /*59040*/  STL.64 [R1+0x1098], R26 ;  /* 0x0010981a01007387 */ /* 0x0001e80000100a00 */
[----:B0-----:R-:W3:Y:S04]  /*59050*/  LDL.LU.64 R26, [R1+0x3df8] ;  /* 0x003df800011a7983 */ /* 0x001ee80000300a00 */
[----:B------:R-:W3:Y:S04]  /*59060*/  LDL.LU.64 R24, [R1+0x3df0] ;  /* 0x003df00001187983 */ /* 0x000ee80000300a00 */
[----:B------:R-:W-:Y:S04]  /*59070*/  STL.64 [R1+0x1080], R56 ;  /* 0x0010803801007387 */ /* 0x000fe80000100a00 */
[----:B------:R0:W-:Y:S04]  /*59080*/  STL.64 [R1+0x1088], R58 ;  /* 0x0010883a01007387 */ /* 0x0001e80000100a00 */
[----:B0-----:R-:W2:Y:S04]  /*59090*/  LDL.LU.64 R58, [R1+0x3de8] ;  /* 0x003de800013a7983 */ /* 0x001ea80000300a00 */
[----:B------:R-:W4:Y:S01]  /*590a0*/  LDL.LU.64 R56, [R1+0x3de0] ;  /* 0x003de00001387983 */ /* 0x000f220000300a00 */
[C---:B--2---:R-:W-:Y:S06]  /*590b0*/  HMMA.16816.F32 R16, R4.reuse, R58, R16 ;  /* 0x0000003a0410723c */ /* 0x044fec0000001810 */
[----:B----4-:R-:W-:-:S15]  /*590c0*/  HMMA.16816.F32 R52, R4, R56, R52 ;  /* 0x000000380434723c */ /* 0x010fde0000001834 */
[----:B------:R-:W-:-:S02]  /*590d0*/  NOP ;  /* 0x0000000000007918 */ /* 0x000fc40000000000 */
[----:B------:R-:W-:Y:S04]  /*590e0*/  STL.64 [R1+0x1070], R16 ;  /* 0x0010701001007387 */ /* 0x000fe80000100a00 */
[----:B------:R0:W-:Y:S04]  /*590f0*/  STL.64 [R1+0x1078], R18 ;  /* 0x0010781201007387 */ /* 0x0001e80000100a00 */
[----:B0-----:R-:W2:Y:S04]  /*59100*/  LDL.LU.64 R18, [R1+0x3dd8] ;  /* 0x003dd80001127983 */ /* 0x001ea80000300a00 */
[----:B------:R-:W4:Y:S04]  /*59110*/  LDL.LU.64 R16, [R1+0x3dd0] ;  /* 0x003dd00001107983 */ /* 0x000f280000300a00 */
[----:B------:R-:W-:Y:S04]  /*59120*/  STL.64 [R1+0x1060], R52 ;  /* 0x0010603401007387 */ /* 0x000fe80000100a00 */
[----:B------:R0:W-:Y:S04]  /*59130*/  STL.64 [R1+0x1068], R54 ;  /* 0x0010683601007387 */ /* 0x0001e80000100a00 */
[----:B0-----:R-:W3:Y:S04]  /*59140*/  LDL.LU.64 R54, [R1+0x3dc8] ;  /* 0x003dc80001367983 */ /* 0x001ee80000300a00 */
[----:B------:R-:W2:Y:S01]  /*59150*/  LDL.LU.64 R52, [R1+0x3dc0] ;  /* 0x003dc00001347983 */ /* 0x000ea20000300a00 */
[C---:B------:R-:W-:Y:S03]  /*59160*/  HMMA.16816.F32 R8, R4.reuse, R2, R8 ;  /* 0x000000020408723c */ /* 0x040fe60000001808 */
[----:B------:R-:W-:Y:S04]  /*59170*/  STL.64 [R1+0x3cd8], R58 ;  /* 0x003cd83a01007387 */ /* 0x000fe80000100a00 */
[----:B------:R0:W-:Y:S04]  /*59180*/  STL.64 [R1+0x3cd0], R56 ;  /* 0x003cd03801007387 */ /* 0x0001e80000100a00 */
[----:B0-----:R-:W4:Y:S04]  /*59190*/  LDL.LU.64 R56, [R1+0x1000] ;  /* 0x0010000001387983 */ /* 0x001f280000300a00 */
[----:B------:R-:W4:Y:S01]  /*591a0*/  LDL.LU.64 R58, [R1+0x1008] ;  /* 0x00100800013a7983 */ /* 0x000f220000300a00 */
[C---:B---3--:R-:W-:Y:S06]  /*591b0*/  HMMA.16816.F32 R12, R4.reuse, R54, R12 ;  /* 0x00000036040c723c */ /* 0x048fec000000180c */
[----:B--2---:R-:W-:-:S15]  /*591c0*/  HMMA.16816.F32 R28, R4, R52, R28 ;  /* 0x00000034041c723c */ /* 0x004fde000000181c */
[----:B------:R-:W-:-:S02]  /*591d0*/  NOP ;  /* 0x0000000000007918 */ /* 0x000fc40000000000 */
[----:B------:R-:W-:Y:S04]  /*591e0*/  STL.64 [R1+0x1050], R12 ;  /* 0x0010500c01007387 */ /* 0x000fe80000100a00 */
[----:B------:R0:W-:Y:S04]  /*591f0*/  STL.64 [R1+0x1058], R14 ;  /* 0x0010580e01007387 */ /* 0x0001e80000100a00 */
[----:B0-----:R-:W2:Y:S04]  /*59200*/  LDL.LU.64 R14, [R1+0x3db8] ;  /* 0x003db800010e7983 */ /* 0x001ea80000300a00 */
        /* <DEDUP_REMOVED lines=11> */
[----:B0-----:R-:W4:Y:S04]  /*592c0*/  LDL.LU.64 R10, [R1+0x3da8] ;  /* 0x003da800010a7983 */ /* 0x001f280000300a00 */
[----:B------:R-:W3:Y:S02]  /*592d0*/  LDL.LU.64 R8, [R1+0x3da0] ;  /* 0x003da00001087983 */ /* 0x000ee40000300a00 */
[----:B---3--:R-:W-:-:S15]  /*592e0*/  HMMA.16816.F32 R52, R4, R8, R52 ;  /* 0x000000080434723c */ /* 0x008fde0000001834 */
[----:B------:R-:W-:-:S08]  /*592f0*/  NOP ;  /* 0x0000000000007918 */ /* 0x000fd00000000000 */
[----:B------:R-:W-:Y:S04]  /*59300*/  STL.64 [R1+0x1020], R52 ;  /* 0x0010203401007387 */ /* 0x000fe80000100a00 */
[----:B------:R4:W-:Y:S02]  /*59310*/  STL.64 [R1+0x1028], R54 ;  /* 0x0010283601007387 */ /* 0x0009e40000100a00 */
[----:B----4-:R-:W-:Y:S02]  /*59320*/  HMMA.16816.F32 R52, R4, R10, R20 ;  /* 0x0000000a0434723c */ /* 0x010fe40000001814 */
[----:B------:R-:W3:Y:S04]  /*59330*/  LDL.LU.64 R20, [R1+0xfd0] ;  /* 0x000fd00001147983 */ /* 0x000ee80000300a00 */
[----:B------:R-:W3:-:S15]  /*59340*/  LDL.LU.64 R22, [R1+0xfd8] ;  /* 0x000fd80001167983 */ /* 0x000ede0000300a00 */
[----:B------:R-:W-:-:S02]  /*59350*/  NOP ;  /* 0x0000000000007918 */ /* 0x000fc40000000000 */
[----:B------:R-:W-:Y:S04]  /*59360*/  STL.64 [R1+0x1010], R52 ;  /* 0x0010103401007387 */ /* 0x000fe80000100a00 */
[----:B------:R-:W-:Y:S04]  /*59370*/  STL.64 [R1+0x1018], R54 ;  /* 0x0010183601007387 */ /* 0x000fe80000100a00 */
[----:B------:R-:W-:Y:S04]  /*59380*/  STL.64 [R1+0x3c98], R10 ;  /* 0x003c980a01007387 */ /* 0x000fe80000100a00 */
[----:B------:R0:W-:Y:S04]  /*59390*/  STL.64 [R1+0x3c90], R8 ;  /* 0x003c900801007387 */ /* 0x0001e80000100a00 */
[----:B0-----:R-:W4:Y:S04]  /*593a0*/  LDL.LU.64 R8, [R1+0xfe0] ;  /* 0x000fe00001087983 */ /* 0x001f280000300a00 */
[----:B------:R-:W4:Y:S01]  /*593b0*/  LDL.LU.64 R10, [R1+0xfe8] ;  /* 0x000fe800010a7983 */ /* 0x000f220000300a00 */
[C---:B------:R-:W-:Y:S06]  /*593c0*/  HMMA.16816.F32 R52, R4.reuse, R12, R56 ;  /* 0x0000000c0434723c */ /* 0x040fec0000001838 */
[----:B--2---:R-:W-:Y:S01]  /*593d0*/  HMMA.16816.F32 R28, R4, R14, R28 ;  /* 0x0000000e041c723c */ /* 0x004fe2000000181c */
[----:B------:R-:W2:Y:S04]  /*593e0*/  LDL.LU.64 R56, [R1+0xfa0] ;  /* 0x000fa00001387983 */ /* 0x000ea80000300a00 */
[----:B------:R-:W2:-:S12]  /*593f0*/  LDL.LU.64 R58, [R1+0xfa8] ;  /* 0x000fa800013a7983 */ /* 0x000e980000300a00 */
[----:B------:R0:W-:Y:S04]  /*59400*/  STL.64 [R1+0x1000], R52 ;  /* 0x0010003401007387 */ /* 0x0001e80000100a00 */
[----:B------:R1:W-:Y:S04]  /*59410*/  STL.64 [R1+0x1008], R54 ;  /* 0x0010083601007387 */ /* 0x0003e80000100a00 */
[----:B0-----:R-:W2:Y:S04]  /*59420*/  LDL.LU.64 R52, [R1+0xf90] ;  /* 0x000f900001347983 */ /* 0x001ea80000300a00 */
[----:B-1----:R-:W2:Y:S04]  /*59430*/  LDL.LU.64 R54, [R1+0xf98] ;  /* 0x000f980001367983 */ /* 0x002ea80000300a00 */
[----:B------:R0:W-:Y:S04]  /*59440*/  STL.64 [R1+0xff0], R28 ;  /* 0x000ff01c01007387 */ /* 0x0001e80000100a00 */
[----:B------:R1:W-:Y:S04]  /*59450*/  STL.64 [R1+0xff8], R30 ;  /* 0x000ff81e01007387 */ /* 0x0003e80000100a00 */
[----:B0-----:R-:W2:Y:S04]  /*59460*/  LDL.LU.64 R28, [R1+0xf80] ;  /* 0x000f8000011c7983 */ /* 0x001ea80000300a00 */
[----:B-1----:R-:W2:Y:S04]  /*59470*/  LDL.LU.64 R30, [R1+0xf88] ;  /* 0x000f8800011e7983 */ /* 0x002ea80000300a00 */
[----:B------:R-:W-:Y:S04]  /*59480*/  STL.64 [R1+0x3ca8], R14 ;  /* 0x003ca80e01007387 */ /* 0x000fe80000100a00 */
[----:B------:R0:W-:Y:S04]  /*59490*/  STL.64 [R1+0x3ca0], R12 ;  /* 0x003ca00c01007387 */ /* 0x0001e80000100a00 */
[----:B0-----:R-:W2:Y:S04]  /*594a0*/  LDL.LU.64 R12, [R1+0xfb0] ;  /* 0x000fb000010c7983 */ /* 0x001ea80000300a00 */
[----:B------:R-:W2:Y:S01]  /*594b0*/  LDL.LU.64 R14, [R1+0xfb8] ;  /* 0x000fb800010e7983 */ /* 0x000ea20000300a00 */
[C---:B---3--:R-:W-:Y:S06]  /*594c0*/  HMMA.16816.F32 R20, R4.reuse, R18, R20 ;  /* 0x000000120414723c */ /* 0x048fec0000001814 */
[----:B----4-:R-:W-:-:S15]  /*594d0*/  HMMA.16816.F32 R8, R4, R16, R8 ;  /* 0x000000100408723c */ /* 0x010fde0000001808 */
[----:B------:R-:W-:-:S08]  /*594e0*/  NOP ;  /* 0x0000000000007918 */ /* 0x000fd00000000000 */
[----:B------:R0:W-:Y:S04]  /*594f0*/  STL.64 [R1+0xfe0], R8 ;  /* 0x000fe00801007387 */ /* 0x0001e80000100a00 */
[----:B------:R1:W-:Y:S04]  /*59500*/  STL.64 [R1+0xfe8], R10 ;  /* 0x000fe80a01007387 */ /* 0x0003e80000100a00 */
[----:B0-----:R-:W3:Y:S04]  /*59510*/  LDL.LU.64 R8, [R1+0xf70] ;  /* 0x000f700001087983 */ /* 0x001ee80000300a00 */
[----:B-1----:R-:W3:Y:S04]  /*59520*/  LDL.LU.64 R10, [R1+0xf78] ;  /* 0x000f7800010a7983 */ /* 0x002ee80000300a00 */
[----:B------:R-:W-:Y:S04]  /*59530*/  STL.64 [R1+0xfd0], R20 ;  /* 0x000fd01401007387 */ /* 0x000fe80000100a00 */
[----:B------:R0:W-:Y:S04]  /*59540*/  STL.64 [R1+0xfd8], R22 ;  /* 0x000fd81601007387 */ /* 0x0001e80000100a00 */
[----:B0-----:R-:W2:Y:S04]  /*59550*/  LDL.LU.64 R22, [R1+0x3d98] ;  /* 0x003d980001167983 */ /* 0x001ea80000300a00 */
[----:B------:R-:W4:Y:S04]  /*59560*/  LDL.LU.64 R20, [R1+0x3d90] ;  /* 0x003d900001147983 */ /* 0x000f280000300a00 */
[----:B------:R-:W-:Y:S04]  /*59570*/  STL.64 [R1+0x3cb8], R18 ;  /* 0x003cb81201007387 */ /* 0x000fe80000100a00 */
[----:B------:R0:W-:Y:S04]  /*59580*/  STL.64 [R1+0x3cb0], R16 ;  /* 0x003cb01001007387 */ /* 0x0001e80000100a00 */
[----:B0-----:R-:W4:Y:S04]  /*59590*/  LDL.LU.64 R16, [R1+0xfc0] ;  /* 0x000fc00001107983 */ /* 0x001f280000300a00 */
[----:B------:R-:W4:Y:S01]  /*595a0*/  LDL.LU.64 R18, [R1+0xfc8] ;  /* 0x000fc80001127983 */ /* 0x000f220000300a00 */
[C---:B--2---:R-:W-:Y:S06]  /*595b0*/  HMMA.16816.F32 R12, R4.reuse, R22, R12 ;  /* 0x00000016040c723c */ /* 0x044fec000000180c */
[----:B----4-:R-:W-:Y:S01]  /*595c0*/  HMMA.16816.F32 R16, R4, R20, R16 ;  /* 0x000000140410723c */ /* 0x010fe20000001810 */
[----:B------:R-:W-:-:S15]  /*595d0*/  STL.64 [R1+0x3ce8], R22 ;  /* 0x003ce81601007387 */ /* 0x000fde0000100a00 */
[----:B------:R-:W-:-:S07]  /*595e0*/  NOP ;  /* 0x0000000000007918 */ /* 0x000fce0000000000 */
[----:B------:R-:W-:Y:S04]  /*595f0*/  STL.64 [R1+0xfc0], R16 ;  /* 0x000fc01001007387 */ /* 0x000fe80000100a00 */
[----:B------:R0:W-:Y:S04]  /*59600*/  STL.64 [R1+0xfc8], R18 ;  /* 0x000fc81201007387 */ /* 0x0001e80000100a00 */
[----:B------:R-:W-:Y:S04]  /*59610*/  STL.64 [R1+0x3ce0], R20 ;  /* 0x003ce01401007387 */ /* 0x000fe80000100a00 */
[----:B------:R-:W-:Y:S04]  /*59620*/  STL.64 [R1+0xfb0], R12 ;  /* 0x000fb00c01007387 */ /* 0x000fe80000100a00 */
[----:B------:R1:W-:Y:S01]  /*59630*/  STL.64 [R1+0xfb8], R14 ;  /* 0x000fb80e01007387 */ /* 0x0003e20000100a00 */
[C---:B0-----:R-:W-:Y:S06]  /*59640*/  HMMA.16816.F32 R16, R4.reuse, R24, R56 ;  /* 0x000000180410723c */ /* 0x041fec0000001838 */
[C---:B-1----:R-:W-:Y:S06]  /*59650*/  HMMA.16816.F32 R12, R4.reuse, R26, R52 ;  /* 0x0000001a040c723c */ /* 0x042fec0000001834 */
[----:B------:R-:W-:Y:S01]  /*59660*/  STL.64 [R1+0x3cf8], R26 ;  /* 0x003cf81a01007387 */ /* 0x000fe20000100a00 */
[C---:B---3--:R-:W-:Y:S10]  /*59670*/  HMMA.16816.F32 R8, R4.reuse, R34, R8 ;  /* 0x000000220408723c */ /* 0x048ff40000001808 */
[----:B------:R-:W-:Y:S04]  /*59680*/  STL.64 [R1+0xfa0], R16 ;  /* 0x000fa01001007387 */ /* 0x000fe80000100a00 */
[----:B------:R-:W-:Y:S04]  /*59690*/  STL.64 [R1+0xfa8], R18 ;  /* 0x000fa81201007387 */ /* 0x000fe80000100a00 */
[----:B------:R0:W-:Y:S04]  /*596a0*/  STL.64 [R1+0x3cf0], R24 ;  /* 0x003cf01801007387 */ /* 0x0001e80000100a00 */
[----:B------:R-:W-:Y:S04]  /*596b0*/  STL.64 [R1+0xf90], R12 ;  /* 0x000f900c01007387 */ /* 0x000fe80000100a00 */
[----:B------:R1:W-:Y:S04]  /*596c0*/  STL.64 [R1+0xf98], R14 ;  /* 0x000f980e01007387 */ /* 0x0003e80000100a00 */
[----:B0-----:R-:W2:Y:S04]  /*596d0*/  LDL.LU.64 R24, [R1+0xf60] ;  /* 0x000f600001187983 */ /* 0x001ea80000300a00 */
[----:B------:R-:W2:Y:S01]  /*596e0*/  LDL.LU.64 R26, [R1+0xf68] ;  /* 0x000f6800011a7983 */ /* 0x000ea20000300a00 */
[----:B-1----:R-:W-:-:S15]  /*596f0*/  HMMA.16816.F32 R12, R4, R32, R28 ;  /* 0x00000020040c723c */ /* 0x002fde000000181c */
[----:B------:R-:W-:-:S08]  /*59700*/  NOP ;  /* 0x0000000000007918 */ /* 0x000fd00000000000 */
[----:B------:R0:W-:Y:S04]  /*59710*/  STL.64 [R1+0xf80], R12 ;  /* 0x000f800c01007387 */ /* 0x0001e80000100a00 */
[----:B------:R1:W-:Y:S04]  /*59720*/  STL.64 [R1+0xf88], R14 ;  /* 0x000f880e01007387 */ /* 0x0003e80000100a00 */
[----:B------:R-:W3:Y:S04]  /*59730*/  LDL.LU.64 R20, [R1+0xf50] ;  /* 0x000f500001147983 */ /* 0x000ee80000300a00 */
[----:B------:R-:W3:Y:S04]  /*59740*/  LDL.LU.64 R22, [R1+0xf58] ;  /* 0x000f580001167983 */ /* 0x000ee80000300a00 */
[----:B0-----:R-:W4:Y:S04]  /*59750*/  LDL.LU.64 R12, [R1+0xf40] ;  /* 0x000f4000010c7983 */ /* 0x001f280000300a00 */
[----:B-1----:R-:W4:Y:S04]  /*59760*/  LDL.LU.64 R14, [R1+0xf48] ;  /* 0x000f4800010e7983 */ /* 0x002f280000300a00 */
[----:B------:R0:W-:Y:S04]  /*59770*/  STL.64 [R1+0xf70], R8 ;  /* 0x000f700801007387 */ /* 0x0001e80000100a00 */
[----:B------:R1:W-:Y:S04]  /*59780*/  STL.64 [R1+0xf78], R10 ;  /* 0x000f780a01007387 */ /* 0x0003e80000100a00 */
[----:B0-----:R-:W4:Y:S04]  /*59790*/  LDL.LU.64 R8, [R1+0xf30] ;  /* 0x000f300001087983 */ /* 0x001f280000300a00 */
[----:B-1----:R-:W4:Y:S04]  /*597a0*/  LDL.LU.64 R10, [R1+0xf38] ;  /* 0x000f3800010a7983 */ /* 0x002f280000300a00 */
        /* <DEDUP_REMOVED lines=8> */
[----:B------:R-:W-:Y:S04]  /*59830*/  STL.64 [R1+0x3d08], R34 ;  /* 0x003d082201007387 */ /* 0x000fe80000100a00 */
[----:B------:R2:W-:Y:S01]  /*59840*/  STL.64 [R1+0x3d00], R32 ;  /* 0x003d002001007387 */ /* 0x0005e20000100a00 */
[----:B------:R-:W-:-:S02]  /*59850*/  IMAD.MOV.U32 R56, RZ, RZ, R49 ;  /* 0x000000ffff387224 */ /* 0x000fc400078e0031 */
[----:B------:R-:W-:Y:S02]  /*59860*/  IMAD.MOV.U32 R57, RZ, RZ, R44 ;  /* 0x000000ffff397224 */ /* 0x000fe400078e002c */
[----:B------:R-:W-:Y:S02]  /*59870*/  IMAD.MOV.U32 R54, RZ, RZ, R45 ;  /* 0x000000ffff367224 */ /* 0x000fe400078e002d */
[----:B------:R-:W-:Y:S01]  /*59880*/  IMAD.MOV.U32 R55, RZ, RZ, R48 ;  /* 0x000000ffff377224 */ /* 0x000fe200078e0030 */
[C---:B--2---:R-:W-:Y:S01]  /*59890*/  HMMA.16816.F32 R32, R4.reuse, R36, R24 ;  /* 0x000000240420723c */ /* 0x044fe20000001818 */
[----:B------:R-:W2:Y:S05]  /*598a0*/  LDL.LU.64 R24, [R1+0xf20] ;  /* 0x000f200001187983 */ /* 0x000eaa0000300a00 */
[C---:B---3--:R-:W-:Y:S06]  /*598b0*/  HMMA.16816.F32 R20, R4.reuse, R38, R20 ;  /* 0x000000260414723c */ /* 0x048fec0000001814 */
[C---:B----4-:R-:W-:Y:S11]  /*598c0*/  HMMA.16816.F32 R12, R4.reuse, R40, R12 ;  /* 0x00000028040c723c */ /* 0x050ff6000000180c */
[----:B------:R-:W-:Y:S01]  /*598d0*/  STL.64 [R1+0xf60], R32 ;  /* 0x000f602001007387 */ /* 0x000fe20000100a00 */
[----:B------:R-:W-:Y:S03]  /*598e0*/  HMMA.16816.F32 R8, R4, R42, R8 ;  /* 0x0000002a0408723c */ /* 0x000fe60000001808 */
[----:B------:R-:W-:Y:S04]  /*598f0*/  STL.64 [R1+0xf68], R34 ;  /* 0x000f682201007387 */ /* 0x000fe80000100a00 */
[----:B------:R-:W2:Y:S04]  /*59900*/  LDL.LU.64 R26, [R1+0xf28] ;  /* 0x000f2800011a7983 */ /* 0x000ea80000300a00 */
[----:B------:R-:W-:Y:S04]  /*59910*/  STL.64 [R1+0xf50], R20 ;  /* 0x000f501401007387 */ /* 0x000fe80000100a00 */
[----:B------:R-:W-:Y:S04]  /*59920*/  STL.64 [R1+0xf58], R22 ;  /* 0x000f581601007387 */ /* 0x000fe80000100a00 */
[----:B------:R-:W-:Y:S04]  /*59930*/  STL.64 [R1+0x3c78], R38 ;  /* 0x003c782601007387 */ /* 0x000fe80000100a00 */
[----:B------:R-:W-:Y:S04]  /*59940*/  STL.64 [R1+0x3c70], R36 ;  /* 0x003c702401007387 */ /* 0x000fe80000100a00 */
[----:B------:R0:W-:Y:S04]  /*59950*/  STL.64 [R1+0xf40], R12 ;  /* 0x000f400c01007387 */ /* 0x0001e80000100a00 */
[----:B------:R1:W-:Y:S04]  /*59960*/  STL.64 [R1+0xf48], R14 ;  /* 0x000f480e01007387 */ /* 0x0003e80000100a00 */
[----:B------:R-:W3:Y:S04]  /*59970*/  LDL.LU R49, [R1+0x3d8c] ;  /* 0x003d8c0001317983 */ /* 0x000ee80000300800 */
[----:B------:R4:W-:Y:S04]  /*59980*/  STL.64 [R1+0xf30], R8 ;  /* 0x000f300801007387 */ /* 0x0009e80000100a00 */
[----:B------:R4:W-:Y:S04]  /*59990*/  STL.64 [R1+0xf38], R10 ;  /* 0x000f380a01007387 */ /* 0x0009e80000100a00 */
[----:B------:R-:W2:Y:S04]  /*599a0*/  LDL.LU R44, [R1+0x3d88] ;  /* 0x003d8800012c7983 */ /* 0x000ea80000300800 */
[----:B0-----:R-:W3:Y:S04]  /*599b0*/  LDL.LU.64 R12, [R1+0xf10] ;  /* 0x000f1000010c7983 */ /* 0x001ee80000300a00 */
[----:B-1----:R-:W3:Y:S04]  /*599c0*/  LDL.LU.64 R14, [R1+0xf18] ;  /* 0x000f1800010e7983 */ /* 0x002ee80000300a00 */
[----:B------:R0:W-:Y:S04]  /*599d0*/  STL.64 [R1+0x3d60], R56 ;  /* 0x003d603801007387 */ /* 0x0001e80000100a00 */
[----:B------:R-:W2:Y:S04]  /*599e0*/  LDL.LU R45, [R1+0x3d84] ;  /* 0x003d8400012d7983 */ /* 0x000ea80000300800 */
[----:B------:R-:W3:Y:S01]  /*599f0*/  LDL.LU R48, [R1+0x3d80] ;  /* 0x003d800001307983 */ /* 0x000ee20000300800 */
[----:B------:R-:W-:-:S02]  /*59a00*/  IMAD.MOV.U32 R22, RZ, RZ, R46 ;  /* 0x000000ffff167224 */ /* 0x000fc400078e002e */
[----:B------:R-:W-:Y:S01]  /*59a10*/  IMAD.MOV.U32 R23, RZ, RZ, R47 ;  /* 0x000000ffff177224 */ /* 0x000fe200078e002f */
[----:B------:R-:W3:Y:S04]  /*59a20*/  LDL.LU R46, [R1+0x3d7c] ;  /* 0x003d7c00012e7983 */ /* 0x000ee80000300800 */
[----:B------:R-:W3:Y:S04]  /*59a30*/  LDL.LU R47, [R1+0x3d78] ;  /* 0x003d7800012f7983 */ /* 0x000ee80000300800 */
[----:B----4-:R-:W4:Y:S04]  /*59a40*/  LDL.LU.64 R8, [R1+0x1320] ;  /* 0x0013200001087983 */ /* 0x010f280000300a00 */
[----:B------:R-:W4:Y:S04]  /*59a50*/  LDL.LU.64 R10, [R1+0x1328] ;  /* 0x00132800010a7983 */ /* 0x000f280000300a00 */
[----:B------:R-:W4:Y:S04]  /*59a60*/  LDL.64 R52, [R1+0x108] ;  /* 0x0001080001347983 */ /* 0x000f280000100a00 */
[----:B------:R-:W-:Y:S04]  /*59a70*/  STL.64 [R1+0x3c88], R42 ;  /* 0x003c882a01007387 */ /* 0x000fe80000100a00 */
[----:B------:R-:W-:Y:S04]  /*59a80*/  STL.64 [R1+0x3c80], R40 ;  /* 0x003c802801007387 */ /* 0x000fe80000100a00 */
[----:B------:R-:W4:Y:S01]  /*59a90*/  LDL.64 R38, [R1+0x120] ;  /* 0x0001200001267983 */ /* 0x000f220000100a00 */
[----:B------:R-:W-:-:S02]  /*59aa0*/  IMAD.MOV.U32 R20, RZ, RZ, R50 ;  /* 0x000000ffff147224 */ /* 0x000fc400078e0032 */
[----:B------:R-:W-:Y:S02]  /*59ab0*/  IMAD.MOV.U32 R21, RZ, RZ, R51 ;  /* 0x000000ffff157224 */ /* 0x000fe400078e0033 */
[----:B------:R-:W-:Y:S02]  /*59ac0*/  IMAD R30, R30, 0x100, R58 ;  /* 0x000001001e1e7824 */ /* 0x000fe400078e023a */
[----:B------:R-:W-:Y:S01]  /*59ad0*/  IMAD R31, R31, 0x100, R59 ;  /* 0x000001001f1f7824 */ /* 0x000fe200078e023b */
[----:B--2---:R-:W-:Y:S01]  /*59ae0*/  HMMA.16816.F32 R24, R4, R44, R24 ;  /* 0x0000002c0418723c */ /* 0x004fe20000001818 */
[----:B---3--:R-:W-:Y:S02]  /*59af0*/  IMAD.MOV.U32 R36, RZ, RZ, R48 ;  /* 0x000000ffff247224 */ /* 0x008fe400078e0030 */
[----:B------:R-:W-:-:S03]  /*59b00*/  IMAD.MOV.U32 R37, RZ, RZ, R49 ;  /* 0x000000ffff257224 */ /* 0x000fc600078e0031 */
[----:B------:R-:W-:-:S15]  /*59b10*/  HMMA.16816.F32 R12, R4, R46, R12 ;  /* 0x0000002e040c723c */ /* 0x000fde000000180c */
[----:B------:R-:W-:-:S02]  /*59b20*/  NOP ;  /* 0x0000000000007918 */ /* 0x000fc40000000000 */
[----:B------:R-:W-:Y:S04]  /*59b30*/  STL.64 [R1+0xf20], R24 ;  /* 0x000f201801007387 */ /* 0x000fe80000100a00 */
[----:B------:R-:W-:Y:S04]  /*59b40*/  STL.64 [R1+0xf28], R26 ;  /* 0x000f281a01007387 */ /* 0x000fe80000100a00 */
[----:B------:R-:W2:Y:S04]  /*59b50*/  LDL.LU R50, [R1+0x3d74] ;  /* 0x003d740001327983 */ /* 0x000ea80000300800 */
[----:B------:R-:W2:Y:S04]  /*59b60*/  LDL.LU R51, [R1+0x3d70] ;  /* 0x003d700001337983 */ /* 0x000ea80000300800 */
[----:B------:R-:W4:Y:S04]  /*59b70*/  LDL.LU R48, [R1+0x3d6c] ;  /* 0x003d6c0001307983 */ /* 0x000f280000300800 */
[----:B------:R-:W4:Y:S04]  /*59b80*/  LDL.LU R49, [R1+0x3d68] ;  /* 0x003d680001317983 */ /* 0x000f280000300800 */
[----:B------:R-:W-:Y:S04]  /*59b90*/  STL.64 [R1+0x3d18], R46 ;  /* 0x003d182e01007387 */ /* 0x000fe80000100a00 */
[----:B------:R1:W-:Y:S04]  /*59ba0*/  STL.64 [R1+0x3d10], R44 ;  /* 0x003d102c01007387 */ /* 0x0003e80000100a00 */
[----:B------:R3:W-:Y:S04]  /*59bb0*/  STL.64 [R1+0xf10], R12 ;  /* 0x000f100c01007387 */ /* 0x0007e80000100a00 */
[----:B------:R3:W-:Y:S04]  /*59bc0*/  STL.64 [R1+0xf18], R14 ;  /* 0x000f180e01007387 */ /* 0x0007e80000100a00 */
[----:B0-----:R-:W2:Y:S04]  /*59bd0*/  LDL.LU.64 R56, [R1+0x1310] ;  /* 0x0013100001387983 */ /* 0x001ea80000300a00 */
[----:B------:R-:W2:Y:S01]  /*59be0*/  LDL.LU.64 R58, [R1+0x1318] ;  /* 0x00131800013a7983 */ /* 0x000ea20000300a00 */
[----:B------:R-:W-:-:S02]  /*59bf0*/  IMAD R28, R28, 0x100, R18 ;  /* 0x000001001c1c7824 */ /* 0x000fc400078e0212 */
[----:B------:R-:W-:Y:S01]  /*59c00*/  IMAD R29, R29, 0x100, R19 ;  /* 0x000001001d1d7824 */ /* 0x000fe200078e0213 */
[C---:B----4-:R-:W-:Y:S06]  /*59c10*/  HMMA.16816.F32 R8, R4.reuse, R48, R8 ;  /* 0x000000300408723c */ /* 0x050fec0000001808 */
[----:B--2---:R-:W-:-:S15]  /*59c20*/  HMMA.16816.F32 R56, R4, R50, R56 ;  /* 0x000000320438723c */ /* 0x004fde0000001838 */
[----:B------:R-:W-:-:S02]  /*59c30*/  NOP ;  /* 0x0000000000007918 */ /* 0x000fc40000000000 */
[----:B------:R0:W-:Y:S04]  /*59c40*/  STL.64 [R1+0x1320], R8 ;  /* 0x0013200801007387 */ /* 0x0001e80000100a00 */
[----:B------:R2:W-:Y:S04]  /*59c50*/  STL.64 [R1+0x1328], R10 ;  /* 0x0013280a01007387 */ /* 0x0005e80000100a00 */
[----:B-1----:R-:W4:Y:S04]  /*59c60*/  LDL.LU.64 R44, [R1+0xf00] ;  /* 0x000f0000012c7983 */ /* 0x002f280000300a00 */
[----:B------:R-:W4:Y:S04]  /*59c70*/  LDL.LU.64 R46, [R1+0xf08] ;  /* 0x000f0800012e7983 */ /* 0x000f280000300a00 */
        /* <DEDUP_REMOVED lines=8> */
[----:B---3--:R-:W3:Y:S04]  /*59d00*/  LDL.LU.64 R12, [R1+0xeb0] ;  /* 0x000eb000010c7983 */ /* 0x008ee80000300a00 */
[----:B------:R-:W3:Y:S04]  /*59d10*/  LDL.LU.64 R14, [R1+0xeb8] ;  /* 0x000eb800010e7983 */ /* 0x000ee80000300a00 */
[----:B0-----:R-:W3:Y:S04]  /*59d20*/  LDL.LU.64 R8, [R1+0xea0] ;  /* 0x000ea00001087983 */ /* 0x001ee80000300a00 */
[----:B--2---:R-:W2:Y:S04]  /*59d30*/  LDL.LU.64 R10, [R1+0xea8] ;  /* 0x000ea800010a7983 */ /* 0x004ea80000300a00 */
[----:B------:R-:W-:Y:S04]  /*59d40*/  STL [R1+0x3c60], R48 ;  /* 0x003c603001007387 */ /* 0x000fe80000100800 */
[----:B------:R-:W-:Y:S04]  /*59d50*/  STL [R1+0x3c5c], R49 ;  /* 0x003c5c3101007387 */ /* 0x000fe80000100800 */
[----:B------:R0:W-:Y:S04]  /*59d60*/  STL.64 [R1+0x1310], R56 ;  /* 0x0013103801007387 */ /* 0x0001e80000100a00 */
[----:B------:R1:W-:Y:S04]  /*59d70*/  STL.64 [R1+0x1318], R58 ;  /* 0x0013183a01007387 */ /* 0x0003e80000100a00 */
[----:B0-----:R-:W2:Y:S01]  /*59d80*/  LDL.LU.64 R56, [R1+0x3d60] ;  /* 0x003d600001387983 */ /* 0x001ea20000300a00 */
[----:B------:R-:W-:-:S02]  /*59d90*/  F2FP.F16.E5M2.UNPACK_B R28, R28 ;  /* 0x0000001cff1c723e */ /* 0x000fc400020004ff */
[----:B------:R-:W-:Y:S02]  /*59da0*/  F2FP.F16.E5M2.UNPACK_B R29, R29 ;  /* 0x0000001dff1d723e */ /* 0x000fe400020004ff */
[----:B------:R-:W-:Y:S02]  /*59db0*/  F2FP.F16.E5M2.UNPACK_B R30, R30 ;  /* 0x0000001eff1e723e */ /* 0x000fe400020004ff */
[----:B------:R-:W-:Y:S01]  /*59dc0*/  F2FP.F16.E5M2.UNPACK_B R31, R31 ;  /* 0x0000001fff1f723e */ /* 0x000fe200020004ff */
[----:B-1----:R-:W2:Y:S04]  /*59dd0*/  LDL.64 R58, [R1+0xf0] ;  /* 0x0000f000013a7983 */ /* 0x002ea80000100a00 */
[----:B------:R0:W-:Y:S04]  /*59de0*/  STL [R1+0x3c64], R50 ;  /* 0x003c643201007387 */ /* 0x0001e80000100800 */
[----:B------:R-:W-:Y:S01]  /*59df0*/  STL [R1+0x3c58], R51 ;  /* 0x003c583301007387 */ /* 0x000fe20000100800 */
[----:B0-----:R-:W-:Y:S01]  /*59e00*/  IMAD.MOV.U32 R50, RZ, RZ, R39 ;  /* 0x000000ffff327224 */ /* 0x001fe200078e0027 */
[----:B----4-:R-:W-:Y:S06]  /*59e10*/  HMMA.16816.F32 R44, R4, R36, R44 ;  /* 0x00000024042c723c */ /* 0x010fec000000182c */
[C---:B------:R-:W-:Y:S06]  /*59e20*/  HMMA.16816.F32 R4, R28.reuse, R38, R40 ;  /* 0x000000261c04723c */ /* 0x040fec0000001828 */
[C---:B------:R-:W-:Y:S06]  /*59e30*/  HMMA.16816.F32 R32, R28.reuse, R20, R32 ;  /* 0x000000141c20723c */ /* 0x040fec0000001820 */
[C---:B------:R-:W-:Y:S06]  /*59e40*/  HMMA.16816.F32 R20, R28.reuse, R22, R24 ;  /* 0x000000161c14723c */ /* 0x040fec0000001818 */
[C---:B---3--:R-:W-:Y:S01]  /*59e50*/  HMMA.16816.F32 R12, R28.reuse, R54, R12 ;  /* 0x000000361c0c723c */ /* 0x048fe2000000180c */
[----:B------:R-:W-:Y:S04]  /*59e60*/  STL.64 [R1+0xf00], R44 ;  /* 0x000f002c01007387 */ /* 0x000fe80000100a00 */
[----:B------:R-:W-:Y:S04]  /*59e70*/  STL.64 [R1+0xf08], R46 ;  /* 0x000f082e01007387 */ /* 0x000fe80000100a00 */
[----:B------:R-:W-:Y:S04]  /*59e80*/  STL [R1+0x3c68], R50 ;  /* 0x003c683201007387 */ /* 0x000fe80000100800 */
[----:B------:R-:W-:Y:S04]  /*59e90*/  STL.64 [R1+0xef0], R4 ;  /* 0x000ef00401007387 */ /* 0x000fe80000100a00 */
[----:B------:R0:W-:Y:S01]  /*59ea0*/  STL.64 [R1+0xef8], R6 ;  /* 0x000ef80601007387 */ /* 0x0001e20000100a00 */
[C---:B--2---:R-:W-:Y:S06]  /*59eb0*/  HMMA.16816.F32 R8, R28.reuse, R56, R8 ;  /* 0x000000381c08723c */ /* 0x044fec0000001808 */
[C---:B0-----:R-:W-:Y:S06]  /*59ec0*/  HMMA.16816.F32 R4, R28.reuse, R52, R16 ;  /* 0x000000341c04723c */ /* 0x041fec0000001810 */
[----:B------:R-:W-:Y:S01]  /*59ed0*/  IMAD.MOV.U32 R50, RZ, RZ, R52 ;  /* 0x000000ffff327224 */ /* 0x000fe200078e0034 */
[----:B------:R-:W-:Y:S04]  /*59ee0*/  STL.64 [R1+0xee0], R32 ;  /* 0x000ee02001007387 */ /* 0x000fe80000100a00 */
[----:B------:R-:W-:Y:S04]  /*59ef0*/  STL.64 [R1+0xee8], R34 ;  /* 0x000ee82201007387 */ /* 0x000fe80000100a00 */
[----:B------:R-:W-:Y:S04]  /*59f00*/  STL.64 [R1+0xed0], R20 ;  /* 0x000ed01401007387 */ /* 0x000fe80000100a00 */
[----:B------:R-:W-:Y:S04]  /*59f10*/  STL.64 [R1+0xed8], R22 ;  /* 0x000ed81601007387 */ /* 0x000fe80000100a00 */
[----:B------:R-:W-:Y:S04]  /*59f20*/  STL [R1+0x3c6c], R50 ;  /* 0x003c6c3201007387 */ /* 0x000fe80000100800 */
[----:B------:R0:W-:Y:S04]  /*59f30*/  STL.64 [R1+0xec0], R4 ;  /* 0x000ec00401007387 */ /* 0x0001e80000100a00 */
[----:B------:R1:W-:Y:S04]  /*59f40*/  STL.64 [R1+0xec8], R6 ;  /* 0x000ec80601007387 */ /* 0x0003e80000100a00 */
[----:B0-----:R-:W2:Y:S04]  /*59f50*/  LDL.LU.64 R4, [R1+0xe90] ;  /* 0x000e900001047983 */ /* 0x001ea80000300a00 */
[----:B------:R0:W-:Y:S04]  /*59f60*/  STL.64 [R1+0xeb0], R12 ;  /* 0x000eb00c01007387 */ /* 0x0001e80000100a00 */
[----:B------:R3:W-:Y:S04]  /*59f70*/  STL.64 [R1+0xeb8], R14 ;  /* 0x000eb80e01007387 */ /* 0x0007e80000100a00 */
[----:B-1----:R-:W2:Y:S04]  /*59f80*/  LDL.LU.64 R6, [R1+0xe98] ;  /* 0x000e980001067983 */ /* 0x002ea80000300a00 */
[----:B------:R-:W-:Y:S04]  /*59f90*/  STL.64 [R1+0xea0], R8 ;  /* 0x000ea00801007387 */ /* 0x000fe80000100a00 */
[----:B------:R1:W-:Y:S04]  /*59fa0*/  STL.64 [R1+0xea8], R10 ;  /* 0x000ea80a01007387 */ /* 0x0003e80000100a00 */
[----:B------:R-:W4:Y:S04]  /*59fb0*/  LDL R26, [R1+0xa8] ;  /* 0x0000a800011a7983 */ /* 0x000f280000100800 */
[----:B------:R-:W4:Y:S04]  /*59fc0*/  LDL R27, [R1+0xac] ;  /* 0x0000ac00011b7983 */ /* 0x000f280000100800 */
[----:B------:R-:W4:Y:S04]  /*59fd0*/  LDL R16, [R1+0xe8] ;  /* 0x0000e80001107983 */ /* 0x000f280000100800 */
[----:B------:R-:W4:Y:S04]  /*59fe0*/  LDL R17, [R1+0xec] ;  /* 0x0000ec0001117983 */ /* 0x000f280000100800 */
[----:B0-----:R-:W2:Y:S04]  /*59ff0*/  LDL R12, [R1+0xa0] ;  /* 0x0000a000010c7983 */ /* 0x001ea80000100800 */
[----:B---3--:R-:W3:Y:S04]  /*5a000*/  LDL R14, [R1+0x98] ;  /* 0x00009800010e7983 */ /* 0x008ee80000100800 */
[----:B------:R-:W3:Y:S04]  /*5a010*/  LDL R15, [R1+0x9c] ;  /* 0x00009c00010f7983 */ /* 0x000ee80000100800 */
[----:B------:R-:W2:Y:S04]  /*5a020*/  LDL R13, [R1+0xa4] ;  /* 0x0000a400010d7983 */ /* 0x000ea80000100800 */
[----:B-1----:R-:W4:Y:S04]  /*5a030*/  LDL R10, [R1+0x88] ;  /* 0x00008800010a7983 */ /* 0x002f280000100800 */
[----:B------:R-:W4:Y:S04]  /*5a040*/  LDL R11, [R1+0x8c] ;  /* 0x00008c00010b7983 */ /* 0x000f280000100800 */
[----:B------:R-:W4:Y:S04]  /*5a050*/  LDL.LU.64 R18, [R1+0xe0] ;  /* 0x0000e00001127983 */ /* 0x000f280000300a00 */
[----:B---3--:R-:W-:Y:S04]  /*5a060*/  STL.64 [R1+0x3d28], R14 ;  /* 0x003d280e01007387 */ /* 0x008fe80000100a00 */
[----:B--2---:R0:W-:Y:S04]  /*5a070*/  STL.64 [R1+0x3d20], R12 ;  /* 0x003d200c01007387 */ /* 0x0041e80000100a00 */
[----:B------:R-:W2:Y:S04]  /*5a080*/  LDL R24, [R1+0xb0] ;  /* 0x0000b00001187983 */ /* 0x000ea80000100800 */
[----:B------:R-:W2:Y:S01]  /*5a090*/  LDL R25, [R1+0xb4] ;  /* 0x0000b40001197983 */ /* 0x000ea20000100800 */
[C---:B------:R-:W-:Y:S03]  /*5a0a0*/  HMMA.16816.F32 R4, R28.reuse, R58, R4 ;  /* 0x0000003a1c04723c */ /* 0x040fe60000001804 */
[----:B----4-:R-:W-:Y:S04]  /*5a0b0*/  STL.64 [R1+0x3d38], R26 ;  /* 0x003d381a01007387 */ /* 0x010fe80000100a00 */
[----:B--2---:R-:W-:Y:S04]  /*5a0c0*/  STL.64 [R1+0x3d30], R24 ;  /* 0x003d301801007387 */ /* 0x004fe80000100a00 */
[----:B------:R-:W2:Y:S04]  /*5a0d0*/  LDL R46, [R1+0xb8] ;  /* 0x0000b800012e7983 */ /* 0x000ea80000100800 */
[----:B------:R-:W2:Y:S04]  /*5a0e0*/  LDL R47, [R1+0xbc] ;  /* 0x0000bc00012f7983 */ /* 0x000ea80000100800 */
[----:B0-----:R-:W3:Y:S04]  /*5a0f0*/  LDL.LU.64 R12, [R1+0xe80] ;  /* 0x000e8000010c7983 */ /* 0x001ee80000300a00 */
[----:B------:R0:W-:Y:S04]  /*5a100*/  STL.64 [R1+0xe90], R4 ;  /* 0x000e900401007387 */ /* 0x0001e80000100a00 */
[----:B------:R1:W-:Y:S04]  /*5a110*/  STL.64 [R1+0xe98], R6 ;  /* 0x000e980601007387 */ /* 0x0003e80000100a00 */
[----:B------:R-:W3:Y:S04]  /*5a120*/  LDL.LU.64 R14, [R1+0xe88] ;  /* 0x000e8800010e7983 */ /* 0x000ee80000300a00 */
[----:B0-----:R-:W4:Y:S04]  /*5a130*/  LDL.LU.64 R4, [R1+0xe70] ;  /* 0x000e700001047983 */ /* 0x001f280000300a00 */
[----:B-1----:R-:W4:Y:S04]  /*5a140*/  LDL.LU.64 R6, [R1+0xe78] ;  /* 0x000e780001067983 */ /* 0x002f280000300a00 */
[----:B------:R-:W3:Y:S04]  /*5a150*/  LDL R44, [R1+0xc0] ;  /* 0x0000c000012c7983 */ /* 0x000ee80000100800 */
[----:B------:R-:W3:Y:S04]  /*5a160*/  LDL R45, [R1+0xc4] ;  /* 0x0000c400012d7983 */ /* 0x000ee80000100800 */
[----:B--2---:R0:W-:Y:S04]  /*5a170*/  STL.64 [R1+0x3d48], R46 ;  /* 0x003d482e01007387 */ /* 0x0041e80000100a00 */
[----:B------:R-:W2:Y:S04]  /*5a180*/  LDL R20, [R1+0xd8] ;  /* 0x0000d80001147983 */ /* 0x000ea80000100800 */
[----:B------:R-:W2:Y:S04]  /*5a190*/  LDL R21, [R1+0xdc] ;  /* 0x0000dc0001157983 */ /* 0x000ea80000100800 */
[----:B------:R-:W2:Y:S04]  /*5a1a0*/  LDL.64 R22, [R1+0xd0] ;  /* 0x0000d00001167983 */ /* 0x000ea80000100a00 */
[----:B0-----:R-:W2:Y:S04]  /*5a1b0*/  LDL R46, [R1+0xc8] ;  /* 0x0000c800012e7983 */ /* 0x001ea80000100800 */
[----:B------:R-:W2:Y:S04]  /*5a1c0*/  LDL R47, [R1+0xcc] ;  /* 0x0000cc00012f7983 */ /* 0x000ea80000100800 */
[----:B---3--:R-:W-:Y:S04]  /*5a1d0*/  STL.64 [R1+0x3d40], R44 ;  /* 0x003d402c01007387 */ /* 0x008fe80000100a00 */
[----:B------:R-:W3:Y:S04]  /*5a1e0*/  LDL R8, [R1+0x90] ;  /* 0x0000900001087983 */ /* 0x000ee80000100800 */
[----:B------:R-:W3:Y:S04]  /*5a1f0*/  LDL R9, [R1+0x94] ;  /* 0x0000940001097983 */ /* 0x000ee80000100800 */
[----:B------:R-:W-:Y:S01]  /*5a200*/  STL.64 [R1+0x3d58], R10 ;  /* 0x003d580a01007387 */ /* 0x000fe20000100a00 */
[----:B----4-:R-:W-:Y:S01]  /*5a210*/  HMMA.16816.F32 R4, R28, R18, R4 ;  /* 0x000000121c04723c */ /* 0x010fe20000001804 */
[----:B------:R-:W-:-:S02]  /*5a220*/  IMAD.MOV.U32 R50, RZ, RZ, R59 ;  /* 0x000000ffff327224 */ /* 0x000fc400078e003b */
[----:B---3--:R0:W-:Y:S04]  /*5a230*/  STL.64 [R1+0x3d50], R8 ;  /* 0x003d500801007387 */ /* 0x0081e80000100a00 */
[----:B------:R-:W3:Y:S04]  /*5a240*/  LDL R56, [R1+0x70] ;  /* 0x0000700001387983 */ /* 0x000ee80000100800 */
[----:B------:R-:W3:Y:S04]  /*5a250*/  LDL R57, [R1+0x74] ;  /* 0x0000740001397983 */ /* 0x000ee80000100800 */
[----:B------:R-:W4:Y:S04]  /*5a260*/  LDL R52, [R1+0x80] ;  /* 0x0000800001347983 */ /* 0x000f280000100800 */
[----:B------:R-:W4:Y:S04]  /*5a270*/  LDL R53, [R1+0x84] ;  /* 0x0000840001357983 */ /* 0x000f280000100800 */
[----:B------:R-:W3:Y:S04]  /*5a280*/  LDL.64 R54, [R1+0x78] ;  /* 0x0000780001367983 */ /* 0x000ee80000100a00 */
[----:B------:R-:W4:Y:S01]  /*5a290*/  LDL.64 R58, [R1+0x68] ;  /* 0x00006800013a7983 */ /* 0x000f220000100a00 */
[----:B0-----:R-:W-:-:S15]  /*5a2a0*/  HMMA.16816.F32 R8, R28, R16, R12 ;  /* 0x000000101c08723c */ /* 0x001fde000000180c */
[----:B------:R-:W-:-:S08]  /*5a2b0*/  NOP ;  /* 0x0000000000007918 */ /* 0x000fd00000000000 */
[----:B------:R-:W-:Y:S04]  /*5a2c0*/  STL.64 [R1+0xe80], R8 ;  /* 0x000e800801007387 */ /* 0x000fe80000100a00 */
[----:B------:R-:W-:Y:S04]  /*5a2d0*/  STL.64 [R1+0xe88], R10 ;  /* 0x000e880a01007387 */ /* 0x000fe80000100a00 */
[----:B------:R0:W-:Y:S04]  /*5a2e0*/  STL.64 [R1+0xe70], R4 ;  /* 0x000e700401007387 */ /* 0x0001e80000100a00 */
[----:B------:R1:W-:Y:S04]  /*5a2f0*/  STL.64 [R1+0xe78], R6 ;  /* 0x000e780601007387 */ /* 0x0003e80000100a00 */
[----:B0-----:R-:W3:Y:S04]  /*5a300*/  LDL.LU.64 R4, [R1+0xe60] ;  /* 0x000e600001047983 */ /* 0x001ee80000300a00 */
[----:B-1----:R-:W3:Y:S04]  /*5a310*/  LDL.LU.64 R6, [R1+0xe68] ;  /* 0x000e680001067983 */ /* 0x002ee80000300a00 */
        /* <DEDUP_REMOVED lines=11> */
[----:B------:R-:W4:Y:S01]  /*5a3d0*/  LDL.LU.64 R38, [R1+0xe08] ;  /* 0x000e080001267983 */ /* 0x000f220000300a00 */
[----:B------:R-:W-:-:S02]  /*5a3e0*/  IMAD.MOV.U32 R48, RZ, RZ, R18 ;  /* 0x000000ffff307224 */ /* 0x000fc400078e0012 */
[----:B------:R-:W-:Y:S01]  /*5a3f0*/  IMAD.MOV.U32 R49, RZ, RZ, R19 ;  /* 0x000000ffff317224 */ /* 0x000fe200078e0013 */
[----:B------:R-:W4:Y:S04]  /*5a400*/  LDL.LU.64 R16, [R1+0xdf0] ;  /* 0x000df00001107983 */ /* 0x000f280000300a00 */
[----:B------:R-:W4:Y:S01]  /*5a410*/  LDL.LU.64 R18, [R1+0xdf8] ;  /* 0x000df80001127983 */ /* 0x000f220000300a00 */
[----:B--2---:R-:W-:Y:S01]  /*5a420*/  IMAD.MOV.U32 R51, RZ, RZ, R22 ;  /* 0x000000ffff337224 */ /* 0x004fe200078e0016 */
[C---:B---3--:R-:W-:Y:S06]  /*5a430*/  HMMA.16816.F32 R4, R28.reuse, R20, R4 ;  /* 0x000000141c04723c */ /* 0x048fec0000001804 */
[C---:B----4-:R-:W-:Y:S06]  /*5a440*/  HMMA.16816.F32 R32, R28.reuse, R22, R32 ;  /* 0x000000161c20723c */ /* 0x050fec0000001820 */
[C---:B------:R-:W-:Y:S11]  /*5a450*/  HMMA.16816.F32 R44, R28.reuse, R46, R8 ;  /* 0x0000002e1c2c723c */ /* 0x040ff60000001808 */
[----:B------:R0:W-:Y:S04]  /*5a460*/  STL.64 [R1+0xe60], R4 ;  /* 0x000e600401007387 */ /* 0x0001e80000100a00 */
[----:B------:R1:W-:Y:S04]  /*5a470*/  STL.64 [R1+0xe68], R6 ;  /* 0x000e680601007387 */ /* 0x0003e80000100a00 */
[----:B0-----:R-:W2:Y:S04]  /*5a480*/  LDL.LU.64 R4, [R1+0xde0] ;  /* 0x000de00001047983 */ /* 0x001ea80000300a00 */
[----:B-1----:R-:W2:Y:S04]  /*5a490*/  LDL.LU.64 R6, [R1+0xde8] ;  /* 0x000de80001067983 */ /* 0x002ea80000300a00 */
[----:B------:R0:W-:Y:S04]  /*5a4a0*/  STL.64 [R1+0xe50], R32 ;  /* 0x000e502001007387 */ /* 0x0001e80000100a00 */
[----:B------:R1:W-:Y:S04]  /*5a4b0*/  STL.64 [R1+0xe58], R34 ;  /* 0x000e582201007387 */ /* 0x0003e80000100a00 */
[----:B0-----:R-:W3:Y:S04]  /*5a4c0*/  LDL.LU.64 R32, [R1+0xdd0] ;  /* 0x000dd00001207983 */ /* 0x001ee80000300a00 */
[----:B-1----:R-:W3:Y:S04]  /*5a4d0*/  LDL.LU.64 R34, [R1+0xdd8] ;  /* 0x000dd80001227983 */ /* 0x002ee80000300a00 */
[----:B------:R-:W4:Y:S04]  /*5a4e0*/  LDL.LU.64 R20, [R1+0xdc0] ;  /* 0x000dc00001147983 */ /* 0x000f280000300a00 */
[----:B------:R-:W4:Y:S04]  /*5a4f0*/  LDL.LU.64 R22, [R1+0xdc8] ;  /* 0x000dc80001167983 */ /* 0x000f280000300a00 */
[----:B------:R-:W4:Y:S04]  /*5a500*/  LDL.LU.64 R10, [R1+0x3d58] ;  /* 0x003d5800010a7983 */ /* 0x000f280000300a00 */
[----:B------:R-:W3:Y:S04]  /*5a510*/  LDL.LU.64 R8, [R1+0x3d50] ;  /* 0x003d500001087983 */ /* 0x000ee80000300a00 */
[----:B------:R-:W-:Y:S04]  /*5a520*/  STL.64 [R1+0xe40], R44 ;  /* 0x000e402c01007387 */ /* 0x000fe80000100a00 */
[----:B------:R0:W-:Y:S04]  /*5a530*/  STL.64 [R1+0xe48], R46 ;  /* 0x000e482e01007387 */ /* 0x0001e80000100a00 */
[----:B0-----:R-:W2:Y:S04]  /*5a540*/  LDL.LU.64 R46, [R1+0x3d48] ;  /* 0x003d4800012e7983 */ /* 0x001ea80000300a00 */
[----:B------:R-:W4:Y:S02]  /*5a550*/  LDL.LU.64 R44, [R1+0x3d40] ;  /* 0x003d4000012c7983 */ /* 0x000f240000300a00 */
[C---:B----4-:R-:W-:Y:S06]  /*5a560*/  HMMA.16816.F32 R24, R28.reuse, R44, R24 ;  /* 0x0000002c1c18723c */ /* 0x050fec0000001818 */
[----:B--2---:R-:W-:-:S15]  /*5a570*/  HMMA.16816.F32 R44, R28, R46, R12 ;  /* 0x0000002e1c2c723c */ /* 0x004fde000000180c */
[----:B------:R-:W-:-:S02]  /*5a580*/  NOP ;  /* 0x0000000000007918 */ /* 0x000fc40000000000 */
[----:B------:R-:W-:Y:S04]  /*5a590*/  STL.64 [R1+0xe30], R24 ;  /* 0x000e301801007387 */ /* 0x000fe80000100a00 */
[----:B------:R0:W-:Y:S04]  /*5a5a0*/  STL.64 [R1+0xe38], R26 ;  /* 0x000e381a01007387 */ /* 0x0001e80000100a00 */
[----:B0-----:R-:W2:Y:S04]  /*5a5b0*/  LDL.LU.64 R26, [R1+0x3d38] ;  /* 0x003d3800011a7983 */ /* 0x001ea80000300a00 */
[----:B------:R-:W4:Y:S04]  /*5a5c0*/  LDL.LU.64 R24, [R1+0x3d30] ;  /* 0x003d300001187983 */ /* 0x000f280000300a00 */
[----:B------:R-:W3:Y:S04]  /*5a5d0*/  LDL.LU.64 R14, [R1+0x3d28] ;  /* 0x003d2800010e7983 */ /* 0x000ee80000300a00 */
[----:B------:R-:W3:Y:S04]  /*5a5e0*/  LDL.LU.64 R12, [R1+0x3d20] ;  /* 0x003d2000010c7983 */ /* 0x000ee80000300a00 */
        /* <DEDUP_REMOVED lines=8> */
[----:B------:R-:W2:Y:S04]  /*5a670*/  LDL.LU.64 R24, [R1+0xdb0] ;  /* 0x000db00001187983 */ /* 0x000ea80000300a00 */
[----:B------:R-:W-:Y:S04]  /*5a680*/  STL.64 [R1+0xe00], R36 ;  /* 0x000e002401007387 */ /* 0x000fe80000100a00 */
[----:B------:R-:W-:Y:S04]  /*5a690*/  STL.64 [R1+0xe08], R38 ;  /* 0x000e082601007387 */ /* 0x000fe80000100a00 */
[----:B------:R-:W2:Y:S04]  /*5a6a0*/  LDL.LU.64 R26, [R1+0xdb8] ;  /* 0x000db800011a7983 */ /* 0x000ea80000300a00 */
[----:B------:R0:W-:Y:S04]  /*5a6b0*/  STL.64 [R1+0xdf0], R16 ;  /* 0x000df01001007387 */ /* 0x0001e80000100a00 */
[----:B------:R1:W-:Y:S04]  /*5a6c0*/  STL.64 [R1+0xdf8], R18 ;  /* 0x000df81201007387 */ /* 0x0003e80000100a00 */
[----:B0-----:R-:W3:Y:S04]  /*5a6d0*/  LDL.LU.64 R16, [R1+0xda0] ;  /* 0x000da00001107983 */ /* 0x001ee80000300a00 */
[----:B-1----:R-:W3:Y:S04]  /*5a6e0*/  LDL.LU.64 R18, [R1+0xda8] ;  /* 0x000da80001127983 */ /* 0x002ee80000300a00 */
[----:B------:R-:W4:Y:S04]  /*5a6f0*/  LDL.LU.64 R12, [R1+0xd90] ;  /* 0x000d9000010c7983 */ /* 0x000f280000300a00 */
[----:B------:R-:W4:Y:S04]  /*5a700*/  LDL.LU.64 R14, [R1+0xd98] ;  /* 0x000d9800010e7983 */ /* 0x000f280000300a00 */
[----:B------:R0:W-:Y:S04]  /*5a710*/  STL.64 [R1+0xde0], R4 ;  /* 0x000de00401007387 */ /* 0x0001e80000100a00 */
[----:B------:R1:W-:Y:S04]  /*5a720*/  STL.64 [R1+0xde8], R6 ;  /* 0x000de80601007387 */ /* 0x0003e80000100a00 */
[----:B0-----:R-:W4:Y:S04]  /*5a730*/  LDL.LU.64 R4, [R1+0xd80] ;  /* 0x000d800001047983 */ /* 0x001f280000300a00 */
[----:B-1----:R-:W4:Y:S01]  /*5a740*/  LDL.LU.64 R6, [R1+0xd88] ;  /* 0x000d880001067983 */ /* 0x002f220000300a00 */
[C---:B------:R-:W-:Y:S06]  /*5a750*/  HMMA.16816.F32 R36, R28.reuse, R8, R32 ;  /* 0x000000081c24723c */ /* 0x040fec0000001820 */
[----:B------:R-:W-:Y:S01]  /*5a760*/  HMMA.16816.F32 R32, R28, R10, R20 ;  /* 0x0000000a1c20723c */ /* 0x000fe20000001814 */
[----:B------:R-:W4:Y:S06]  /*5a770*/  LDL.64 R22, [R1+0x48] ;  /* 0x0000480001167983 */ /* 0x000f2c0000100a00 */
[----:B------:R-:W-:-:S02]  /*5a780*/  IMAD.MOV.U32 R21, RZ, RZ, R0 ;  /* 0x000000ffff157224 */ /* 0x000fc400078e0000 */
[----:B------:R-:W-:-:S08]  /*5a790*/  IMAD.MOV.U32 R0, RZ, RZ, R55 ;  /* 0x000000ffff007224 */ /* 0x000fd000078e0037 */
[----:B------:R-:W-:Y:S04]  /*5a7a0*/  STL.64 [R1+0xdd0], R36 ;  /* 0x000dd02401007387 */ /* 0x000fe80000100a00 */
[----:B------:R-:W-:Y:S04]  /*5a7b0*/  STL.64 [R1+0xdd8], R38 ;  /* 0x000dd82601007387 */ /* 0x000fe80000100a00 */
[----:B------:R-:W4:Y:S04]  /*5a7c0*/  LDL R8, [R1+0x40] ;  /* 0x0000400001087983 */ /* 0x000f280000100800 */
[----:B------:R0:W-:Y:S04]  /*5a7d0*/  STL.64 [R1+0xdc0], R32 ;  /* 0x000dc02001007387 */ /* 0x0001e80000100a00 */
[----:B------:R-:W-:Y:S04]  /*5a7e0*/  STL.64 [R1+0xdc8], R34 ;  /* 0x000dc82201007387 */ /* 0x000fe80000100a00 */
[----:B------:R-:W4:Y:S04]  /*5a7f0*/  LDL R9, [R1+0x44] ;  /* 0x0000440001097983 */ /* 0x000f280000100800 */
[----:B------:R-:W4:Y:S04]  /*5a800*/  LDL R46, [R1+0x60] ;  /* 0x00006000012e7983 */ /* 0x000f280000100800 */
[----:B------:R-:W4:Y:S04]  /*5a810*/  LDL R47, [R1+0x64] ;  /* 0x00006400012f7983 */ /* 0x000f280000100800 */
[----:B------:R-:W4:Y:S04]  /*5a820*/  LDL R20, [R1+0x50] ;  /* 0x0000500001147983 */ /* 0x000f280000100800 */
[----:B0-----:R-:W4:Y:S01]  /*5a830*/  LDL.64 R32, [R1+0x58] ;  /* 0x0000580001207983 */ /* 0x001f220000100a00 */
[C---:B--2---:R-:W-:Y:S06]  /*5a840*/  HMMA.16816.F32 R24, R28.reuse, R52, R24 ;  /* 0x000000341c18723c */ /* 0x044fec0000001818 */
[----:B---3--:R-:W-:-:S15]  /*5a850*/  HMMA.16816.F32 R16, R28, R54, R16 ;  /* 0x000000361c10723c */ /* 0x008fde0000001810 */
[----:B------:R-:W-:-:S02]  /*5a860*/  NOP ;  /* 0x0000000000007918 */ /* 0x000fc40000000000 */
[----:B------:R-:W-:Y:S04]  /*5a870*/  STL.64 [R1+0xdb0], R24 ;  /* 0x000db01801007387 */ /* 0x000fe80000100a00 */
[----:B------:R-:W-:Y:S04]  /*5a880*/  STL.64 [R1+0xdb8], R26 ;  /* 0x000db81a01007387 */ /* 0x000fe80000100a00 */
[----:B------:R-:W-:Y:S04]  /*5a890*/  STL [R1+0x3c10], R0 ;  /* 0x003c100001007387 */ /* 0x000fe80000100800 */
[----:B------:R-:W-:Y:S04]  /*5a8a0*/  STL.64 [R1+0xda0], R16 ;  /* 0x000da01001007387 */ /* 0x000fe80000100a00 */
[----:B------:R4:W-:Y:S04]  /*5a8b0*/  STL.64 [R1+0xda8], R18 ;  /* 0x000da81201007387 */ /* 0x0009e80000100a00 */
[----:B------:R-:W2:Y:S01]  /*5a8c0*/  LDL.64 R10, [R1+0x38] ;  /* 0x00003800010a7983 */ /* 0x000ea20000100a00 */
[C---:B----4-:R-:W-:Y:S06]  /*5a8d0*/  HMMA.16816.F32 R16, R28.reuse, R56, R12 ;  /* 0x000000381c10723c */ /* 0x050fec000000180c */
[----:B------:R-:W-:-:S15]  /*5a8e0*/  HMMA.16816.F32 R12, R28, R58, R4 ;  /* 0x0000003a1c0c723c */ /* 0x000fde0000001804 */
[----:B------:R-:W-:-:S02]  /*5a8f0*/  NOP ;  /* 0x0000000000007918 */ /* 0x000fc40000000000 */
[----:B------:R0:W-:Y:S04]  /*5a900*/  STL.64 [R1+0xd90], R16 ;  /* 0x000d901001007387 */ /* 0x0001e80000100a00 */
[----:B------:R1:W-:Y:S04]  /*5a910*/  STL.64 [R1+0xd98], R18 ;  /* 0x000d981201007387 */ /* 0x0003e80000100a00 */
[----:B------:R-:W3:Y:S04]  /*5a920*/  LDL.LU.64 R4, [R1+0xd70] ;  /* 0x000d700001047983 */ /* 0x000ee80000300a00 */
[----:B------:R-:W-:Y:S04]  /*5a930*/  STL.64 [R1+0xd80], R12 ;  /* 0x000d800c01007387 */ /* 0x000fe80000100a00 */
[----:B------:R4:W-:Y:S04]  /*5a940*/  STL.64 [R1+0xd88], R14 ;  /* 0x000d880e01007387 */ /* 0x0009e80000100a00 */
[----:B------:R-:W3:Y:S04]  /*5a950*/  LDL.LU.64 R6, [R1+0xd78] ;  /* 0x000d780001067983 */ /* 0x000ee80000300a00 */
[----:B------:R-:W2:Y:S04]  /*5a960*/  LDL.64 R52, [R1+0x18] ;  /* 0x0000180001347983 */ /* 0x000ea80000100a00 */
[----:B------:R-:W2:Y:S04]  /*5a970*/  LDL R54, [R1+0x10] ;  /* 0x0000100001367983 */ /* 0x000ea80000100800 */
[----:B------:R-:W2:Y:S04]  /*5a980*/  LDL R55, [R1+0x14] ;  /* 0x0000140001377983 */ /* 0x000ea80000100800 */
[----:B------:R-:W2:Y:S04]  /*5a990*/  LDL.LU.64 R40, [R1+0xd60] ;  /* 0x000d600001287983 */ /* 0x000ea80000300a00 */
[----:B------:R-:W2:Y:S04]  /*5a9a0*/  LDL.LU.64 R42, [R1+0xd68] ;  /* 0x000d6800012a7983 */ /* 0x000ea80000300a00 */
[----:B------:R-:W2:Y:S04]  /*5a9b0*/  LDL.LU.64 R36, [R1+0xd50] ;  /* 0x000d500001247983 */ /* 0x000ea80000300a00 */
[----:B------:R-:W2:Y:S04]  /*5a9c0*/  LDL.LU.64 R38, [R1+0xd58] ;  /* 0x000d580001267983 */ /* 0x000ea80000300a00 */
[----:B------:R-:W2:Y:S04]  /*5a9d0*/  LDL.LU.64 R24, [R1+0xd40] ;  /* 0x000d400001187983 */ /* 0x000ea80000300a00 */
[----:B------:R-:W2:Y:S01]  /*5a9e0*/  LDL.LU.64 R26, [R1+0xd48] ;  /* 0x000d4800011a7983 */ /* 0x000ea20000300a00 */
[----:B------:R-:W-:-:S03]  /*5a9f0*/  IMAD.MOV.U32 R0, RZ, RZ, R58 ;  /* 0x000000ffff007224 */ /* 0x000fc600078e003a */
[----:B------:R-:W2:Y:S04]  /*5aa00*/  LDL.64 R56, [R1+0x28] ;  /* 0x0000280001387983 */ /* 0x000ea80000100a00 */
[----:B------:R-:W2:Y:S04]  /*5aa10*/  LDL R58, [R1+0x20] ;  /* 0x00002000013a7983 */ /* 0x000ea80000100800 */
[----:B------:R-:W2:Y:S04]  /*5aa20*/  LDL R59, [R1+0x24] ;  /* 0x00002400013b7983 */ /* 0x000ea80000100800 */
[----:B0-----:R-:W2:Y:S04]  /*5aa30*/  LDL.LU.64 R16, [R1+0xd30] ;  /* 0x000d300001107983 */ /* 0x001ea80000300a00 */
[----:B-1----:R-:W2:Y:S04]  /*5aa40*/  LDL.LU.64 R18, [R1+0xd38] ;  /* 0x000d380001127983 */ /* 0x002ea80000300a00 */
[----:B------:R-:W2:Y:S04]  /*5aa50*/  LDL R34, [R1+0x30] ;  /* 0x0000300001227983 */ /* 0x000ea80000100800 */
[----:B------:R-:W2:Y:S04]  /*5aa60*/  LDL R35, [R1+0x34] ;  /* 0x0000340001237983 */ /* 0x000ea80000100800 */
[----:B----4-:R-:W4:Y:S04]  /*5aa70*/  LDL R14, [R1] ;  /* 0x00000000010e7983 */ /* 0x010f280000100800 */
[----:B------:R-:W4:Y:S04]  /*5aa80*/  LDL R15, [R1+0x4] ;  /* 0x00000400010f7983 */ /* 0x000f280000100800 */
[----:B------:R-:W4:Y:S04]  /*5aa90*/  LDL.64 R12, [R1+0x8] ;  /* 0x00000800010c7983 */ /* 0x000f280000100a00 */
[----:B------:R0:W-:Y:S01]  /*5aaa0*/  STL [R1+0x3c14], R0 ;  /* 0x003c140001007387 */ /* 0x0001e20000100800 */
[C---:B---3--:R-:W-:Y:S03]  /*5aab0*/  HMMA.16816.F32 R44, R28.reuse, R46, R4 ;  /* 0x0000002e1c2c723c */ /* 0x048fe60000001804 */
[----:B------:R-:W3:Y:S04]  /*5aac0*/  LDL.LU.64 R4, [R1+0xd20] ;  /* 0x000d200001047983 */ /* 0x000ee80000300a00 */
[----:B------:R-:W3:Y:S01]  /*5aad0*/  LDL.LU.64 R6, [R1+0xd28] ;  /* 0x000d280001067983 */ /* 0x000ee20000300a00 */
[C---:B--2---:R-:W-:Y:S06]  /*5aae0*/  HMMA.16816.F32 R40, R28.reuse, R32, R40 ;  /* 0x000000201c28723c */ /* 0x044fec0000001828 */
[C---:B------:R-:W-:Y:S06]  /*5aaf0*/  HMMA.16816.F32 R36, R28.reuse, R20, R36 ;  /* 0x000000141c24723c */ /* 0x040fec0000001824 */
[----:B------:R-:W-:Y:S01]  /*5ab00*/  HMMA.16816.F32 R24, R28, R22, R24 ;  /* 0x000000161c18723c */ /* 0x000fe20000001818 */
[----:B0-----:R-:W-:-:S05]  /*5ab10*/  IMAD.MOV.U32 R0, RZ, RZ, R33 ;  /* 0x000000ffff007224 */ /* 0x001fca00078e0021 */
[----:B------:R-:W-:Y:S01]  /*5ab20*/  HMMA.16816.F32 R16, R28, R8, R16 ;  /* 0x000000081c10723c */ /* 0x000fe20000001810 */
[----:B------:R-:W-:Y:S04]  /*5ab30*/  STL.64 [R1+0xd70], R44 ;  /* 0x000d702c01007387 */ /* 0x000fe80000100a00 */
[----:B------:R-:W-:Y:S04]  /*5ab40*/  STL.64 [R1+0xd78], R46 ;  /* 0x000d782e01007387 */ /* 0x000fe80000100a00 */
[----:B------:R0:W-:Y:S04]  /*5ab50*/  STL [R1+0x3c18], R0 ;  /* 0x003c180001007387 */ /* 0x0001e80000100800 */
[----:B------:R-:W-:Y:S04]  /*5ab60*/  STL.64 [R1+0xd60], R40 ;  /* 0x000d602801007387 */ /* 0x000fe80000100a00 */
[----:B------:R-:W-:Y:S04]  /*5ab70*/  STL.64 [R1+0xd68], R42 ;  /* 0x000d682a01007387 */ /* 0x000fe80000100a00 */
[----:B------:R-:W-:Y:S04]  /*5ab80*/  STL.64 [R1+0xd50], R36 ;  /* 0x000d502401007387 */ /* 0x000fe80000100a00 */
[----:B------:R-:W-:Y:S01]  /*5ab90*/  STL.64 [R1+0xd58], R38 ;  /* 0x000d582601007387 */ /* 0x000fe20000100a00 */
[----:B0-----:R-:W-:-:S05]  /*5aba0*/  IMAD.MOV.U32 R0, RZ, RZ, R23 ;  /* 0x000000ffff007224 */ /* 0x001fca00078e0017 */
[----:B------:R-:W-:Y:S04]  /*5abb0*/  STL [R1+0x3c1c], R0 ;  /* 0x003c1c0001007387 */ /* 0x000fe80000100800 */
[----:B------:R0:W-:Y:S04]  /*5abc0*/  STL.64 [R1+0xd40], R24 ;  /* 0x000d401801007387 */ /* 0x0001e80000100a00 */
[----:B------:R1:W-:Y:S04]  /*5abd0*/  STL.64 [R1+0xd48], R26 ;  /* 0x000d481a01007387 */ /* 0x0003e80000100a00 */
[----:B------:R-:W2:Y:S04]  /*5abe0*/  LDL.LU.64 R44, [R1+0xd10] ;  /* 0x000d1000012c7983 */ /* 0x000ea80000300a00 */
[----:B------:R-:W2:Y:S04]  /*5abf0*/  LDL.LU.64 R46, [R1+0xd18] ;  /* 0x000d1800012e7983 */ /* 0x000ea80000300a00 */
[----:B------:R-:W-:Y:S04]  /*5ac00*/  STL.64 [R1+0xd30], R16 ;  /* 0x000d301001007387 */ /* 0x000fe80000100a00 */
[----:B------:R3:W-:Y:S04]  /*5ac10*/  STL.64 [R1+0xd38], R18 ;  /* 0x000d381201007387 */ /* 0x0007e80000100a00 */
[----:B0-----:R-:W4:Y:S04]  /*5ac20*/  LDL.LU.64 R24, [R1+0xd00] ;  /* 0x000d000001187983 */ /* 0x001f280000300a00 */
[----:B-1----:R-:W4:Y:S04]  /*5ac30*/  LDL.LU.64 R26, [R1+0xd08] ;  /* 0x000d0800011a7983 */ /* 0x002f280000300a00 */
[----:B------:R-:W4:Y:S04]  /*5ac40*/  LDL.LU.64 R20, [R1+0xcf0] ;  /* 0x000cf00001147983 */ /* 0x000f280000300a00 */
[----:B------:R-:W4:Y:S04]  /*5ac50*/  LDL.LU.64 R22, [R1+0xcf8] ;  /* 0x000cf80001167983 */ /* 0x000f280000300a00 */
[----:B------:R-:W4:Y:S04]  /*5ac60*/  LDL.LU.64 R40, [R1+0xce0] ;  /* 0x000ce00001287983 */ /* 0x000f280000300a00 */
[----:B------:R-:W4:Y:S01]  /*5ac70*/  LDL.LU.64 R42, [R1+0xce8] ;  /* 0x000ce800012a7983 */ /* 0x000f220000300a00 */
[----:B---3--:R-:W-:Y:S03]  /*5ac80*/  HMMA.16816.F32 R16, R28, R10, R4 ;  /* 0x0000000a1c10723c */ /* 0x008fe60000001804 */
[----:B------:R-:W3:-:S15]  /*5ac90*/  LDL.LU.64 R4, [R1+0xcd0] ;  /* 0x000cd00001047983 */ /* 0x000ede0000300a00 */
[----:B------:R-:W-:-:S05]  /*5aca0*/  NOP ;  /* 0x0000000000007918 */ /* 0x000fca0000000000 */
[----:B------:R0:W-:Y:S04]  /*5acb0*/  STL.64 [R1+0xd20], R16 ;  /* 0x000d201001007387 */ /* 0x0001e80000100a00 */
[----:B------:R1:W-:Y:S04]  /*5acc0*/  STL.64 [R1+0xd28], R18 ;  /* 0x000d281201007387 */ /* 0x0003e80000100a00 */
[----:B------:R-:W3:Y:S04]  /*5acd0*/  LDL.LU.64 R6, [R1+0xcd8] ;  /* 0x000cd80001067983 */ /* 0x000ee80000300a00 */
[----:B------:R-:W3:Y:S01]  /*5ace0*/  LDL.LU.64 R36, [R1+0xcc0] ;  /* 0x000cc00001247983 */ /* 0x000ee20000300a00 */
[----:B------:R-:W-:-:S03]  /*5acf0*/  IMAD.MOV.U32 R0, RZ, RZ, R11 ;  /* 0x000000ffff007224 */ /* 0x000fc600078e000b */
[----:B------:R-:W3:Y:S04]  /*5ad00*/  LDL.LU.64 R38, [R1+0xcc8] ;  /* 0x000cc80001267983 */ /* 0x000ee80000300a00 */
[----:B0-----:R-:W3:Y:S04]  /*5ad10*/  LDL.LU.64 R16, [R1+0xcb0] ;  /* 0x000cb00001107983 */ /* 0x001ee80000300a00 */
[----:B-1----:R-:W3:Y:S04]  /*5ad20*/  LDL.LU.64 R18, [R1+0xcb8] ;  /* 0x000cb80001127983 */ /* 0x002ee80000300a00 */
[----:B------:R-:W3:Y:S04]  /*5ad30*/  LDL.LU.64 R8, [R1+0xca0] ;  /* 0x000ca00001087983 */ /* 0x000ee80000300a00 */
[----:B------:R-:W3:Y:S01]  /*5ad40*/  LDL.LU.64 R10, [R1+0xca8] ;  /* 0x000ca800010a7983 */ /* 0x000ee20000300a00 */
[C---:B--2---:R-:W-:Y:S03]  /*5ad50*/  HMMA.16816.F32 R32, R28.reuse, R34, R44 ;  /* 0x000000221c20723c */ /* 0x044fe6000000182c */
[----:B------:R0:W-:Y:S04]  /*5ad60*/  STL [R1+0x3c20], R0 ;  /* 0x003c200001007387 */ /* 0x0001e80000100800 */
[----:B------:R-:W2:Y:S04]  /*5ad70*/  LDL.LU.64 R46, [R1+0x3d18] ;  /* 0x003d1800012e7983 */ /* 0x000ea80000300a00 */
[----:B------:R-:W2:Y:S01]  /*5ad80*/  LDL.LU.64 R44, [R1+0x3d10] ;  /* 0x003d1000012c7983 */ /* 0x000ea20000300a00 */
[----:B----4-:R-:W-:Y:S06]  /*5ad90*/  HMMA.16816.F32 R24, R28, R56, R24 ;  /* 0x000000381c18723c */ /* 0x010fec0000001818 */
[----:B0-----:R-:W-:-:S02]  /*5ada0*/  IMAD.MOV.U32 R0, RZ, RZ, R57 ;  /* 0x000000ffff007224 */ /* 0x001fc400078e0039 */
[C---:B------:R-:W-:Y:S06]  /*5adb0*/  HMMA.16816.F32 R56, R28.reuse, R58, R20 ;  /* 0x0000003a1c38723c */ /* 0x040fec0000001814 */
[----:B------:R-:W-:Y:S01]  /*5adc0*/  HMMA.16816.F32 R40, R28, R52, R40 ;  /* 0x000000341c28723c */ /* 0x000fe20000001828 */
[----:B------:R-:W-:Y:S04]  /*5add0*/  STL.64 [R1+0xd10], R32 ;  /* 0x000d102001007387 */ /* 0x000fe80000100a00 */
[----:B------:R0:W-:Y:S04]  /*5ade0*/  STL.64 [R1+0xd18], R34 ;  /* 0x000d182201007387 */ /* 0x0001e80000100a00 */
[----:B0-----:R-:W4:Y:S04]  /*5adf0*/  LDL.LU.64 R34, [R1+0x3d08] ;  /* 0x003d080001227983 */ /* 0x001f280000300a00 */
[----:B------:R-:W2:Y:S04]  /*5ae00*/  LDL.LU.64 R32, [R1+0x3d00] ;  /* 0x003d000001207983 */ /* 0x000ea80000300a00 */
[----:B------:R-:W-:Y:S04]  /*5ae10*/  STL.64 [R1+0xd00], R24 ;  /* 0x000d001801007387 */ /* 0x000fe80000100a00 */
[----:B------:R0:W-:Y:S04]  /*5ae20*/  STL.64 [R1+0xd08], R26 ;  /* 0x000d081a01007387 */ /* 0x0001e80000100a00 */
[----:B0-----:R-:W4:Y:S04]  /*5ae30*/  LDL.LU.64 R26, [R1+0x3cf8] ;  /* 0x003cf800011a7983 */ /* 0x001f280000300a00 */
[----:B------:R-:W2:Y:S04]  /*5ae40*/  LDL.LU.64 R24, [R1+0x3cf0] ;  /* 0x003cf00001187983 */ /* 0x000ea80000300a00 */
[----:B------:R0:W-:Y:S04]  /*5ae50*/  STL [R1+0x3c24], R0 ;  /* 0x003c240001007387 */ /* 0x0001e80000100800 */
[----:B------:R-:W4:Y:S04]  /*5ae60*/  LDL.LU.64 R22, [R1+0x3ce8] ;  /* 0x003ce80001167983 */ /* 0x000f280000300a00 */
[----:B------:R-:W2:Y:S04]  /*5ae70*/  LDL.LU.64 R20, [R1+0x3ce0] ;  /* 0x003ce00001147983 */ /* 0x000ea80000300a00 */
[----:B------:R-:W-:Y:S04]  /*5ae80*/  STL.64 [R1+0xcf0], R56 ;  /* 0x000cf03801007387 */ /* 0x000fe80000100a00 */
[----:B------:R1:W-:Y:S01]  /*5ae90*/  STL.64 [R1+0xcf8], R58 ;  /* 0x000cf83a01007387 */ /* 0x0003e20000100a00 */
[----:B0-----:R-:W-:-:S03]  /*5aea0*/  IMAD.MOV.U32 R0, RZ, RZ, R53 ;  /* 0x000000ffff007224 */ /* 0x001fc600078e0035 */
[----:B-1----:R-:W4:Y:S04]  /*5aeb0*/  LDL.LU.64 R58, [R1+0x3cd8] ;  /* 0x003cd800013a7983 */ /* 0x002f280000300a00 */
[----:B------:R-:W2:Y:S04]  /*5aec0*/  LDL.LU.64 R56, [R1+0x3cd0] ;  /* 0x003cd00001387983 */ /* 0x000ea80000300a00 */
[----:B------:R0:W-:Y:S04]  /*5aed0*/  STL [R1+0x3c28], R0 ;  /* 0x003c280001007387 */ /* 0x0001e80000100800 */
[----:B------:R-:W-:Y:S04]  /*5aee0*/  STL.64 [R1+0xce0], R40 ;  /* 0x000ce02801007387 */ /* 0x000fe80000100a00 */
[----:B------:R-:W-:Y:S04]  /*5aef0*/  STL.64 [R1+0xce8], R42 ;  /* 0x000ce82a01007387 */ /* 0x000fe80000100a00 */
[----:B------:R-:W4:Y:S01]  /*5af00*/  LDL.LU.64 R52, [R1+0xc90] ;  /* 0x000c900001347983 */ /* 0x000f220000300a00 */
[C---:B---3--:R-:W-:Y:S03]  /*5af10*/  HMMA.16816.F32 R4, R28.reuse, R54, R4 ;  /* 0x000000361c04723c */ /* 0x048fe60000001804 */
[----:B------:R-:W4:Y:S03]  /*5af20*/  LDL.LU.64 R54, [R1+0xc98] ;  /* 0x000c980001367983 */ /* 0x000f260000300a00 */
[----:B------:R-:W-:Y:S06]  /*5af30*/  HMMA.16816.F32 R36, R28, R12, R36 ;  /* 0x0000000c1c24723c */ /* 0x000fec0000001824 */
[----:B0-----:R-:W-:-:S02]  /*5af40*/  IMAD.MOV.U32 R0, RZ, RZ, R13 ;  /* 0x000000ffff007224 */ /* 0x001fc400078e000d */
[C---:B------:R-:W-:Y:S06]  /*5af50*/  HMMA.16816.F32 R12, R28.reuse, R14, R16 ;  /* 0x0000000e1c0c723c */ /* 0x040fec0000001810 */
[C---:B------:R-:W-:Y:S03]  /*5af60*/  HMMA.16816.F32 R8, R28.reuse, R60, R8 ;  /* 0x0000003c1c08723c */ /* 0x040fe60000001808 */
[----:B------:R0:W-:Y:S04]  /*5af70*/  STL.64 [R1+0xcd0], R4 ;  /* 0x000cd00401007387 */ /* 0x0001e80000100a00 */
[----:B------:R1:W-:Y:S04]  /*5af80*/  STL.64 [R1+0xcd8], R6 ;  /* 0x000cd80601007387 */ /* 0x0003e80000100a00 */
[----:B0-----:R-:W2:Y:S04]  /*5af90*/  LDL.LU.64 R4, [R1+0xc80] ;  /* 0x000c800001047983 */ /* 0x001ea80000300a00 */
[----:B-1----:R-:W2:Y:S04]  /*5afa0*/  LDL.LU.64 R6, [R1+0xc88] ;  /* 0x000c880001067983 */ /* 0x002ea80000300a00 */
[----:B------:R-:W-:Y:S04]  /*5afb0*/  STL.64 [R1+0xcc0], R36 ;  /* 0x000cc02401007387 */ /* 0x000fe80000100a00 */
[----:B------:R-:W-:Y:S04]  /*5afc0*/  STL.64 [R1+0xcc8], R38 ;  /* 0x000cc82601007387 */ /* 0x000fe80000100a00 */
[----:B------:R-:W3:Y:S04]  /*5afd0*/  LDL.LU.64 R16, [R1+0xc70] ;  /* 0x000c700001107983 */ /* 0x000ee80000300a00 */
[----:B------:R0:W-:Y:S04]  /*5afe0*/  STL.64 [R1+0xcb0], R12 ;  /* 0x000cb00c01007387 */ /* 0x0001e80000100a00 */
[----:B------:R1:W-:Y:S04]  /*5aff0*/  STL.64 [R1+0xcb8], R14 ;  /* 0x000cb80e01007387 */ /* 0x0003e80000100a00 */
[----:B------:R-:W3:Y:S04]  /*5b000*/  LDL.LU.64 R18, [R1+0xc78] ;  /* 0x000c780001127983 */ /* 0x000ee80000300a00 */
[----:B------:R1:W-:Y:S04]  /*5b010*/  STL.64 [R1+0xca0], R8 ;  /* 0x000ca00801007387 */ /* 0x0003e80000100a00 */
[----:B------:R1:W-:Y:S04]  /*5b020*/  STL.64 [R1+0xca8], R10 ;  /* 0x000ca80a01007387 */ /* 0x0003e80000100a00 */
[----:B0-----:R-:W3:Y:S04]  /*5b030*/  LDL.LU.64 R12, [R1+0xc60] ;  /* 0x000c6000010c7983 */ /* 0x001ee80000300a00 */
[----:B-1----:R-:W3:Y:S04]  /*5b040*/  LDL.LU.64 R14, [R1+0xc68] ;  /* 0x000c6800010e7983 */ /* 0x002ee80000300a00 */
[----:B------:R-:W3:Y:S04]  /*5b050*/  LDL.LU.64 R8, [R1+0xc50] ;  /* 0x000c500001087983 */ /* 0x000ee80000300a00 */
[----:B------:R-:W3:Y:S04]  /*5b060*/  LDL.LU.64 R10, [R1+0xc58] ;  /* 0x000c5800010a7983 */ /* 0x000ee80000300a00 */
[----:B------:R-:W3:Y:S04]  /*5b070*/  LDL.LU.64 R40, [R1+0xc20] ;  /* 0x000c200001287983 */ /* 0x000ee80000300a00 */
[----:B------:R-:W3:Y:S04]  /*5b080*/  LDL.LU.64 R42, [R1+0xc28] ;  /* 0x000c2800012a7983 */ /* 0x000ee80000300a00 */
[----:B------:R-:W3:Y:S04]  /*5b090*/  LDL.LU.64 R36, [R1+0xc10] ;  /* 0x000c100001247983 */ /* 0x000ee80000300a00 */
[----:B------:R-:W3:Y:S04]  /*5b0a0*/  LDL.LU.64 R38, [R1+0xc18] ;  /* 0x000c180001267983 */ /* 0x000ee80000300a00 */
[----:B------:R-:W-:Y:S01]  /*5b0b0*/  STL.64 [R1+0x3c40], R60 ;  /* 0x003c403c01007387 */ /* 0x000fe20000100a00 */
[----:B----4-:R-:W-:-:S15]  /*5b0c0*/  HMMA.16816.F32 R52, R28, R58, R52 ;  /* 0x0000003a1c34723c */ /* 0x010fde0000001834 */
[----:B------:R-:W-:-:S08]  /*5b0d0*/  NOP ;  /* 0x0000000000007918 */ /* 0x000fd00000000000 */
[----:B------:R-:W-:Y:S04]  /*5b0e0*/  STL.64 [R1+0xc90], R52 ;  /* 0x000c903401007387 */ /* 0x000fe80000100a00 */
[----:B------:R0:W-:Y:S04]  /*5b0f0*/  STL.64 [R1+0xc98], R54 ;  /* 0x000c983601007387 */ /* 0x0001e80000100a00 */
[----:B0-----:R-:W4:Y:S04]  /*5b100*/  LDL.LU.64 R54, [R1+0x3cc8] ;  /* 0x003cc80001367983 */ /* 0x001f280000300a00 */
[----:B------:R-:W4:Y:S01]  /*5b110*/  LDL.LU.64 R52, [R1+0x3cc0] ;  /* 0x003cc00001347983 */ /* 0x000f220000300a00 */
[C---:B--2---:R-:W-:Y:S06]  /*5b120*/  HMMA.16816.F32 R4, R28.reuse, R56, R4 ;  /* 0x000000381c04723c */ /* 0x044fec0000001804 */
[----:B---3--:R-:W-:-:S15]  /*5b130*/  HMMA.16816.F32 R8, R28, R2, R8 ;  /* 0x000000021c08723c */ /* 0x008fde0000001808 */
[----:B------:R-:W-:-:S02]  /*5b140*/  NOP ;  /* 0x0000000000007918 */ /* 0x000fc40000000000 */
[----:B------:R0:W-:Y:S04]  /*5b150*/  STL.64 [R1+0xc80], R4 ;  /* 0x000c800401007387 */ /* 0x0001e80000100a00 */
[----:B------:R1:W-:Y:S04]  /*5b160*/  STL.64 [R1+0xc88], R6 ;  /* 0x000c880601007387 */ /* 0x0003e80000100a00 */
[----:B0-----:R-:W2:Y:S04]  /*5b170*/  LDL.LU.64 R4, [R1+0xc00] ;  /* 0x000c000001047983 */ /* 0x001ea80000300a00 */
[----:B-1----:R-:W2:Y:S04]  /*5b180*/  LDL.LU.64 R6, [R1+0xc08] ;  /* 0x000c080001067983 */ /* 0x002ea80000300a00 */
[----:B------:R-:W-:Y:S04]  /*5b190*/  STL.64 [R1+0x3b20], R58 ;  /* 0x003b203a01007387 */ /* 0x000fe80000100a00 */
[----:B------:R0:W-:Y:S04]  /*5b1a0*/  STL.64 [R1+0x3b18], R56 ;  /* 0x003b183801007387 */ /* 0x0001e80000100a00 */
[----:B0-----:R-:W3:Y:S04]  /*5b1b0*/  LDL.LU.64 R56, [R1+0xc30] ;  /* 0x000c300001387983 */ /* 0x001ee80000300a00 */
[----:B------:R-:W3:Y:S01]  /*5b1c0*/  LDL.LU.64 R58, [R1+0xc38] ;  /* 0x000c3800013a7983 */ /* 0x000ee20000300a00 */
[C---:B----4-:R-:W-:Y:S06]  /*5b1d0*/  HMMA.16816.F32 R16, R28.reuse, R54, R16 ;  /* 0x000000361c10723c */ /* 0x050fec0000001810 */
[----:B------:R-:W-:-:S15]  /*5b1e0*/  HMMA.16816.F32 R12, R28, R52, R12 ;  /* 0x000000341c0c723c */ /* 0x000fde000000180c */
[----:B------:R-:W-:-:S02]  /*5b1f0*/  NOP ;  /* 0x0000000000007918 */ /* 0x000fc40000000000 */
[----:B------:R-:W-:Y:S04]  /*5b200*/  STL.64 [R1+0xc70], R16 ;  /* 0x000c701001007387 */ /* 0x000fe80000100a00 */
[----:B------:R0:W-:Y:S04]  /*5b210*/  STL.64 [R1+0xc78], R18 ;  /* 0x000c781201007387 */ /* 0x0001e80000100a00 */
[----:B0-----:R-:W4:Y:S04]  /*5b220*/  LDL.LU.64 R18, [R1+0x3cb8] ;  /* 0x003cb80001127983 */ /* 0x001f280000300a00 */
[----:B------:R-:W2:Y:S04]  /*5b230*/  LDL.LU.64 R16, [R1+0x3cb0] ;  /* 0x003cb00001107983 */ /* 0x000ea80000300a00 */
[----:B------:R-:W-:Y:S04]  /*5b240*/  STL.64 [R1+0xc60], R12 ;  /* 0x000c600c01007387 */ /* 0x000fe80000100a00 */
[----:B------:R0:W-:Y:S04]  /*5b250*/  STL.64 [R1+0xc68], R14 ;  /* 0x000c680e01007387 */ /* 0x0001e80000100a00 */
[----:B0-----:R-:W4:Y:S04]  /*5b260*/  LDL.LU.64 R14, [R1+0x3ca8] ;  /* 0x003ca800010e7983 */ /* 0x001f280000300a00 */
[----:B------:R-:W3:Y:S04]  /*5b270*/  LDL.LU.64 R12, [R1+0x3ca0] ;  /* 0x003ca000010c7983 */ /* 0x000ee80000300a00 */
[----:B------:R-:W-:Y:S04]  /*5b280*/  STL.64 [R1+0x3b10], R54 ;  /* 0x003b103601007387 */ /* 0x000fe80000100a00 */
[----:B------:R0:W-:Y:S04]  /*5b290*/  STL.64 [R1+0x3b08], R52 ;  /* 0x003b083401007387 */ /* 0x0001e80000100a00 */
[----:B0-----:R-:W2:Y:S04]  /*5b2a0*/  LDL.LU.64 R52, [R1+0xc40] ;  /* 0x000c400001347983 */ /* 0x001ea80000300a00 */
[----:B------:R-:W2:Y:S04]  /*5b2b0*/  LDL.LU.64 R54, [R1+0xc48] ;  /* 0x000c480001367983 */ /* 0x000ea80000300a00 */
[----:B------:R-:W-:Y:S04]  /*5b2c0*/  STL.64 [R1+0xc50], R8 ;  /* 0x000c500801007387 */ /* 0x000fe80000100a00 */
[----:B------:R0:W-:Y:S04]  /*5b2d0*/  STL.64 [R1+0xc58], R10 ;  /* 0x000c580a01007387 */ /* 0x0001e80000100a00 */
[----:B0-----:R-:W4:Y:S04]  /*5b2e0*/  LDL.LU.64 R10, [R1+0x3c98] ;  /* 0x003c9800010a7983 */ /* 0x001f280000300a00 */
[----:B------:R-:W2:Y:S01]  /*5b2f0*/  LDL.LU.64 R8, [R1+0x3c90] ;  /* 0x003c900001087983 */ /* 0x000ea20000300a00 */
[C---:B---3--:R-:W-:Y:S06]  /*5b300*/  HMMA.16816.F32 R40, R28.reuse, R12, R40 ;  /* 0x0000000c1c28723c */ /* 0x048fec0000001828 */
[----:B--2---:R-:W-:-:S15]  /*5b310*/  HMMA.16816.F32 R52, R28, R8, R52 ;  /* 0x000000081c34723c */ /* 0x004fde0000001834 */
[----:B------:R-:W-:-:S08]  /*5b320*/  NOP ;  /* 0x0000000000007918 */ /* 0x000fd00000000000 */
[----:B------:R-:W-:Y:S04]  /*5b330*/  STL.64 [R1+0xc40], R52 ;  /* 0x000c403401007387 */ /* 0x000fe80000100a00 */
[----:B------:R4:W-:Y:S02]  /*5b340*/  STL.64 [R1+0xc48], R54 ;  /* 0x000c483601007387 */ /* 0x0009e40000100a00 */
[C---:B----4-:R-:W-:Y:S06]  /*5b350*/  HMMA.16816.F32 R52, R28.reuse, R10, R56 ;  /* 0x0000000a1c34723c */ /* 0x050fec0000001838 */
[----:B------:R-:W-:Y:S04]  /*5b360*/  STL.64 [R1+0x3af0], R10 ;  /* 0x003af00a01007387 */ /* 0x000fe80000100a00 */
[----:B------:R0:W-:Y:S01]  /*5b370*/  STL.64 [R1+0x3ae8], R8 ;  /* 0x003ae80801007387 */ /* 0x0001e20000100a00 */
[C---:B------:R-:W-:Y:S06]  /*5b380*/  HMMA.16816.F32 R36, R28.reuse, R14, R36 ;  /* 0x0000000e1c24723c */ /* 0x040fec0000001824 */
[C---:B------:R-:W-:Y:S06]  /*5b390*/  HMMA.16816.F32 R4, R28.reuse, R16, R4 ;  /* 0x000000101c04723c */ /* 0x040fec0000001804 */
[----:B------:R-:W-:Y:S04]  /*5b3a0*/  STL.64 [R1+0xc30], R52 ;  /* 0x000c303401007387 */ /* 0x000fe80000100a00 */
[----:B------:R-:W-:Y:S04]  /*5b3b0*/  STL.64 [R1+0xc38], R54 ;  /* 0x000c383601007387 */ /* 0x000fe80000100a00 */
[----:B0-----:R-:W2:Y:S04]  /*5b3c0*/  LDL.LU.64 R8, [R1+0xbf0] ;  /* 0x000bf00001087983 */ /* 0x001ea80000300a00 */
[----:B------:R0:W-:Y:S04]  /*5b3d0*/  STL.64 [R1+0xc20], R40 ;  /* 0x000c202801007387 */ /* 0x0001e80000100a00 */
[----:B------:R1:W-:Y:S04]  /*5b3e0*/  STL.64 [R1+0xc28], R42 ;  /* 0x000c282a01007387 */ /* 0x0003e80000100a00 */
[----:B------:R-:W2:Y:S04]  /*5b3f0*/  LDL.LU.64 R10, [R1+0xbf8] ;  /* 0x000bf800010a7983 */ /* 0x000ea80000300a00 */
[----:B------:R3:W-:Y:S04]  /*5b400*/  STL.64 [R1+0xc10], R36 ;  /* 0x000c102401007387 */ /* 0x0007e80000100a00 */
[----:B------:R4:W-:Y:S04]  /*5b410*/  STL.64 [R1+0xc18], R38 ;  /* 0x000c182601007387 */ /* 0x0009e80000100a00 */
[----:B------:R-:W-:Y:S04]  /*5b420*/  STL.64 [R1+0x3b00], R14 ;  /* 0x003b000e01007387 */ /* 0x000fe80000100a00 */
[----:B------:R4:W-:Y:S04]  /*5b430*/  STL.64 [R1+0x3af8], R12 ;  /* 0x003af80c01007387 */ /* 0x0009e80000100a00 */
[----:B0-----:R-:W2:Y:S04]  /*5b440*/  LDL.LU.64 R40, [R1+0xbe0] ;  /* 0x000be00001287983 */ /* 0x001ea80000300a00 */
[----:B-1----:R-:W2:Y:S04]  /*5b450*/  LDL.LU.64 R42, [R1+0xbe8] ;  /* 0x000be800012a7983 */ /* 0x002ea80000300a00 */
[----:B------:R0:W-:Y:S04]  /*5b460*/  STL.64 [R1+0xc00], R4 ;  /* 0x000c000401007387 */ /* 0x0001e80000100a00 */
[----:B------:R1:W-:Y:S04]  /*5b470*/  STL.64 [R1+0xc08], R6 ;  /* 0x000c080601007387 */ /* 0x0003e80000100a00 */
[----:B---3--:R-:W3:Y:S04]  /*5b480*/  LDL.LU.64 R36, [R1+0xbd0] ;  /* 0x000bd00001247983 */ /* 0x008ee80000300a00 */
[----:B----4-:R-:W3:Y:S04]  /*5b490*/  LDL.LU.64 R38, [R1+0xbd8] ;  /* 0x000bd80001267983 */ /* 0x010ee80000300a00 */
[----:B------:R-:W4:Y:S04]  /*5b4a0*/  LDL.LU.64 R12, [R1+0xbc0] ;  /* 0x000bc000010c7983 */ /* 0x000f280000300a00 */
[----:B------:R-:W4:Y:S04]  /*5b4b0*/  LDL.LU.64 R14, [R1+0xbc8] ;  /* 0x000bc800010e7983 */ /* 0x000f280000300a00 */
[----:B------:R-:W3:Y:S04]  /*5b4c0*/  LDL.LU R58, [R1+0x2990] ;  /* 0x00299000013a7983 */ /* 0x000ee80000300800 */
[----:B0-----:R-:W3:Y:S04]  /*5b4d0*/  LDL.LU R4, [R1+0x298c] ;  /* 0x00298c0001047983 */ /* 0x001ee80000300800 */
[----:B------:R-:W3:Y:S04]  /*5b4e0*/  LDL.LU R59, [R1+0x2998] ;  /* 0x00299800013b7983 */ /* 0x000ee80000300800 */
[----:B------:R-:W3:Y:S04]  /*5b4f0*/  LDL.LU R5, [R1+0x2994] ;  /* 0x0029940001057983 */ /* 0x000ee80000300800 */
[----:B------:R-:W3:Y:S04]  /*5b500*/  LDL.LU R60, [R1+0x29a0] ;  /* 0x0029a000013c7983 */ /* 0x000ee80000300800 */
[----:B-1----:R-:W3:Y:S04]  /*5b510*/  LDL.LU R6, [R1+0x299c] ;  /* 0x00299c0001067983 */ /* 0x002ee80000300800 */
[----:B------:R-:W3:Y:S04]  /*5b520*/  LDL.LU R61, [R1+0x29a8] ;  /* 0x0029a800013d7983 */ /* 0x000ee80000300800 */
[----:B------:R-:W3:Y:S01]  /*5b530*/  LDL.LU R7, [R1+0x29a4] ;  /* 0x0029a40001077983 */ /* 0x000ee20000300800 */
[C---:B--2---:R-:W-:Y:S03]  /*5b540*/  HMMA.16816.F32 R52, R28.reuse, R18, R8 ;  /* 0x000000121c34723c */ /* 0x044fe60000001808 */
[----:B------:R-:W2:Y:S04]  /*5b550*/  LDL.LU.64 R8, [R1+0xbb0] ;  /* 0x000bb00001087983 */ /* 0x000ea80000300a00 */
[----:B------:R-:W2:Y:S01]  /*5b560*/  LDL.LU.64 R10, [R1+0xbb8] ;  /* 0x000bb800010a7983 */ /* 0x000ea20000300a00 */
[----:B------:R-:W-:-:S15]  /*5b570*/  HMMA.16816.F32 R40, R28, R20, R40 ;  /* 0x000000141c28723c */ /* 0x000fde0000001828 */
[----:B------:R-:W-:Y:S04]  /*5b580*/  STL.64 [R1+0xbf0], R52 ;  /* 0x000bf03401007387 */ /* 0x000fe80000100a00 */
[----:B------:R-:W-:Y:S04]  /*5b590*/  STL.64 [R1+0xbf8], R54 ;  /* 0x000bf83601007387 */ /* 0x000fe80000100a00 */
[----:B------:R-:W-:Y:S04]  /*5b5a0*/  STL.64 [R1+0x3b30], R18 ;  /* 0x003b301201007387 */ /* 0x000fe80000100a00 */
[----:B------:R3:W-:Y:S01]  /*5b5b0*/  STL.64 [R1+0x3b28], R16 ;  /* 0x003b281001007387 */ /* 0x0007e20000100a00 */
[C---:B----4-:R-:W-:Y:S06]  /*5b5c0*/  HMMA.16816.F32 R12, R28.reuse, R24, R12 ;  /* 0x000000181c0c723c */ /* 0x050fec000000180c */
[C---:B---3--:R-:W-:Y:S06]  /*5b5d0*/  HMMA.16816.F32 R16, R28.reuse, R22, R36 ;  /* 0x000000161c10723c */ /* 0x048fec0000001824 */
[----:B------:R-:W-:Y:S04]  /*5b5e0*/  STL.64 [R1+0x3b40], R22 ;  /* 0x003b401601007387 */ /* 0x000fe80000100a00 */
[----:B------:R0:W-:Y:S04]  /*5b5f0*/  STL.64 [R1+0xbe0], R40 ;  /* 0x000be02801007387 */ /* 0x0001e80000100a00 */
[----:B------:R1:W-:Y:S04]  /*5b600*/  STL.64 [R1+0xbe8], R42 ;  /* 0x000be82a01007387 */ /* 0x0003e80000100a00 */
[----:B------:R3:W-:Y:S05]  /*5b610*/  STL.64 [R1+0x3b38], R20 ;  /* 0x003b381401007387 */ /* 0x0007ea0000100a00 */
[----:B------:R4:W-:Y:S04]  /*5b620*/  STL.64 [R1+0xbd0], R16 ;  /* 0x000bd01001007387 */ /* 0x0009e80000100a00 */
[----:B------:R4:W-:Y:S04]  /*5b630*/  STL.64 [R1+0xbd8], R18 ;  /* 0x000bd81201007387 */ /* 0x0009e80000100a00 */
[----:B0-----:R-:W2:Y:S04]  /*5b640*/  LDL.LU.64 R40, [R1+0xba0] ;  /* 0x000ba00001287983 */ /* 0x001ea80000300a00 */
[----:B-1----:R-:W2:Y:S04]  /*5b650*/  LDL.LU.64 R42, [R1+0xba8] ;  /* 0x000ba800012a7983 */ /* 0x002ea80000300a00 */
[----:B------:R0:W-:Y:S04]  /*5b660*/  STL.64 [R1+0xbc0], R12 ;  /* 0x000bc00c01007387 */ /* 0x0001e80000100a00 */
[----:B------:R1:W-:Y:S04]  /*5b670*/  STL.64 [R1+0xbc8], R14 ;  /* 0x000bc80e01007387 */ /* 0x0003e80000100a00 */
[----:B------:R-:W2:Y:S04]  /*5b680*/  LDL.LU.64 R36, [R1+0xb90] ;  /* 0x000b900001247983 */ /* 0x000ea80000300a00 */
[----:B------:R-:W2:Y:S04]  /*5b690*/  LDL.LU.64 R38, [R1+0xb98] ;  /* 0x000b980001267983 */ /* 0x000ea80000300a00 */
[----:B------:R-:W2:Y:S04]  /*5b6a0*/  LDL.LU.64 R52, [R1+0xb70] ;  /* 0x000b700001347983 */ /* 0x000ea80000300a00 */
[----:B------:R-:W2:Y:S04]  /*5b6b0*/  LDL.LU.64 R54, [R1+0xb78] ;  /* 0x000b780001367983 */ /* 0x000ea80000300a00 */
[----:B---3--:R-:W3:Y:S04]  /*5b6c0*/  LDL.LU.64 R20, [R1+0xb60] ;  /* 0x000b600001147983 */ /* 0x008ee80000300a00 */
[----:B------:R-:W3:Y:S04]  /*5b6d0*/  LDL.LU.64 R22, [R1+0xb68] ;  /* 0x000b680001167983 */ /* 0x000ee80000300a00 */
[----:B----4-:R-:W4:Y:S04]  /*5b6e0*/  LDL.LU.64 R16, [R1+0xb50] ;  /* 0x000b500001107983 */ /* 0x010f280000300a00 */
[----:B------:R-:W4:Y:S04]  /*5b6f0*/  LDL.LU.64 R18, [R1+0xb58] ;  /* 0x000b580001127983 */ /* 0x000f280000300a00 */
[----:B0-----:R-:W3:Y:S04]  /*5b700*/  LDL.LU.64 R12, [R1+0xb40] ;  /* 0x000b4000010c7983 */ /* 0x001ee80000300a00 */
[----:B-1----:R-:W3:Y:S01]  /*5b710*/  LDL.LU.64 R14, [R1+0xb48] ;  /* 0x000b4800010e7983 */ /* 0x002ee20000300a00 */
[----:B--2---:R-:W-:-:S15]  /*5b720*/  HMMA.16816.F32 R8, R28, R26, R8 ;  /* 0x0000001a1c08723c */ /* 0x004fde0000001808 */
[----:B------:R-:W-:-:S08]  /*5b730*/  NOP ;  /* 0x0000000000007918 */ /* 0x000fd00000000000 */
[----:B------:R0:W-:Y:S04]  /*5b740*/  STL.64 [R1+0xbb0], R8 ;  /* 0x000bb00801007387 */ /* 0x0001e80000100a00 */
[----:B------:R1:W-:Y:S04]  /*5b750*/  STL.64 [R1+0xbb8], R10 ;  /* 0x000bb80a01007387 */ /* 0x0003e80000100a00 */
[----:B0-----:R-:W2:Y:S04]  /*5b760*/  LDL.LU.64 R8, [R1+0xb30] ;  /* 0x000b300001087983 */ /* 0x001ea80000300a00 */
[----:B-1----:R-:W2:Y:S04]  /*5b770*/  LDL.LU.64 R10, [R1+0xb38] ;  /* 0x000b3800010a7983 */ /* 0x002ea80000300a00 */
[----:B------:R-:W-:Y:S04]  /*5b780*/  STL.64 [R1+0x3ad0], R26 ;  /* 0x003ad01a01007387 */ /* 0x000fe80000100a00 */
[----:B------:R0:W-:Y:S04]  /*5b790*/  STL.64 [R1+0x3ac8], R24 ;  /* 0x003ac81801007387 */ /* 0x0001e80000100a00 */
[----:B0-----:R-:W4:Y:S04]  /*5b7a0*/  LDL.LU.64 R24, [R1+0xb80] ;  /* 0x000b800001187983 */ /* 0x001f280000300a00 */
[----:B------:R-:W4:Y:S01]  /*5b7b0*/  LDL.LU.64 R26, [R1+0xb88] ;  /* 0x000b8800011a7983 */ /* 0x000f220000300a00 */
[C---:B------:R-:W-:Y:S06]  /*5b7c0*/  HMMA.16816.F32 R40, R28.reuse, R32, R40 ;  /* 0x000000201c28723c */ /* 0x040fec0000001828 */
[----:B------:R-:W-:-:S15]  /*5b7d0*/  HMMA.16816.F32 R36, R28, R34, R36 ;  /* 0x000000221c24723c */ /* 0x000fde0000001824 */
[----:B------:R-:W-:-:S02]  /*5b7e0*/  NOP ;  /* 0x0000000000007918 */ /* 0x000fc40000000000 */
[----:B------:R-:W-:Y:S04]  /*5b7f0*/  STL.64 [R1+0xba0], R40 ;  /* 0x000ba02801007387 */ /* 0x000fe80000100a00 */
[----:B------:R0:W-:Y:S04]  /*5b800*/  STL.64 [R1+0xba8], R42 ;  /* 0x000ba82a01007387 */ /* 0x0001e80000100a00 */
[----:B0-----:R-:W4:Y:S04]  /*5b810*/  LDL.LU.64 R42, [R1+0x3c88] ;  /* 0x003c8800012a7983 */ /* 0x001f280000300a00 */
[----:B------:R-:W4:Y:S04]  /*5b820*/  LDL.LU.64 R40, [R1+0x3c80] ;  /* 0x003c800001287983 */ /* 0x000f280000300a00 */
[----:B------:R-:W-:Y:S04]  /*5b830*/  STL.64 [R1+0xb90], R36 ;  /* 0x000b902401007387 */ /* 0x000fe80000100a00 */
[----:B------:R0:W-:Y:S04]  /*5b840*/  STL.64 [R1+0xb98], R38 ;  /* 0x000b982601007387 */ /* 0x0001e80000100a00 */
[----:B0-----:R-:W4:Y:S04]  /*5b850*/  LDL.LU.64 R38, [R1+0x3c78] ;  /* 0x003c780001267983 */ /* 0x001f280000300a00 */
[----:B------:R-:W4:Y:S04]  /*5b860*/  LDL.LU.64 R36, [R1+0x3c70] ;  /* 0x003c700001247983 */ /* 0x000f280000300a00 */
[----:B------:R-:W-:Y:S04]  /*5b870*/  STL.64 [R1+0x3ab0], R34 ;  /* 0x003ab02201007387 */ /* 0x000fe80000100a00 */
[----:B------:R0:W-:Y:S01]  /*5b880*/  STL.64 [R1+0x3aa8], R32 ;  /* 0x003aa82001007387 */ /* 0x0001e20000100a00 */
[C---:B---3--:R-:W-:Y:S06]  /*5b890*/  HMMA.16816.F32 R12, R28.reuse, R44, R12 ;  /* 0x0000002c1c0c723c */ /* 0x048fec000000180c */
[C---:B--2---:R-:W-:Y:S06]  /*5b8a0*/  HMMA.16816.F32 R8, R28.reuse, R46, R8 ;  /* 0x0000002e1c08723c */ /* 0x044fec0000001808 */
[C---:B----4-:R-:W-:Y:S06]  /*5b8b0*/  HMMA.16816.F32 R20, R28.reuse, R40, R20 ;  /* 0x000000281c14723c */ /* 0x050fec0000001814 */
[C---:B------:R-:W-:Y:S06]  /*5b8c0*/  HMMA.16816.F32 R16, R28.reuse, R42, R16 ;  /* 0x0000002a1c10723c */ /* 0x040fec0000001810 */
[C---:B0-----:R-:W-:Y:S06]  /*5b8d0*/  HMMA.16816.F32 R32, R28.reuse, R36, R24 ;  /* 0x000000241c20723c */ /* 0x041fec0000001818 */
[----:B------:R-:W-:Y:S06]  /*5b8e0*/  HMMA.16816.F32 R24, R28, R38, R52 ;  /* 0x000000261c18723c */ /* 0x000fec0000001834 */
[----:B------:R-:W-:Y:S11]  /*5b8f0*/  STL.64 [R1+0x3a90], R38 ;  /* 0x003a902601007387 */ /* 0x000ff60000100a00 */
[----:B------:R-:W-:Y:S04]  /*5b900*/  STL.64 [R1+0xb80], R32 ;  /* 0x000b802001007387 */ /* 0x000fe80000100a00 */
[----:B------:R-:W-:Y:S04]  /*5b910*/  STL.64 [R1+0xb88], R34 ;  /* 0x000b882201007387 */ /* 0x000fe80000100a00 */
[----:B------:R-:W-:Y:S04]  /*5b920*/  STL.64 [R1+0x3a88], R36 ;  /* 0x003a882401007387 */ /* 0x000fe80000100a00 */
[----:B------:R-:W-:Y:S04]  /*5b930*/  STL.64 [R1+0xb70], R24 ;  /* 0x000b701801007387 */ /* 0x000fe80000100a00 */
[----:B------:R-:W-:Y:S04]  /*5b940*/  STL.64 [R1+0xb78], R26 ;  /* 0x000b781a01007387 */ /* 0x000fe80000100a00 */
[----:B------:R-:W-:Y:S04]  /*5b950*/  STL.64 [R1+0x3aa0], R42 ;  /* 0x003aa02a01007387 */ /* 0x000fe80000100a00 */
[----:B------:R0:W-:Y:S04]  /*5b960*/  STL.64 [R1+0xb60], R20 ;  /* 0x000b601401007387 */ /* 0x0001e80000100a00 */
[----:B------:R1:W-:Y:S04]  /*5b970*/  STL.64 [R1+0xb68], R22 ;  /* 0x000b681601007387 */ /* 0x0003e80000100a00 */
[----:B------:R-:W-:Y:S04]  /*5b980*/  STL.64 [R1+0x3a98], R40 ;  /* 0x003a982801007387 */ /* 0x000fe80000100a00 */
[----:B------:R-:W-:Y:S04]  /*5b990*/  STL.64 [R1+0xb50], R16 ;  /* 0x000b501001007387 */ /* 0x000fe80000100a00 */
[----:B------:R-:W-:Y:S04]  /*5b9a0*/  STL.64 [R1+0xb58], R18 ;  /* 0x000b581201007387 */ /* 0x000fe80000100a00 */
[----:B------:R2:W-:Y:S04]  /*5b9b0*/  STL.64 [R1+0xb40], R12 ;  /* 0x000b400c01007387 */ /* 0x0005e80000100a00 */
[----:B------:R3:W-:Y:S04]  /*5b9c0*/  STL.64 [R1+0xb48], R14 ;  /* 0x000b480e01007387 */ /* 0x0007e80000100a00 */
[----:B------:R-:W-:Y:S04]  /*5b9d0*/  STL.64 [R1+0x3ac0], R46 ;  /* 0x003ac02e01007387 */ /* 0x000fe80000100a00 */
[----:B------:R-:W-:Y:S04]  /*5b9e0*/  STL.64 [R1+0x3ab8], R44 ;  /* 0x003ab82c01007387 */ /* 0x000fe80000100a00 */
[----:B------:R4:W-:Y:S04]  /*5b9f0*/  STL.64 [R1+0xb30], R8 ;  /* 0x000b300801007387 */ /* 0x0009e80000100a00 */
[----:B------:R4:W-:Y:S04]  /*5ba00*/  STL.64 [R1+0xb38], R10 ;  /* 0x000b380a01007387 */ /* 0x0009e80000100a00 */
[----:B0-----:R-:W4:Y:S04]  /*5ba10*/  LDL.LU.64 R20, [R1+0x1300] ;  /* 0x0013000001147983 */ /* 0x001f280000300a00 */
[----:B-1----:R-:W4:Y:S04]  /*5ba20*/  LDL.LU.64 R22, [R1+0x1308] ;  /* 0x0013080001167983 */ /* 0x002f280000300a00 */
[----:B--2---:R-:W2:Y:S04]  /*5ba30*/  LDL.LU.64 R12, [R1+0x12f0] ;  /* 0x0012f000010c7983 */ /* 0x004ea80000300a00 */
[----:B---3--:R-:W2:Y:S04]  /*5ba40*/  LDL.LU.64 R14, [R1+0x12f8] ;  /* 0x0012f800010e7983 */ /* 0x008ea80000300a00 */
[----:B------:R-:W3:Y:S04]  /*5ba50*/  LDL.LU R54, [R1+0xe8] ;  /* 0x0000e80001367983 */ /* 0x000ee80000300800 */
[----:B------:R-:W3:Y:S04]  /*5ba60*/  LDL.LU R55, [R1+0xec] ;  /* 0x0000ec0001377983 */ /* 0x000ee80000300800 */
[----:B----4-:R-:W4:Y:S01]  /*5ba70*/  LDL.LU R8, [R1+0xf0] ;  /* 0x0000f00001087983 */ /* 0x010f220000300800 */
[----:B------:R-:W-:-:S03]  /*5ba80*/  IMAD.MOV.U32 R9, RZ, RZ, R50 ;  /* 0x000000ffff097224 */ /* 0x000fc600078e0032 */
[----:B------:R-:W2:Y:S04]  /*5ba90*/  LDL.LU R50, [R1+0x3c6c] ;  /* 0x003c6c0001327983 */ /* 0x000ea80000300800 */
[----:B------:R-:W3:Y:S04]  /*5baa0*/  LDL.LU R16, [R1+0x100] ;  /* 0x0001000001107983 */ /* 0x000ee80000300800 */
[----:B------:R-:W3:Y:S04]  /*5bab0*/  LDL.LU R17, [R1+0x104] ;  /* 0x0001040001117983 */ /* 0x000ee80000300800 */
[----:B------:R-:W4:Y:S04]  /*5bac0*/  LDL.LU R18, [R1+0xf8] ;  /* 0x0000f80001127983 */ /* 0x000f280000300800 */
[----:B------:R-:W4:Y:S01]  /*5bad0*/  LDL.LU R19, [R1+0xfc] ;  /* 0x0000fc0001137983 */ /* 0x000f220000300800 */
[----:B--2---:R-:W-:-:S03]  /*5bae0*/  IMAD.MOV.U32 R42, RZ, RZ, R50 ;  /* 0x000000ffff2a7224 */ /* 0x004fc600078e0032 */
[----:B----4-:R-:W-:Y:S04]  /*5baf0*/  STL.64 [R1+0x3c38], R18 ;  /* 0x003c381201007387 */ /* 0x010fe80000100a00 */
[----:B---3--:R0:W-:Y:S04]  /*5bb00*/  STL.64 [R1+0x3c30], R16 ;  /* 0x003c301001007387 */ /* 0x0081e80000100a00 */
[----:B------:R-:W2:Y:S04]  /*5bb10*/  LDL.LU R50, [R1+0x3c68] ;  /* 0x003c680001327983 */ /* 0x000ea80000300800 */
[----:B------:R-:W3:Y:S04]  /*5bb20*/  LDL.LU R43, [R1+0x10c] ;  /* 0x00010c00012b7983 */ /* 0x000ee80000300800 */
[----:B------:R-:W4:Y:S04]  /*5bb30*/  LDL.LU R40, [R1+0x110] ;  /* 0x0001100001287983 */ /* 0x000f280000300800 */
[----:B------:R-:W4:Y:S01]  /*5bb40*/  LDL.LU R41, [R1+0x114] ;  /* 0x0001140001297983 */ /* 0x000f220000300800 */
[----:B------:R-:W-:-:S02]  /*5bb50*/  IMAD R6, R6, 0x100, R60 ;  /* 0x0000010006067824 */ /* 0x000fc400078e023c */
[----:B------:R-:W-:Y:S02]  /*5bb60*/  IMAD R7, R7, 0x100, R61 ;  /* 0x0000010007077824 */ /* 0x000fe400078e023d */
[----:B------:R-:W-:Y:S02]  /*5bb70*/  IMAD.MOV.U32 R52, RZ, RZ, R48 ;  /* 0x000000ffff347224 */ /* 0x000fe400078e0030 */
[----:B------:R-:W-:Y:S01]  /*5bb80*/  IMAD.MOV.U32 R53, RZ, RZ, R49 ;  /* 0x000000ffff357224 */ /* 0x000fe200078e0031 */
[----:B---3--:R-:W-:Y:S04]  /*5bb90*/  STL.64 [R1+0x3c50], R42 ;  /* 0x003c502a01007387 */ /* 0x008fe80000100a00 */
[----:B----4-:R1:W-:Y:S04]  /*5bba0*/  STL.64 [R1+0x3c48], R40 ;  /* 0x003c482801007387 */ /* 0x0103e80000100a00 */
[----:B------:R-:W3:Y:S01]  /*5bbb0*/  LDL.LU R10, [R1+0x120] ;  /* 0x00012000010a7983 */ /* 0x000ee20000300800 */
[----:B--2---:R-:W-:-:S03]  /*5bbc0*/  IMAD.MOV.U32 R11, RZ, RZ, R50 ;  /* 0x000000ffff0b7224 */ /* 0x004fc600078e0032 */
[----:B------:R-:W2:Y:S04]  /*5bbd0*/  LDL.LU R50, [R1+0x3c64] ;  /* 0x003c640001327983 */ /* 0x000ea80000300800 */
[----:B------:R-:W4:Y:S04]  /*5bbe0*/  LDL R60, [R1+0x128] ;  /* 0x00012800013c7983 */ /* 0x000f280000100800 */
[----:B------:R-:W4:Y:S04]  /*5bbf0*/  LDL R61, [R1+0x12c] ;  /* 0x00012c00013d7983 */ /* 0x000f280000100800 */
[----:B------:R-:W0:Y:S04]  /*5bc00*/  LDL.LU R48, [R1+0x3c60] ;  /* 0x003c600001307983 */ /* 0x000e280000300800 */
[----:B------:R-:W0:Y:S01]  /*5bc10*/  LDL.LU R49, [R1+0x3c5c] ;  /* 0x003c5c0001317983 */ /* 0x000e220000300800 */
[----:B------:R-:W-:-:S02]  /*5bc20*/  IMAD R4, R4, 0x100, R58 ;  /* 0x0000010004047824 */ /* 0x000fc400078e023a */
[----:B------:R-:W-:Y:S02]  /*5bc30*/  IMAD.MOV.U32 R58, RZ, RZ, R51 ;  /* 0x000000ffff3a7224 */ /* 0x000fe400078e0033 */
[----:B------:R-:W2:Y:S01]  /*5bc40*/  LDL.LU R51, [R1+0x3c58] ;  /* 0x003c580001337983 */ /* 0x000ea20000300800 */
[----:B------:R-:W-:-:S03]  /*5bc50*/  IMAD R5, R5, 0x100, R59 ;  /* 0x0000010005057824 */ /* 0x000fc600078e023b */
[----:B------:R-:W3:Y:S04]  /*5bc60*/  LDL.LU R59, [R1+0xd4] ;  /* 0x0000d400013b7983 */ /* 0x000ee80000300800 */
[----:B------:R-:W3:Y:S04]  /*5bc70*/  LDL.LU R56, [R1+0xd8] ;  /* 0x0000d80001387983 */ /* 0x000ee80000300800 */
[----:B------:R-:W3:Y:S01]  /*5bc80*/  LDL.LU R57, [R1+0xdc] ;  /* 0x0000dc0001397983 */ /* 0x000ee20000300800 */
[----:B0-----:R-:W-:-:S15]  /*5bc90*/  HMMA.16816.F32 R16, R28, R48, R20 ;  /* 0x000000301c10723c */ /* 0x001fde0000001814 */
[----:B------:R-:W-:-:S08]  /*5bca0*/  NOP ;  /* 0x0000000000007918 */ /* 0x000fd00000000000 */
[----:B------:R-:W-:Y:S04]  /*5bcb0*/  STL.64 [R1+0x1300], R16 ;  /* 0x0013001001007387 */ /* 0x000fe80000100a00 */
[----:B------:R-:W-:Y:S04]  /*5bcc0*/  STL.64 [R1+0x1308], R18 ;  /* 0x0013081201007387 */ /* 0x000fe80000100a00 */
[----:B-1----:R-:W4:Y:S04]  /*5bcd0*/  LDL.LU.64 R40, [R1+0xb20] ;  /* 0x000b200001287983 */ /* 0x002f280000300a00 */
[----:B------:R-:W4:Y:S01]  /*5bce0*/  LDL.LU.64 R42, [R1+0xb28] ;  /* 0x000b2800012a7983 */ /* 0x000f220000300a00 */
[----:B--2---:R-:W-:-:S15]  /*5bcf0*/  HMMA.16816.F32 R12, R28, R50, R12 ;  /* 0x000000321c0c723c */ /* 0x004fde000000180c */
[----:B------:R-:W-:-:S08]  /*5bd00*/  NOP ;  /* 0x0000000000007918 */ /* 0x000fd00000000000 */
[----:B------:R0:W-:Y:S04]  /*5bd10*/  STL.64 [R1+0x12f0], R12 ;  /* 0x0012f00c01007387 */ /* 0x0001e80000100a00 */
[----:B------:R1:W-:Y:S04]  /*5bd20*/  STL.64 [R1+0x12f8], R14 ;  /* 0x0012f80e01007387 */ /* 0x0003e80000100a00 */
[----:B0-----:R-:W3:Y:S04]  /*5bd30*/  LDL.LU.64 R12, [R1+0xb00] ;  /* 0x000b0000010c7983 */ /* 0x001ee80000300a00 */
[----:B-1----:R-:W3:Y:S04]  /*5bd40*/  LDL.LU.64 R14, [R1+0xb08] ;  /* 0x000b0800010e7983 */ /* 0x002ee80000300a00 */
        /* <DEDUP_REMOVED lines=12> */
[----:B------:R-:W-:Y:S04]  /*5be10*/  STL.64 [R1+0x3ae0], R50 ;  /* 0x003ae03201007387 */ /* 0x000fe80000100a00 */
[----:B------:R0:W-:Y:S04]  /*5be20*/  STL.64 [R1+0x3ad8], R48 ;  /* 0x003ad83001007387 */ /* 0x0001e80000100a00 */
[----:B0-----:R-:W2:Y:S04]  /*5be30*/  LDL.LU.64 R48, [R1+0xad0] ;  /* 0x000ad00001307983 */ /* 0x001ea80000300a00 */
[----:B------:R-:W2:Y:S01]  /*5be40*/  LDL.LU.64 R50, [R1+0xad8] ;  /* 0x000ad80001327983 */ /* 0x000ea20000300a00 */
[----:B----4-:R-:W-:Y:S03]  /*5be50*/  HMMA.16816.F32 R28, R28, R60, R40 ;  /* 0x0000003c1c1c723c */ /* 0x010fe60000001828 */
[----:B------:R-:W4:Y:S04]  /*5be60*/  LDL.LU.64 R42, [R1+0x3c50] ;  /* 0x003c5000012a7983 */ /* 0x000f280000300a00 */
[----:B------:R-:W4:Y:S04]  /*5be70*/  LDL.LU.64 R40, [R1+0x3c48] ;  /* 0x003c480001287983 */ /* 0x000f280000300a00 */
[----:B------:R-:W4:-:S12]  /*5be80*/  LDL.LU.64 R60, [R1+0x3c40] ;  /* 0x003c4000013c7983 */ /* 0x000f180000300a00 */
[----:B------:R-:W-:Y:S04]  /*5be90*/  STL.64 [R1+0xb20], R28 ;  /* 0x000b201c01007387 */ /* 0x000fe80000100a00 */
[----:B------:R0:W-:Y:S04]  /*5bea0*/  STL.64 [R1+0xb28], R30 ;  /* 0x000b281e01007387 */ /* 0x0001e80000100a00 */
[----:B0-----:R-:W2:Y:S04]  /*5beb0*/  LDL.LU R30, [R1+0x118] ;  /* 0x00011800011e7983 */ /* 0x001ea80000300800 */
[----:B------:R-:W2:Y:S01]  /*5bec0*/  LDL.LU R31, [R1+0x11c] ;  /* 0x00011c00011f7983 */ /* 0x000ea20000300800 */
[----:B------:R-:W-:-:S02]  /*5bed0*/  F2FP.F16.E5M2.UNPACK_B R4, R4 ;  /* 0x00000004ff04723e */ /* 0x000fc400020004ff */
[----:B------:R-:W-:Y:S02]  /*5bee0*/  F2FP.F16.E5M2.UNPACK_B R5, R5 ;  /* 0x00000005ff05723e */ /* 0x000fe400020004ff */
[----:B------:R-:W-:Y:S02]  /*5bef0*/  F2FP.F16.E5M2.UNPACK_B R6, R6 ;  /* 0x00000006ff06723e */ /* 0x000fe400020004ff */
[----:B------:R-:W-:-:S07]  /*5bf00*/  F2FP.F16.E5M2.UNPACK_B R7, R7 ;  /* 0x00000007ff07723e */ /* 0x000fce00020004ff */
[----:B---3--:R-:W-:-:S15]  /*5bf10*/  HMMA.16816.F32 R12, R4, R10, R12 ;  /* 0x0000000a040c723c */ /* 0x008fde000000180c */
[----:B------:R-:W-:-:S08]  /*5bf20*/  NOP ;  /* 0x0000000000007918 */ /* 0x000fd00000000000 */
[----:B------:R0:W-:Y:S04]  /*5bf30*/  STL.64 [R1+0xb00], R12 ;  /* 0x000b000c01007387 */ /* 0x0001e80000100a00 */
[----:B------:R1:W-:Y:S04]  /*5bf40*/  STL.64 [R1+0xb08], R14 ;  /* 0x000b080e01007387 */ /* 0x0003e80000100a00 */
[----:B0-----:R-:W3:Y:S04]  /*5bf50*/  LDL.LU.64 R12, [R1+0xa10] ;  /* 0x000a1000010c7983 */ /* 0x001ee80000300a00 */
[----:B-1----:R-:W3:Y:S04]  /*5bf60*/  LDL.LU.64 R14, [R1+0xa18] ;  /* 0x000a1800010e7983 */ /* 0x002ee80000300a00 */
[----:B------:R-:W3:Y:S04]  /*5bf70*/  LDL.LU R10, [R1+0xc8] ;  /* 0x0000c800010a7983 */ /* 0x000ee80000300800 */
[----:B------:R-:W3:Y:S01]  /*5bf80*/  LDL.LU R11, [R1+0xcc] ;  /* 0x0000cc00010b7983 */ /* 0x000ee20000300800 */
[C---:B--2---:R-:W-:Y:S03]  /*5bf90*/  HMMA.16816.F32 R28, R4.reuse, R30, R16 ;  /* 0x0000001e041c723c */ /* 0x044fe60000001810 */
[----:B------:R-:W2:Y:S04]  /*5bfa0*/  LDL.LU.64 R18, [R1+0x3c38] ;  /* 0x003c380001127983 */ /* 0x000ea80000300a00 */
[----:B------:R-:W3:Y:S01]  /*5bfb0*/  LDL.LU.64 R16, [R1+0x3c30] ;  /* 0x003c300001107983 */ /* 0x000ee20000300a00 */
[C---:B----4-:R-:W-:Y:S06]  /*5bfc0*/  HMMA.16816.F32 R48, R4.reuse, R40, R48 ;  /* 0x000000280430723c */ /* 0x050fec0000001830 */
[C---:B------:R-:W-:Y:S09]  /*5bfd0*/  HMMA.16816.F32 R40, R4.reuse, R42, R44 ;  /* 0x0000002a0428723c */ /* 0x040ff2000000182c */
[----:B------:R-:W-:Y:S04]  /*5bfe0*/  STL.64 [R1+0xaf0], R28 ;  /* 0x000af01c01007387 */ /* 0x000fe80000100a00 */
[----:B------:R3:W-:Y:S04]  /*5bff0*/  STL.64 [R1+0xaf8], R30 ;  /* 0x000af81e01007387 */ /* 0x0007e80000100a00 */
[----:B------:R-:W-:Y:S04]  /*5c000*/  STL.64 [R1+0xad0], R48 ;  /* 0x000ad03001007387 */ /* 0x000fe80000100a00 */
[----:B------:R-:W-:Y:S01]  /*5c010*/  STL.64 [R1+0xad8], R50 ;  /* 0x000ad83201007387 */ /* 0x000fe20000100a00 */
[C---:B------:R-:W-:Y:S06]  /*5c020*/  HMMA.16816.F32 R24, R4.reuse, R54, R24 ;  /* 0x000000360418723c */ /* 0x040fec0000001818 */
[C---:B---3--:R-:W-:Y:S01]  /*5c030*/  HMMA.16816.F32 R28, R4.reuse, R16, R20 ;  /* 0x00000010041c723c */ /* 0x048fe20000001814 */
[----:B------:R-:W3:Y:S04]  /*5c040*/  LDL.LU.64 R20, [R1+0x9f0] ;  /* 0x0009f00001147983 */ /* 0x000ee80000300a00 */
[----:B------:R-:W-:Y:S04]  /*5c050*/  STL.64 [R1+0xab0], R40 ;  /* 0x000ab02801007387 */ /* 0x000fe80000100a00 */
[----:B------:R-:W-:Y:S04]  /*5c060*/  STL.64 [R1+0xab8], R42 ;  /* 0x000ab82a01007387 */ /* 0x000fe80000100a00 */
[----:B------:R-:W3:Y:S10]  /*5c070*/  LDL.LU.64 R22, [R1+0x9f8] ;  /* 0x0009f80001167983 */ /* 0x000ef40000300a00 */
[----:B------:R-:W-:Y:S04]  /*5c080*/  STL.64 [R1+0xa90], R28 ;  /* 0x000a901c01007387 */ /* 0x000fe80000100a00 */
[----:B------:R2:W-:Y:S04]  /*5c090*/  STL.64 [R1+0xa98], R30 ;  /* 0x000a981e01007387 */ /* 0x0005e80000100a00 */
[----:B------:R-:W4:Y:S01]  /*5c0a0*/  LDL.LU.64 R16, [R1+0x9d0] ;  /* 0x0009d00001107983 */ /* 0x000f220000300a00 */
[----:B--2---:R-:W-:Y:S03]  /*5c0b0*/  HMMA.16816.F32 R28, R4, R18, R36 ;  /* 0x00000012041c723c */ /* 0x004fe60000001824 */
[----:B------:R-:W4:-:S15]  /*5c0c0*/  LDL.LU.64 R18, [R1+0x9d8] ;  /* 0x0009d80001127983 */ /* 0x000f1e0000300a00 */
[----:B------:R-:W-:-:S05]  /*5c0d0*/  NOP ;  /* 0x0000000000007918 */ /* 0x000fca0000000000 */
[----:B------:R-:W-:Y:S04]  /*5c0e0*/  STL.64 [R1+0xa70], R28 ;  /* 0x000a701c01007387 */ /* 0x000fe80000100a00 */
[----:B------:R0:W-:Y:S02]  /*5c0f0*/  STL.64 [R1+0xa78], R30 ;  /* 0x000a781e01007387 */ /* 0x0001e40000100a00 */
[----:B0-----:R-:W-:Y:S02]  /*5c100*/  HMMA.16816.F32 R28, R4, R8, R32 ;  /* 0x00000008041c723c */ /* 0x001fe40000001820 */
[----:B------:R-:W2:-:S15]  /*5c110*/  LDL.LU R8, [R1+0xc0] ;  /* 0x0000c00001087983 */ /* 0x000e9e0000300800 */
[----:B------:R-:W-:-:S06]  /*5c120*/  NOP ;  /* 0x0000000000007918 */ /* 0x000fcc0000000000 */
[----:B------:R-:W-:Y:S04]  /*5c130*/  STL.64 [R1+0xa50], R28 ;  /* 0x000a501c01007387 */ /* 0x000fe80000100a00 */
[----:B------:R-:W-:Y:S04]  /*5c140*/  STL.64 [R1+0xa58], R30 ;  /* 0x000a581e01007387 */ /* 0x000fe80000100a00 */
[----:B------:R-:W-:Y:S04]  /*5c150*/  STL.64 [R1+0xa30], R24 ;  /* 0x000a301801007387 */ /* 0x000fe80000100a00 */
[----:B------:R0:W-:Y:S04]  /*5c160*/  STL.64 [R1+0xa38], R26 ;  /* 0x000a381a01007387 */ /* 0x0001e80000100a00 */
[----:B------:R-:W2:Y:S04]  /*5c170*/  LDL.LU R9, [R1+0xc4] ;  /* 0x0000c40001097983 */ /* 0x000ea80000300800 */
[----:B------:R-:W4:Y:S04]  /*5c180*/  LDL.LU R54, [R1] ;  /* 0x0000000001367983 */ /* 0x000f280000300800 */
[----:B------:R-:W4:Y:S01]  /*5c190*/  LDL.LU R55, [R1+0x4] ;  /* 0x0000040001377983 */ /* 0x000f220000300800 */
[----:B0-----:R-:W-:Y:S03]  /*5c1a0*/  HMMA.16816.F32 R24, R4, R52, R12 ;  /* 0x000000340418723c */ /* 0x001fe6000000180c */
[----:B------:R-:W2:Y:S04]  /*5c1b0*/  LDL.LU.64 R12, [R1+0x9b0] ;  /* 0x0009b000010c7983 */ /* 0x000ea80000300a00 */
[----:B------:R-:W2:-:S15]  /*5c1c0*/  LDL.LU.64 R14, [R1+0x9b8] ;  /* 0x0009b800010e7983 */ /* 0x000e9e0000300a00 */
[----:B------:R-:W-:-:S01]  /*5c1d0*/  NOP ;  /* 0x0000000000007918 */ /* 0x000fc20000000000 */
[----:B------:R-:W-:Y:S04]  /*5c1e0*/  STL.64 [R1+0xa10], R24 ;  /* 0x000a101801007387 */ /* 0x000fe80000100a00 */
[----:B------:R-:W-:Y:S04]  /*5c1f0*/  STL.64 [R1+0xa18], R26 ;  /* 0x000a181a01007387 */ /* 0x000fe80000100a00 */
[----:B------:R-:W2:Y:S01]  /*5c200*/  LDL.LU R52, [R1+0x8] ;  /* 0x0000080001347983 */ /* 0x000ea20000300800 */
[----:B------:R-:W-:-:S03]  /*5c210*/  IMAD.MOV.U32 R53, RZ, RZ, R0 ;  /* 0x000000ffff357224 */ /* 0x000fc600078e0000 */
[----:B------:R-:W2:Y:S01]  /*5c220*/  LDL.LU R0, [R1+0x3c28] ;  /* 0x003c280001007983 */ /* 0x000ea20000300800 */
[----:B---3--:R-:W-:Y:S03]  /*5c230*/  HMMA.16816.F32 R20, R4, R56, R20 ;  /* 0x000000380414723c */ /* 0x008fe60000001814 */
[----:B----4-:R-:W-:Y:S04]  /*5c240*/  STL.64 [R1+0x3b50], R54 ;  /* 0x003b503601007387 */ /* 0x010fe80000100a00 */
[----:B--2---:R-:W-:Y:S04]  /*5c250*/  STL.64 [R1+0x3b48], R52 ;  /* 0x003b483401007387 */ /* 0x004fe80000100a00 */
[----:B------:R-:W2:-:S12]  /*5c260*/  LDL.LU R34, [R1+0x10] ;  /* 0x0000100001227983 */ /* 0x000e980000300800 */
[----:B------:R-:W-:Y:S04]  /*5c270*/  STL.64 [R1+0x9f0], R20 ;  /* 0x0009f01401007387 */ /* 0x000fe80000100a00 */
[----:B------:R0:W-:Y:S04]  /*5c280*/  STL.64 [R1+0x9f8], R22 ;  /* 0x0009f81601007387 */ /* 0x0001e80000100a00 */
[----:B------:R-:W2:Y:S01]  /*5c290*/  LDL.LU R35, [R1+0x14] ;  /* 0x0000140001237983 */ /* 0x000ea20000300800 */
[----:B0-----:R-:W-:Y:S03]  /*5c2a0*/  HMMA.16816.F32 R20, R4, R58, R16 ;  /* 0x0000003a0414723c */ /* 0x001fe60000001810 */
[----:B------:R-:W3:Y:S04]  /*5c2b0*/  LDL.LU.64 R16, [R1+0x990] ;  /* 0x0009900001107983 */ /* 0x000ee80000300a00 */
[----:B------:R-:W3:-:S15]  /*5c2c0*/  LDL.LU.64 R18, [R1+0x998] ;  /* 0x0009980001127983 */ /* 0x000ede0000300a00 */
[----:B------:R-:W-:-:S01]  /*5c2d0*/  NOP ;  /* 0x0000000000007918 */ /* 0x000fc20000000000 */
[----:B------:R-:W-:Y:S04]  /*5c2e0*/  STL.64 [R1+0x9d0], R20 ;  /* 0x0009d01401007387 */ /* 0x000fe80000100a00 */
[----:B------:R-:W-:Y:S04]  /*5c2f0*/  STL.64 [R1+0x9d8], R22 ;  /* 0x0009d81601007387 */ /* 0x000fe80000100a00 */
[----:B------:R-:W4:Y:S04]  /*5c300*/  LDL.LU R58, [R1+0xb8] ;  /* 0x0000b800013a7983 */ /* 0x000f280000300800 */
[----:B------:R-:W4:Y:S04]  /*5c310*/  LDL.LU R59, [R1+0xbc] ;  /* 0x0000bc00013b7983 */ /* 0x000f280000300800 */
[----:B------:R-:W4:Y:S04]  /*5c320*/  LDL.LU R56, [R1+0xb0] ;  /* 0x0000b00001387983 */ /* 0x000f280000300800 */
[----:B------:R-:W4:Y:S04]  /*5c330*/  LDL.LU R57, [R1+0xb4] ;  /* 0x0000b40001397983 */ /* 0x000f280000300800 */
[----:B------:R-:W4:Y:S01]  /*5c340*/  LDL.LU R32, [R1+0x18] ;  /* 0x0000180001207983 */ /* 0x000f220000300800 */
[----:B------:R-:W-:Y:S01]  /*5c350*/  HMMA.16816.F32 R12, R4, R10, R12 ;  /* 0x0000000a040c723c */ /* 0x000fe2000000180c */
[----:B------:R-:W-:-:S02]  /*5c360*/  IMAD.MOV.U32 R33, RZ, RZ, R0 ;  /* 0x000000ffff217224 */ /* 0x000fc400078e0000 */
[----:B------:R-:W4:Y:S04]  /*5c370*/  LDL.LU R0, [R1+0x3c24] ;  /* 0x003c240001007983 */ /* 0x000f280000300800 */
[----:B--2---:R-:W-:Y:S01]  /*5c380*/  STL.64 [R1+0x3b60], R34 ;  /* 0x003b602201007387 */ /* 0x004fe20000100a00 */
[----:B---3--:R-:W-:Y:S03]  /*5c390*/  HMMA.16816.F32 R16, R4, R8, R16 ;  /* 0x000000080410723c */ /* 0x008fe60000001810 */
[----:B----4-:R-:W-:Y:S04]  /*5c3a0*/  STL.64 [R1+0x3b58], R32 ;  /* 0x003b582001007387 */ /* 0x010fe80000100a00 */
[----:B------:R-:W2:Y:S04]  /*5c3b0*/  LDL.LU.64 R28, [R1+0x970] ;  /* 0x00097000011c7983 */ /* 0x000ea80000300a00 */
[----:B------:R-:W2:Y:S04]  /*5c3c0*/  LDL.LU.64 R30, [R1+0x978] ;  /* 0x00097800011e7983 */ /* 0x000ea80000300a00 */
[----:B------:R-:W-:Y:S04]  /*5c3d0*/  STL.64 [R1+0x9b0], R12 ;  /* 0x0009b00c01007387 */ /* 0x000fe80000100a00 */
[----:B------:R0:W-:Y:S04]  /*5c3e0*/  STL.64 [R1+0x9b8], R14 ;  /* 0x0009b80e01007387 */ /* 0x0001e80000100a00 */
[----:B0-----:R-:W3:Y:S04]  /*5c3f0*/  LDL.LU R14, [R1+0xa8] ;  /* 0x0000a800010e7983 */ /* 0x001ee80000300800 */
[----:B------:R-:W3:Y:S04]  /*5c400*/  LDL.LU R15, [R1+0xac] ;  /* 0x0000ac00010f7983 */ /* 0x000ee80000300800 */
[----:B------:R-:W4:Y:S04]  /*5c410*/  LDL.LU R42, [R1+0x20] ;  /* 0x00002000012a7983 */ /* 0x000f280000300800 */
[----:B------:R-:W4:Y:S04]  /*5c420*/  LDL.LU R43, [R1+0x24] ;  /* 0x00002400012b7983 */ /* 0x000f280000300800 */
[----:B------:R-:W3:Y:S04]  /*5c430*/  LDL.LU R10, [R1+0x80] ;  /* 0x00008000010a7983 */ /* 0x000ee80000300800 */
[----:B------:R-:W3:Y:S04]  /*5c440*/  LDL.LU R11, [R1+0x84] ;  /* 0x00008400010b7983 */ /* 0x000ee80000300800 */
[----:B------:R-:W3:Y:S04]  /*5c450*/  LDL.LU R38, [R1+0xa0] ;  /* 0x0000a00001267983 */ /* 0x000ee80000300800 */
[----:B------:R-:W3:Y:S04]  /*5c460*/  LDL.LU R39, [R1+0xa4] ;  /* 0x0000a40001277983 */ /* 0x000ee80000300800 */
[----:B------:R-:W4:Y:S04]  /*5c470*/  LDL.LU.64 R24, [R1+0x950] ;  /* 0x0009500001187983 */ /* 0x000f280000300a00 */
[----:B------:R-:W4:Y:S04]  /*5c480*/  LDL.LU.64 R26, [R1+0x958] ;  /* 0x00095800011a7983 */ /* 0x000f280000300a00 */
[----:B------:R0:W-:Y:S04]  /*5c490*/  STL.64 [R1+0x990], R16 ;  /* 0x0009901001007387 */ /* 0x0001e80000100a00 */
[----:B------:R1:W-:Y:S04]  /*5c4a0*/  STL.64 [R1+0x998], R18 ;  /* 0x0009981201007387 */ /* 0x0003e80000100a00 */
[----:B------:R-:W3:Y:S04]  /*5c4b0*/  LDL.LU R20, [R1+0x98] ;  /* 0x0000980001147983 */ /* 0x000ee80000300800 */
[----:B------:R-:W3:Y:S04]  /*5c4c0*/  LDL.LU R21, [R1+0x9c] ;  /* 0x00009c0001157983 */ /* 0x000ee80000300800 */
[----:B------:R-:W3:Y:S04]  /*5c4d0*/  LDL.LU R22, [R1+0x90] ;  /* 0x0000900001167983 */ /* 0x000ee80000300800 */
[----:B------:R-:W3:Y:S04]  /*5c4e0*/  LDL.LU R23, [R1+0x94] ;  /* 0x0000940001177983 */ /* 0x000ee80000300800 */
[----:B------:R-:W3:Y:S04]  /*5c4f0*/  LDL.LU R8, [R1+0x88] ;  /* 0x0000880001087983 */ /* 0x000ee80000300800 */
[----:B------:R-:W3:Y:S04]  /*5c500*/  LDL.LU R9, [R1+0x8c] ;  /* 0x00008c0001097983 */ /* 0x000ee80000300800 */
[----:B------:R-:W3:Y:S01]  /*5c510*/  LDL.LU R40, [R1+0x28] ;  /* 0x0000280001287983 */ /* 0x000ee20000300800 */
[----:B------:R-:W-:-:S03]  /*5c520*/  IMAD.MOV.U32 R41, RZ, RZ, R0 ;  /* 0x000000ffff297224 */ /* 0x000fc600078e0000 */
[----:B------:R-:W3:Y:S04]  /*5c530*/  LDL.LU R0, [R1+0x3c20] ;  /* 0x003c200001007983 */ /* 0x000ee80000300800 */
[----:B0-----:R-:W3:Y:S04]  /*5c540*/  LDL.LU.64 R16, [R1+0x930] ;  /* 0x0009300001107983 */ /* 0x001ee80000300a00 */
[----:B-1----:R-:W3:Y:S01]  /*5c550*/  LDL.LU.64 R18, [R1+0x938] ;  /* 0x0009380001127983 */ /* 0x002ee20000300a00 */
[C---:B--2---:R-:W-:Y:S06]  /*5c560*/  HMMA.16816.F32 R28, R4.reuse, R58, R28 ;  /* 0x0000003a041c723c */ /* 0x044fec000000181c */
[C---:B----4-:R-:W-:Y:S01]  /*5c570*/  HMMA.16816.F32 R24, R4.reuse, R56, R24 ;  /* 0x000000380418723c */ /* 0x050fe20000001818 */
[----:B------:R-:W-:Y:S04]  /*5c580*/  STL.64 [R1+0x3b70], R42 ;  /* 0x003b702a01007387 */ /* 0x000fe80000100a00 */
[----:B---3--:R-:W-:Y:S04]  /*5c590*/  STL.64 [R1+0x3b68], R40 ;  /* 0x003b682801007387 */ /* 0x008fe80000100a00 */
[----:B------:R-:W2:Y:S08]  /*5c5a0*/  LDL.LU R58, [R1+0x30] ;  /* 0x00003000013a7983 */ /* 0x000eb00000300800 */
[----:B------:R0:W-:Y:S04]  /*5c5b0*/  STL.64 [R1+0x970], R28 ;  /* 0x0009701c01007387 */ /* 0x0001e80000100a00 */
[----:B------:R1:W-:Y:S04]  /*5c5c0*/  STL.64 [R1+0x978], R30 ;  /* 0x0009781e01007387 */ /* 0x0003e80000100a00 */
[----:B------:R-:W2:Y:S04]  /*5c5d0*/  LDL.LU R59, [R1+0x34] ;  /* 0x00003400013b7983 */ /* 0x000ea80000300800 */
[----:B------:R-:W3:Y:S04]  /*5c5e0*/  LDL.LU.64 R32, [R1+0x910] ;  /* 0x0009100001207983 */ /* 0x000ee80000300a00 */
[----:B------:R-:W3:Y:S04]  /*5c5f0*/  LDL.LU.64 R34, [R1+0x918] ;  /* 0x0009180001227983 */ /* 0x000ee80000300a00 */
[----:B0-----:R-:W4:Y:S04]  /*5c600*/  LDL.LU.64 R28, [R1+0x8f0] ;  /* 0x0008f000011c7983 */ /* 0x001f280000300a00 */
[----:B-1----:R-:W4:Y:S04]  /*5c610*/  LDL.LU.64 R30, [R1+0x8f8] ;  /* 0x0008f800011e7983 */ /* 0x002f280000300a00 */
[----:B------:R0:W-:Y:S04]  /*5c620*/  STL.64 [R1+0x950], R24 ;  /* 0x0009501801007387 */ /* 0x0001e80000100a00 */
[----:B------:R1:W-:Y:S04]  /*5c630*/  STL.64 [R1+0x958], R26 ;  /* 0x0009581a01007387 */ /* 0x0003e80000100a00 */
[----:B------:R-:W3:Y:S01]  /*5c640*/  LDL.LU R56, [R1+0x38] ;  /* 0x0000380001387983 */ /* 0x000ee20000300800 */
[----:B------:R-:W-:Y:S01]  /*5c650*/  HMMA.16816.F32 R12, R4, R14, R16 ;  /* 0x0000000e040c723c */ /* 0x000fe20000001810 */
[----:B------:R-:W-:-:S02]  /*5c660*/  IMAD.MOV.U32 R57, RZ, RZ, R0 ;  /* 0x000000ffff397224 */ /* 0x000fc400078e0000 */
[----:B------:R-:W4:Y:S04]  /*5c670*/  LDL.LU R0, [R1+0x3c1c] ;  /* 0x003c1c0001007983 */ /* 0x000f280000300800 */
[----:B0-----:R-:W4:Y:S04]  /*5c680*/  LDL.LU.64 R24, [R1+0x8d0] ;  /* 0x0008d00001187983 */ /* 0x001f280000300a00 */
[----:B-1----:R-:W4:Y:S04]  /*5c690*/  LDL.LU.64 R26, [R1+0x8d8] ;  /* 0x0008d800011a7983 */ /* 0x002f280000300a00 */
[----:B--2---:R-:W-:Y:S04]  /*5c6a0*/  STL.64 [R1+0x3b80], R58 ;  /* 0x003b803a01007387 */ /* 0x004fe80000100a00 */
[----:B---3--:R-:W-:Y:S04]  /*5c6b0*/  STL.64 [R1+0x3b78], R56 ;  /* 0x003b783801007387 */ /* 0x008fe80000100a00 */
[----:B------:R-:W2:Y:S04]  /*5c6c0*/  LDL.LU.64 R16, [R1+0x8b0] ;  /* 0x0008b00001107983 */ /* 0x000ea80000300a00 */
[----:B------:R-:W2:Y:S04]  /*5c6d0*/  LDL.LU.64 R18, [R1+0x8b8] ;  /* 0x0008b80001127983 */ /* 0x000ea80000300a00 */
[----:B------:R0:W-:Y:S04]  /*5c6e0*/  STL.64 [R1+0x930], R12 ;  /* 0x0009300c01007387 */ /* 0x0001e80000100a00 */
[----:B------:R1:W-:Y:S04]  /*5c6f0*/  STL.64 [R1+0x938], R14 ;  /* 0x0009380e01007387 */ /* 0x0003e80000100a00 */
[----:B0-----:R-:W3:Y:S04]  /*5c700*/  LDL.LU.64 R12, [R1+0x890] ;  /* 0x00089000010c7983 */ /* 0x001ee80000300a00 */
[----:B-1----:R-:W3:Y:S04]  /*5c710*/  LDL.LU.64 R14, [R1+0x898] ;  /* 0x00089800010e7983 */ /* 0x002ee80000300a00 */
[----:B------:R-:W2:Y:S04]  /*5c720*/  LDL.LU R54, [R1+0x40] ;  /* 0x0000400001367983 */ /* 0x000ea80000300800 */
[----:B------:R-:W2:Y:S04]  /*5c730*/  LDL.LU R55, [R1+0x44] ;  /* 0x0000440001377983 */ /* 0x000ea80000300800 */
[----:B------:R-:W3:Y:S01]  /*5c740*/  LDL.LU R52, [R1+0x48] ;  /* 0x0000480001347983 */ /* 0x000ee20000300800 */
[C---:B------:R-:W-:Y:S06]  /*5c750*/  HMMA.16816.F32 R32, R4.reuse, R38, R32 ;  /* 0x000000260420723c */ /* 0x040fec0000001820 */
[----:B----4-:R-:W-:Y:S01]  /*5c760*/  HMMA.16816.F32 R28, R4, R20, R28 ;  /* 0x00000014041c723c */ /* 0x010fe2000000181c */
[----:B------:R-:W-:-:S15]  /*5c770*/  IMAD.MOV.U32 R53, RZ, RZ, R0 ;  /* 0x000000ffff357224 */ /* 0x000fde00078e0000 */
[----:B------:R-:W-:-:S01]  /*5c780*/  NOP ;  /* 0x0000000000007918 */ /* 0x000fc20000000000 */
[----:B------:R-:W-:Y:S04]  /*5c790*/  STL.64 [R1+0x910], R32 ;  /* 0x0009102001007387 */ /* 0x000fe80000100a00 */
[----:B------:R-:W-:Y:S04]  /*5c7a0*/  STL.64 [R1+0x918], R34 ;  /* 0x0009182201007387 */ /* 0x000fe80000100a00 */
[----:B------:R-:W4:Y:S04]  /*5c7b0*/  LDL.LU R0, [R1+0x3c18] ;  /* 0x003c180001007983 */ /* 0x000f280000300800 */
[----:B--2---:R-:W-:Y:S04]  /*5c7c0*/  STL.64 [R1+0x3b90], R54 ;  /* 0x003b903601007387 */ /* 0x004fe80000100a00 */
[----:B---3--:R-:W-:Y:S04]  /*5c7d0*/  STL.64 [R1+0x3b88], R52 ;  /* 0x003b883401007387 */ /* 0x008fe80000100a00 */
[----:B------:R-:W2:Y:S04]  /*5c7e0*/  LDL.LU R58, [R1+0x50] ;  /* 0x00005000013a7983 */ /* 0x000ea80000300800 */
[----:B------:R-:W-:Y:S04]  /*5c7f0*/  STL.64 [R1+0x8f0], R28 ;  /* 0x0008f01c01007387 */ /* 0x000fe80000100a00 */
[----:B------:R-:W-:Y:S04]  /*5c800*/  STL.64 [R1+0x8f8], R30 ;  /* 0x0008f81e01007387 */ /* 0x000fe80000100a00 */
[----:B------:R-:W2:Y:S01]  /*5c810*/  LDL.LU R59, [R1+0x54] ;  /* 0x00005400013b7983 */ /* 0x000ea20000300800 */
[C---:B------:R-:W-:Y:S06]  /*5c820*/  HMMA.16816.F32 R20, R4.reuse, R22, R24 ;  /* 0x000000160414723c */ /* 0x040fec0000001818 */
[C---:B------:R-:W-:Y:S06]  /*5c830*/  HMMA.16816.F32 R16, R4.reuse, R8, R16 ;  /* 0x000000080410723c */ /* 0x040fec0000001810 */
[----:B------:R-:W-:Y:S01]  /*5c840*/  HMMA.16816.F32 R8, R4, R10, R12 ;  /* 0x0000000a0408723c */ /* 0x000fe2000000180c */
[----:B--2---:R0:W-:Y:S04]  /*5c850*/  STL.64 [R1+0x3b98], R58 ;  /* 0x003b983a01007387 */ /* 0x0041e80000100a00 */
[----:B------:R-:W2:Y:S01]  /*5c860*/  LDL.LU R56, [R1+0x58] ;  /* 0x0000580001387983 */ /* 0x000ea20000300800 */
[----:B----4-:R-:W-:-:S05]  /*5c870*/  IMAD.MOV.U32 R57, RZ, RZ, R0 ;  /* 0x000000ffff397224 */ /* 0x010fca00078e0000 */
[----:B------:R-:W-:Y:S04]  /*5c880*/  STL.64 [R1+0x8d0], R20 ;  /* 0x0008d01401007387 */ /* 0x000fe80000100a00 */
[----:B------:R-:W-:Y:S04]  /*5c890*/  STL.64 [R1+0x8d8], R22 ;  /* 0x0008d81601007387 */ /* 0x000fe80000100a00 */
[----:B------:R-:W3:Y:S04]  /*5c8a0*/  LDL.LU R0, [R1+0x3c14] ;  /* 0x003c140001007983 */ /* 0x000ee80000300800 */
[----:B--2---:R3:W-:Y:S04]  /*5c8b0*/  STL.64 [R1+0x3bb0], R56 ;  /* 0x003bb03801007387 */ /* 0x0047e80000100a00 */
[----:B0-----:R-:W2:Y:S04]  /*5c8c0*/  LDL.LU R58, [R1+0x60] ;  /* 0x00006000013a7983 */ /* 0x001ea80000300800 */
[----:B------:R-:W-:Y:S04]  /*5c8d0*/  STL.64 [R1+0x8b0], R16 ;  /* 0x0008b01001007387 */ /* 0x000fe80000100a00 */
[----:B------:R-:W-:Y:S04]  /*5c8e0*/  STL.64 [R1+0x8b8], R18 ;  /* 0x0008b81201007387 */ /* 0x000fe80000100a00 */
[----:B------:R-:W-:Y:S04]  /*5c8f0*/  STL.64 [R1+0x890], R8 ;  /* 0x0008900801007387 */ /* 0x000fe80000100a00 */
[----:B------:R-:W-:Y:S04]  /*5c900*/  STL.64 [R1+0x898], R10 ;  /* 0x0008980a01007387 */ /* 0x000fe80000100a00 */
[----:B------:R-:W2:Y:S01]  /*5c910*/  LDL.LU R59, [R1+0x64] ;  /* 0x00006400013b7983 */ /* 0x000ea20000300800 */
[----:B---3--:R-:W-:-:S03]  /*5c920*/  IMAD.MOV.U32 R56, RZ, RZ, R0 ;  /* 0x000000ffff387224 */ /* 0x008fc600078e0000 */
[----:B------:R-:W3:Y:S04]  /*5c930*/  LDL.LU R0, [R1+0x3c10] ;  /* 0x003c100001007983 */ /* 0x000ee80000300800 */
[----:B------:R-:W4:Y:S04]  /*5c940*/  LDL.LU R57, [R1+0x6c] ;  /* 0x00006c0001397983 */ /* 0x000f280000300800 */
[----:B--2---:R0:W-:Y:S04]  /*5c950*/  STL.64 [R1+0x3bc8], R58 ;  /* 0x003bc83a01007387 */ /* 0x0041e80000100a00 */
[----:B0-----:R-:W2:Y:S04]  /*5c960*/  LDL.LU R58, [R1+0x70] ;  /* 0x00007000013a7983 */ /* 0x001ea80000300800 */
[----:B------:R-:W2:Y:S04]  /*5c970*/  LDL.LU R59, [R1+0x74] ;  /* 0x00007400013b7983 */ /* 0x000ea80000300800 */
[----:B----4-:R0:W-:Y:S04]  /*5c980*/  STL.64 [R1+0x3be0], R56 ;  /* 0x003be03801007387 */ /* 0x0101e80000100a00 */
[----:B0-----:R-:W4:Y:S04]  /*5c990*/  LDL.LU R56, [R1+0x78] ;  /* 0x0000780001387983 */ /* 0x001f280000300800 */
[----:B--2---:R-:W-:Y:S04]  /*5c9a0*/  STL.64 [R1+0x3bf8], R58 ;  /* 0x003bf83a01007387 */ /* 0x004fe80000100a00 */
[----:B------:R-:W2:Y:S04]  /*5c9b0*/  LDL.LU.64 R52, [R1+0x7d0] ;  /* 0x0007d00001347983 */ /* 0x000ea80000300a00 */
[----:B------:R-:W3:Y:S04]  /*5c9c0*/  LDL.LU.64 R54, [R1+0x7d8] ;  /* 0x0007d80001367983 */ /* 0x000ee80000300a00 */
[----:B---3--:R-:W-:Y:S04]  /*5c9d0*/  STL.64 [R1+0x3ba8], R54 ;  /* 0x003ba83601007387 */ /* 0x008fe80000100a00 */
[----:B--2---:R0:W-:Y:S04]  /*5c9e0*/  STL.64 [R1+0x3ba0], R52 ;  /* 0x003ba03401007387 */ /* 0x0041e80000100a00 */
[----:B0-----:R-:W2:Y:S04]  /*5c9f0*/  LDL.LU.64 R52, [R1+0x7f0] ;  /* 0x0007f00001347983 */ /* 0x001ea80000300a00 */
        /* <DEDUP_REMOVED lines=12> */
[----:B------:R-:W3:Y:S01]  /*5cac0*/  LDL.LU.64 R54, [R1+0x858] ;  /* 0x0008580001367983 */ /* 0x000ee20000300a00 */
[----:B------:R-:W-:-:S03]  /*5cad0*/  IMAD.MOV.U32 R57, RZ, RZ, R0 ;  /* 0x000000ffff397224 */ /* 0x000fc600078e0000 */
[----:B---3--:R-:W-:Y:S04]  /*5cae0*/  STL.64 [R1+0x3c08], R54 ;  /* 0x003c083601007387 */ /* 0x008fe80000100a00 */
[----:B--2---:R0:W-:Y:S04]  /*5caf0*/  STL.64 [R1+0x3c00], R52 ;  /* 0x003c003401007387 */ /* 0x0041e80000100a00 */
[----:B0-----:R-:W4:Y:S04]  /*5cb00*/  LDL.LU.64 R52, [R1+0x870] ;  /* 0x0008700001347983 */ /* 0x001f280000300a00 */
[----:B------:R-:W4:Y:S04]  /*5cb10*/  LDL.LU.64 R54, [R1+0x878] ;  /* 0x0008780001367983 */ /* 0x000f280000300a00 */
[----:B------:R-:W2:Y:S04]  /*5cb20*/  LDL.LU.64 R40, [R1+0x7b0] ;  /* 0x0007b00001287983 */ /* 0x000ea80000300a00 */
[----:B------:R-:W2:Y:S04]  /*5cb30*/  LDL.LU.64 R42, [R1+0x7b8] ;  /* 0x0007b800012a7983 */ /* 0x000ea80000300a00 */
        /* <DEDUP_REMOVED lines=19> */
[----:B------:R-:W3:Y:S01]  /*5cc70*/  LDL.LU.64 R10, [R1+0x678] ;  /* 0x00067800010a7983 */ /* 0x000ee20000300a00 */
[----:B----4-:R-:W-:Y:S03]  /*5cc80*/  HMMA.16816.F32 R56, R4, R56, R52 ;  /* 0x000000380438723c */ /* 0x010fe60000001834 */
[----:B------:R-:W4:Y:S04]  /*5cc90*/  LDL.LU.64 R54, [R1+0x3c08] ;  /* 0x003c080001367983 */ /* 0x000f280000300a00 */
[----:B------:R-:W4:-:S15]  /*5cca0*/  LDL.LU.64 R52, [R1+0x3c00] ;  /* 0x003c000001347983 */ /* 0x000f1e0000300a00 */
[----:B------:R-:W-:-:S01]  /*5ccb0*/  NOP ;  /* 0x0000000000007918 */ /* 0x000fc20000000000 */
[----:B------:R-:W-:Y:S04]  /*5ccc0*/  STL.64 [R1+0x870], R56 ;  /* 0x0008703801007387 */ /* 0x000fe80000100a00 */
[----:B------:R0:W-:Y:S04]  /*5ccd0*/  STL.64 [R1+0x878], R58 ;  /* 0x0008783a01007387 */ /* 0x0001e80000100a00 */
[----:B0-----:R-:W4:Y:S02]  /*5cce0*/  LDL.LU.64 R58, [R1+0x3bf8] ;  /* 0x003bf800013a7983 */ /* 0x001f240000300a00 */
[----:B----4-:R-:W-:Y:S02]  /*5ccf0*/  HMMA.16816.F32 R56, R4, R58, R52 ;  /* 0x0000003a0438723c */ /* 0x010fe40000001834 */
[----:B------:R-:W4:Y:S04]  /*5cd00*/  LDL.LU.64 R54, [R1+0x3bf0] ;  /* 0x003bf00001367983 */ /* 0x000f280000300a00 */
[----:B------:R-:W4:-:S15]  /*5cd10*/  LDL.LU.64 R52, [R1+0x3be8] ;  /* 0x003be80001347983 */ /* 0x000f1e0000300a00 */
[----:B------:R-:W-:-:S02]  /*5cd20*/  NOP ;  /* 0x0000000000007918 */ /* 0x000fc40000000000 */
[----:B------:R0:W-:Y:S04]  /*5cd30*/  STL.64 [R1+0x850], R56 ;  /* 0x0008503801007387 */ /* 0x0001e80000100a00 */
[----:B------:R4:W-:Y:S04]  /*5cd40*/  STL.64 [R1+0x858], R58 ;  /* 0x0008583a01007387 */ /* 0x0009e80000100a00 */
[----:B0-----:R-:W4:Y:S02]  /*5cd50*/  LDL.LU.64 R56, [R1+0x3be0] ;  /* 0x003be00001387983 */ /* 0x001f240000300a00 */
[----:B----4-:R-:W-:Y:S02]  /*5cd60*/  HMMA.16816.F32 R56, R4, R56, R52 ;  /* 0x000000380438723c */ /* 0x010fe40000001834 */
[----:B------:R-:W4:Y:S04]  /*5cd70*/  LDL.LU.64 R54, [R1+0x3bd8] ;  /* 0x003bd80001367983 */ /* 0x000f280000300a00 */
[----:B------:R-:W4:-:S15]  /*5cd80*/  LDL.LU.64 R52, [R1+0x3bd0] ;  /* 0x003bd00001347983 */ /* 0x000f1e0000300a00 */
[----:B------:R-:W-:-:S02]  /*5cd90*/  NOP ;  /* 0x0000000000007918 */ /* 0x000fc40000000000 */
        /* <DEDUP_REMOVED lines=18> */
[----:B------:R-:W3:Y:S04]  /*5cec0*/  LDL.LU.64 R54, [R1+0x3b90] ;  /* 0x003b900001367983 */ /* 0x000ee80000300a00 */
[----:B------:R-:W2:-:S15]  /*5ced0*/  LDL.LU.64 R52, [R1+0x3b88] ;  /* 0x003b880001347983 */ /* 0x000e9e0000300a00 */
[----:B------:R-:W-:-:S02]  /*5cee0*/  NOP ;  /* 0x0000000000007918 */ /* 0x000fc40000000000 */
[----:B------:R-:W-:Y:S04]  /*5cef0*/  STL.64 [R1+0x7d0], R56 ;  /* 0x0007d03801007387 */ /* 0x000fe80000100a00 */
[----:B------:R0:W-:Y:S04]  /*5cf00*/  STL.64 [R1+0x7d8], R58 ;  /* 0x0007d83a01007387 */ /* 0x0001e80000100a00 */
[----:B0-----:R-:W4:Y:S04]  /*5cf10*/  LDL.LU.64 R58, [R1+0x3b80] ;  /* 0x003b8000013a7983 */ /* 0x001f280000300a00 */
[----:B------:R-:W4:Y:S01]  /*5cf20*/  LDL.LU.64 R56, [R1+0x3b78] ;  /* 0x003b780001387983 */ /* 0x000f220000300a00 */
[C---:B--2---:R-:W-:Y:S06]  /*5cf30*/  HMMA.16816.F32 R40, R4.reuse, R52, R40 ;  /* 0x000000340428723c */ /* 0x044fec0000001828 */
[----:B---3--:R-:W-:-:S15]  /*5cf40*/  HMMA.16816.F32 R52, R4, R54, R32 ;  /* 0x000000360434723c */ /* 0x008fde0000001820 */
[----:B------:R-:W-:-:S02]  /*5cf50*/  NOP ;  /* 0x0000000000007918 */ /* 0x000fc40000000000 */
[----:B------:R-:W-:Y:S04]  /*5cf60*/  STL.64 [R1+0x7b0], R40 ;  /* 0x0007b02801007387 */ /* 0x000fe80000100a00 */
[----:B------:R0:W-:Y:S04]  /*5cf70*/  STL.64 [R1+0x7b8], R42 ;  /* 0x0007b82a01007387 */ /* 0x0001e80000100a00 */
[----:B0-----:R-:W2:Y:S04]  /*5cf80*/  LDL.LU.64 R42, [R1+0x3b70] ;  /* 0x003b7000012a7983 */ /* 0x001ea80000300a00 */
[----:B------:R-:W3:Y:S04]  /*5cf90*/  LDL.LU.64 R40, [R1+0x3b68] ;  /* 0x003b680001287983 */ /* 0x000ee80000300a00 */
[----:B------:R-:W2:Y:S04]  /*5cfa0*/  LDL.LU.64 R34, [R1+0x3b60] ;  /* 0x003b600001227983 */ /* 0x000ea80000300a00 */
[----:B------:R-:W2:Y:S04]  /*5cfb0*/  LDL.LU.64 R32, [R1+0x3b58] ;  /* 0x003b580001207983 */ /* 0x000ea80000300a00 */
[----:B------:R-:W-:Y:S04]  /*5cfc0*/  STL.64 [R1+0x790], R52 ;  /* 0x0007903401007387 */ /* 0x000fe80000100a00 */
[----:B------:R0:W-:Y:S04]  /*5cfd0*/  STL.64 [R1+0x798], R54 ;  /* 0x0007983601007387 */ /* 0x0001e80000100a00 */
[----:B0-----:R-:W2:Y:S04]  /*5cfe0*/  LDL.LU.64 R54, [R1+0x3b50] ;  /* 0x003b500001367983 */ /* 0x001ea80000300a00 */
[----:B------:R-:W2:Y:S01]  /*5cff0*/  LDL.LU.64 R52, [R1+0x3b48] ;  /* 0x003b480001347983 */ /* 0x000ea20000300a00 */
[C---:B----4-:R-:W-:Y:S06]  /*5d000*/  HMMA.16816.F32 R20, R4.reuse, R56, R20 ;  /* 0x000000380414723c */ /* 0x050fec0000001814 */
[----:B------:R-:W-:-:S15]  /*5d010*/  HMMA.16816.F32 R56, R4, R58, R16 ;  /* 0x0000003a0438723c */ /* 0x000fde0000001810 */
[----:B------:R-:W-:-:S02]  /*5d020*/  NOP ;  /* 0x0000000000007918 */ /* 0x000fc40000000000 */
[----:B------:R-:W-:Y:S04]  /*5d030*/  STL.64 [R1+0x770], R20 ;  /* 0x0007701401007387 */ /* 0x000fe80000100a00 */
[----:B------:R0:W-:Y:S04]  /*5d040*/  STL.64 [R1+0x778], R22 ;  /* 0x0007781601007387 */ /* 0x0001e80000100a00 */
[----:B0-----:R-:W4:Y:S04]  /*5d050*/  LDL.LU.64 R22, [R1+0x3b40] ;  /* 0x003b400001167983 */ /* 0x001f280000300a00 */
[----:B------:R-:W4:Y:S04]  /*5d060*/  LDL.LU.64 R20, [R1+0x3b38] ;  /* 0x003b380001147983 */ /* 0x000f280000300a00 */
[----:B------:R-:W4:Y:S04]  /*5d070*/  LDL.LU.64 R18, [R1+0x3b30] ;  /* 0x003b300001127983 */ /* 0x000f280000300a00 */
[----:B------:R-:W4:Y:S04]  /*5d080*/  LDL.LU.64 R16, [R1+0x3b28] ;  /* 0x003b280001107983 */ /* 0x000f280000300a00 */
[----:B------:R-:W-:Y:S04]  /*5d090*/  STL.64 [R1+0x750], R56 ;  /* 0x0007503801007387 */ /* 0x000fe80000100a00 */
[----:B------:R0:W-:Y:S04]  /*5d0a0*/  STL.64 [R1+0x758], R58 ;  /* 0x0007583a01007387 */ /* 0x0001e80000100a00 */
[----:B0-----:R-:W4:Y:S04]  /*5d0b0*/  LDL.LU.64 R58, [R1+0x3b20] ;  /* 0x003b2000013a7983 */ /* 0x001f280000300a00 */
[----:B------:R-:W4:Y:S01]  /*5d0c0*/  LDL.LU.64 R56, [R1+0x3b18] ;  /* 0x003b180001387983 */ /* 0x000f220000300a00 */
[C---:B---3--:R-:W-:Y:S06]  /*5d0d0*/  HMMA.16816.F32 R48, R4.reuse, R40, R48 ;  /* 0x000000280430723c */ /* 0x048fec0000001830 */
[C---:B--2---:R-:W-:Y:S06]  /*5d0e0*/  HMMA.16816.F32 R40, R4.reuse, R42, R44 ;  /* 0x0000002a0428723c */ /* 0x044fec000000182c */
[C---:B------:R-:W-:Y:S06]  /*5d0f0*/  HMMA.16816.F32 R36, R4.reuse, R32, R36 ;  /* 0x000000200424723c */ /* 0x040fec0000001824 */
[C---:B------:R-:W-:Y:S06]  /*5d100*/  HMMA.16816.F32 R28, R4.reuse, R34, R28 ;  /* 0x00000022041c723c */ /* 0x040fec000000181c */
[C---:B------:R-:W-:Y:S06]  /*5d110*/  HMMA.16816.F32 R24, R4.reuse, R52, R24 ;  /* 0x000000340418723c */ /* 0x040fec0000001818 */
[C---:B------:R-:W-:Y:S01]  /*5d120*/  HMMA.16816.F32 R12, R4.reuse, R54, R12 ;  /* 0x00000036040c723c */ /* 0x040fe2000000180c */
        /* <DEDUP_REMOVED lines=10> */
[----:B------:R-:W4:Y:S04]  /*5d1d0*/  LDL.LU.64 R52, [R1+0x650] ;  /* 0x0006500001347983 */ /* 0x000f280000300a00 */
[----:B------:R2:W-:Y:S04]  /*5d1e0*/  STL.64 [R1+0x690], R12 ;  /* 0x0006900c01007387 */ /* 0x0005e80000100a00 */
[----:B------:R3:W-:Y:S04]  /*5d1f0*/  STL.64 [R1+0x698], R14 ;  /* 0x0006980e01007387 */ /* 0x0007e80000100a00 */
[----:B------:R-:W4:Y:S01]  /*5d200*/  LDL.LU.64 R54, [R1+0x658] ;  /* 0x0006580001367983 */ /* 0x000f220000300a00 */
[----:B------:R-:W-:-:S15]  /*5d210*/  HMMA.16816.F32 R8, R4, R60, R8 ;  /* 0x0000003c0408723c */ /* 0x000fde0000001808 */
[----:B------:R-:W-:-:S08]  /*5d220*/  NOP ;  /* 0x0000000000007918 */ /* 0x000fd00000000000 */
[----:B------:R3:W-:Y:S04]  /*5d230*/  STL.64 [R1+0x670], R8 ;  /* 0x0006700801007387 */ /* 0x0007e80000100a00 */
[----:B------:R3:W-:Y:S04]  /*5d240*/  STL.64 [R1+0x678], R10 ;  /* 0x0006780a01007387 */ /* 0x0007e80000100a00 */
[----:B0-----:R-:W4:Y:S04]  /*5d250*/  LDL.LU.64 R28, [R1+0x630] ;  /* 0x00063000011c7983 */ /* 0x001f280000300a00 */
[----:B-1----:R-:W4:Y:S04]  /*5d260*/  LDL.LU.64 R30, [R1+0x638] ;  /* 0x00063800011e7983 */ /* 0x002f280000300a00 */
[----:B--2---:R-:W2:Y:S04]  /*5d270*/  LDL.LU.64 R12, [R1+0x610] ;  /* 0x00061000010c7983 */ /* 0x004ea80000300a00 */
[----:B---3--:R-:W2:Y:S04]  /*5d280*/  LDL.LU.64 R14, [R1+0x618] ;  /* 0x00061800010e7983 */ /* 0x008ea80000300a00 */
        /* <DEDUP_REMOVED lines=14> */
[----:B----4-:R-:W-:-:S15]  /*5d370*/  HMMA.16816.F32 R52, R4, R58, R52 ;  /* 0x0000003a0434723c */ /* 0x010fde0000001834 */
[----:B------:R-:W-:-:S08]  /*5d380*/  NOP ;  /* 0x0000000000007918 */ /* 0x000fd00000000000 */
[----:B------:R-:W-:Y:S04]  /*5d390*/  STL.64 [R1+0x650], R52 ;  /* 0x0006503401007387 */ /* 0x000fe80000100a00 */
[----:B------:R0:W-:Y:S04]  /*5d3a0*/  STL.64 [R1+0x658], R54 ;  /* 0x0006583601007387 */ /* 0x0001e80000100a00 */
[----:B0-----:R-:W2:Y:S04]  /*5d3b0*/  LDL.LU.64 R54, [R1+0x3b10] ;  /* 0x003b100001367983 */ /* 0x001ea80000300a00 */
[----:B------:R-:W3:Y:S01]  /*5d3c0*/  LDL.LU.64 R52, [R1+0x3b08] ;  /* 0x003b080001347983 */ /* 0x000ee20000300a00 */
[----:B------:R-:W-:Y:S03]  /*5d3d0*/  HMMA.16816.F32 R28, R4, R56, R28 ;  /* 0x00000038041c723c */ /* 0x000fe6000000181c */
[----:B------:R-:W4:Y:S04]  /*5d3e0*/  LDL.LU.64 R56, [R1+0x5d0] ;  /* 0x0005d00001387983 */ /* 0x000f280000300a00 */
[----:B------:R-:W4:-:S15]  /*5d3f0*/  LDL.LU.64 R58, [R1+0x5d8] ;  /* 0x0005d800013a7983 */ /* 0x000f1e0000300a00 */
[----:B------:R-:W-:-:S01]  /*5d400*/  NOP ;  /* 0x0000000000007918 */ /* 0x000fc20000000000 */
[----:B------:R0:W-:Y:S04]  /*5d410*/  STL.64 [R1+0x630], R28 ;  /* 0x0006301c01007387 */ /* 0x0001e80000100a00 */
[----:B------:R1:W-:Y:S04]  /*5d420*/  STL.64 [R1+0x638], R30 ;  /* 0x0006381e01007387 */ /* 0x0003e80000100a00 */
[----:B------:R-:W4:Y:S04]  /*5d430*/  LDL.LU R60, [R1+0x29b0] ;  /* 0x0029b000013c7983 */ /* 0x000f280000300800 */
[----:B------:R-:W4:Y:S04]  /*5d440*/  LDL.LU R61, [R1+0x29ac] ;  /* 0x0029ac00013d7983 */ /* 0x000f280000300800 */
[----:B0-----:R-:W4:Y:S04]  /*5d450*/  LDL.LU R28, [R1+0x29b8] ;  /* 0x0029b800011c7983 */ /* 0x001f280000300800 */
[----:B------:R-:W4:Y:S04]  /*5d460*/  LDL.LU R29, [R1+0x29b4] ;  /* 0x0029b400011d7983 */ /* 0x000f280000300800 */
[----:B-1----:R-:W4:Y:S04]  /*5d470*/  LDL.LU R30, [R1+0x29c0] ;  /* 0x0029c000011e7983 */ /* 0x002f280000300800 */
[----:B------:R-:W4:Y:S01]  /*5d480*/  LDL.LU R31, [R1+0x29bc] ;  /* 0x0029bc00011f7983 */ /* 0x000f220000300800 */
        /* <DEDUP_REMOVED lines=8> */
[----:B------:R-:W3:Y:S04]  /*5d510*/  LDL.LU.64 R8, [R1+0x3ae8] ;  /* 0x003ae80001087983 */ /* 0x000ee80000300a00 */
[----:B------:R-:W-:Y:S04]  /*5d520*/  STL.64 [R1+0x5f0], R52 ;  /* 0x0005f03401007387 */ /* 0x000fe80000100a00 */
[----:B------:R4:W-:Y:S02]  /*5d530*/  STL.64 [R1+0x5f8], R54 ;  /* 0x0005f83601007387 */ /* 0x0009e40000100a00 */
[----:B----4-:R-:W-:-:S15]  /*5d540*/  HMMA.16816.F32 R52, R4, R2, R56 ;  /* 0x000000020434723c */ /* 0x010fde0000001838 */
[----:B------:R-:W-:-:S08]  /*5d550*/  NOP ;  /* 0x0000000000007918 */ /* 0x000fd00000000000 */
[----:B------:R-:W-:Y:S04]  /*5d560*/  STL.64 [R1+0x5d0], R52 ;  /* 0x0005d03401007387 */ /* 0x000fe80000100a00 */
[----:B------:R-:W-:Y:S01]  /*5d570*/  STL.64 [R1+0x5d8], R54 ;  /* 0x0005d83601007387 */ /* 0x000fe20000100a00 */
[C---:B---3--:R-:W-:Y:S06]  /*5d580*/  HMMA.16816.F32 R48, R4.reuse, R8, R48 ;  /* 0x000000080430723c */ /* 0x048fec0000001830 */
[C---:B--2---:R-:W-:Y:S06]  /*5d590*/  HMMA.16816.F32 R44, R4.reuse, R10, R44 ;  /* 0x0000000a042c723c */ /* 0x044fec000000182c */
[C---:B------:R-:W-:Y:S06]  /*5d5a0*/  HMMA.16816.F32 R8, R4.reuse, R12, R40 ;  /* 0x0000000c0408723c */ /* 0x040fec0000001828 */
[C---:B------:R-:W-:Y:S06]  /*5d5b0*/  HMMA.16816.F32 R36, R4.reuse, R14, R36 ;  /* 0x0000000e0424723c */ /* 0x040fec0000001824 */
[C---:B------:R-:W-:Y:S01]  /*5d5c0*/  HMMA.16816.F32 R12, R4.reuse, R16, R32 ;  /* 0x00000010040c723c */ /* 0x040fe20000001820 */
[----:B------:R0:W-:Y:S04]  /*5d5d0*/  STL.64 [R1+0x5b0], R48 ;  /* 0x0005b03001007387 */ /* 0x0001e80000100a00 */
[----:B------:R1:W-:Y:S04]  /*5d5e0*/  STL.64 [R1+0x5b8], R50 ;  /* 0x0005b83201007387 */ /* 0x0003e80000100a00 */
[----:B------:R-:W-:Y:S04]  /*5d5f0*/  STL.64 [R1+0x590], R44 ;  /* 0x0005902c01007387 */ /* 0x000fe80000100a00 */
[----:B------:R-:W-:Y:S04]  /*5d600*/  STL.64 [R1+0x598], R46 ;  /* 0x0005982e01007387 */ /* 0x000fe80000100a00 */
[----:B------:R-:W-:Y:S04]  /*5d610*/  STL.64 [R1+0x570], R8 ;  /* 0x0005700801007387 */ /* 0x000fe80000100a00 */
[----:B------:R2:W-:Y:S04]  /*5d620*/  STL.64 [R1+0x578], R10 ;  /* 0x0005780a01007387 */ /* 0x0005e80000100a00 */
[----:B------:R3:W-:Y:S04]  /*5d630*/  STL.64 [R1+0x550], R36 ;  /* 0x0005502401007387 */ /* 0x0007e80000100a00 */
[----:B------:R4:W-:Y:S04]  /*5d640*/  STL.64 [R1+0x558], R38 ;  /* 0x0005582601007387 */ /* 0x0009e80000100a00 */
[----:B0-----:R-:W4:Y:S04]  /*5d650*/  LDL.LU.64 R48, [R1+0x4f0] ;  /* 0x0004f00001307983 */ /* 0x001f280000300a00 */
[----:B------:R0:W-:Y:S04]  /*5d660*/  STL.64 [R1+0x530], R12 ;  /* 0x0005300c01007387 */ /* 0x0001e80000100a00 */
[----:B------:R0:W-:Y:S04]  /*5d670*/  STL.64 [R1+0x538], R14 ;  /* 0x0005380e01007387 */ /* 0x0001e80000100a00 */
[----:B-1----:R-:W4:Y:S01]  /*5d680*/  LDL.LU.64 R50, [R1+0x4f8] ;  /* 0x0004f80001327983 */ /* 0x002f220000300a00 */
[----:B--2---:R-:W-:-:S15]  /*5d690*/  HMMA.16816.F32 R8, R4, R18, R24 ;  /* 0x000000120408723c */ /* 0x004fde0000001818 */
[----:B------:R-:W-:-:S08]  /*5d6a0*/  NOP ;  /* 0x0000000000007918 */ /* 0x000fd00000000000 */
[----:B------:R1:W-:Y:S04]  /*5d6b0*/  STL.64 [R1+0x510], R8 ;  /* 0x0005100801007387 */ /* 0x0003e80000100a00 */
[----:B------:R2:W-:Y:S04]  /*5d6c0*/  STL.64 [R1+0x518], R10 ;  /* 0x0005180a01007387 */ /* 0x0005e80000100a00 */
        /* <DEDUP_REMOVED lines=8> */
[----:B---3--:R-:W3:Y:S04]  /*5d750*/  LDL.LU.64 R36, [R1+0x470] ;  /* 0x0004700001247983 */ /* 0x008ee80000300a00 */
[----:B----4-:R-:W3:Y:S04]  /*5d760*/  LDL.LU.64 R38, [R1+0x478] ;  /* 0x0004780001267983 */ /* 0x010ee80000300a00 */
[----:B------:R-:W4:Y:S04]  /*5d770*/  LDL.LU.64 R16, [R1+0x440] ;  /* 0x0004400001107983 */ /* 0x000f280000300a00 */
[----:B------:R-:W4:Y:S04]  /*5d780*/  LDL.LU.64 R18, [R1+0x448] ;  /* 0x0004480001127983 */ /* 0x000f280000300a00 */
[----:B------:R-:W4:Y:S04]  /*5d790*/  LDL.LU.64 R56, [R1+0x430] ;  /* 0x0004300001387983 */ /* 0x000f280000300a00 */
[----:B------:R-:W4:Y:S04]  /*5d7a0*/  LDL.LU.64 R58, [R1+0x438] ;  /* 0x00043800013a7983 */ /* 0x000f280000300a00 */
[----:B------:R-:W4:Y:S04]  /*5d7b0*/  LDL.LU.64 R52, [R1+0x420] ;  /* 0x0004200001347983 */ /* 0x000f280000300a00 */
[----:B------:R-:W4:Y:S04]  /*5d7c0*/  LDL.LU.64 R54, [R1+0x428] ;  /* 0x0004280001367983 */ /* 0x000f280000300a00 */
[----:B0-----:R-:W4:Y:S04]  /*5d7d0*/  LDL.LU.64 R12, [R1+0x410] ;  /* 0x00041000010c7983 */ /* 0x001f280000300a00 */
[----:B------:R-:W4:Y:S04]  /*5d7e0*/  LDL.LU.64 R14, [R1+0x418] ;  /* 0x00041800010e7983 */ /* 0x000f280000300a00 */
[----:B-1----:R-:W4:Y:S04]  /*5d7f0*/  LDL.LU.64 R8, [R1+0x400] ;  /* 0x0004000001087983 */ /* 0x002f280000300a00 */
[----:B--2---:R-:W4:Y:S01]  /*5d800*/  LDL.LU.64 R10, [R1+0x408] ;  /* 0x00040800010a7983 */ /* 0x004f220000300a00 */
[----:B------:R-:W-:-:S15]  /*5d810*/  HMMA.16816.F32 R48, R4, R20, R48 ;  /* 0x000000140430723c */ /* 0x000fde0000001830 */
[----:B------:R-:W-:-:S08]  /*5d820*/  NOP ;  /* 0x0000000000007918 */ /* 0x000fd00000000000 */
[----:B------:R-:W-:Y:S04]  /*5d830*/  STL.64 [R1+0x4f0], R48 ;  /* 0x0004f03001007387 */ /* 0x000fe80000100a00 */
[----:B------:R0:W-:Y:S01]  /*5d840*/  STL.64 [R1+0x4f8], R50 ;  /* 0x0004f83201007387 */ /* 0x0001e20000100a00 */
[C---:B------:R-:W-:Y:S03]  /*5d850*/  HMMA.16816.F32 R20, R4.reuse, R22, R24 ;  /* 0x000000160414723c */ /* 0x040fe60000001818 */
[----:B0-----:R-:W2:Y:S04]  /*5d860*/  LDL.LU.64 R50, [R1+0x3ae0] ;  /* 0x003ae00001327983 */ /* 0x001ea80000300a00 */
[----:B------:R-:W4:Y:S04]  /*5d870*/  LDL.LU.64 R48, [R1+0x3ad8] ;  /* 0x003ad80001307983 */ /* 0x000f280000300a00 */
[----:B------:R-:W3:Y:S04]  /*5d880*/  LDL.LU.64 R26, [R1+0x3ad0] ;  /* 0x003ad000011a7983 */ /* 0x000ee80000300a00 */
[----:B------:R-:W2:Y:S08]  /*5d890*/  LDL.LU.64 R24, [R1+0x3ac8] ;  /* 0x003ac80001187983 */ /* 0x000eb00000300a00 */
[----:B------:R0:W-:Y:S04]  /*5d8a0*/  STL.64 [R1+0x4d0], R20 ;  /* 0x0004d01401007387 */ /* 0x0001e80000100a00 */
[----:B------:R1:W-:Y:S04]  /*5d8b0*/  STL.64 [R1+0x4d8], R22 ;  /* 0x0004d81601007387 */ /* 0x0003e80000100a00 */
[----:B0-----:R-:W4:Y:S04]  /*5d8c0*/  LDL.LU.64 R20, [R1+0x450] ;  /* 0x0004500001147983 */ /* 0x001f280000300a00 */
[----:B-1----:R-:W4:Y:S01]  /*5d8d0*/  LDL.LU.64 R22, [R1+0x458] ;  /* 0x0004580001167983 */ /* 0x002f220000300a00 */
[C---:B--2---:R-:W-:Y:S06]  /*5d8e0*/  HMMA.16816.F32 R44, R4.reuse, R24, R44 ;  /* 0x00000018042c723c */ /* 0x044fec000000182c */
[----:B---3--:R-:W-:-:S15]  /*5d8f0*/  HMMA.16816.F32 R24, R4, R26, R32 ;  /* 0x0000001a0418723c */ /* 0x008fde0000001820 */
[----:B------:R-:W-:-:S02]  /*5d900*/  NOP ;  /* 0x0000000000007918 */ /* 0x000fc40000000000 */
[----:B------:R-:W-:Y:S04]  /*5d910*/  STL.64 [R1+0x4b0], R44 ;  /* 0x0004b02c01007387 */ /* 0x000fe80000100a00 */
[----:B------:R0:W-:Y:S04]  /*5d920*/  STL.64 [R1+0x4b8], R46 ;  /* 0x0004b82e01007387 */ /* 0x0001e80000100a00 */
[----:B0-----:R-:W2:Y:S04]  /*5d930*/  LDL.LU.64 R46, [R1+0x3ac0] ;  /* 0x003ac000012e7983 */ /* 0x001ea80000300a00 */
[----:B------:R-:W3:Y:S04]  /*5d940*/  LDL.LU.64 R44, [R1+0x3ab8] ;  /* 0x003ab800012c7983 */ /* 0x000ee80000300a00 */
[----:B------:R-:W4:Y:S04]  /*5d950*/  LDL.LU.64 R34, [R1+0x3ab0] ;  /* 0x003ab00001227983 */ /* 0x000f280000300a00 */
[----:B------:R-:W2:Y:S04]  /*5d960*/  LDL.LU.64 R32, [R1+0x3aa8] ;  /* 0x003aa80001207983 */ /* 0x000ea80000300a00 */
[----:B------:R0:W-:Y:S04]  /*5d970*/  STL.64 [R1+0x490], R24 ;  /* 0x0004901801007387 */ /* 0x0001e80000100a00 */
[----:B------:R1:W-:Y:S04]  /*5d980*/  STL.64 [R1+0x498], R26 ;  /* 0x0004981a01007387 */ /* 0x0003e80000100a00 */
[----:B0-----:R-:W3:Y:S04]  /*5d990*/  LDL.LU.64 R24, [R1+0x460] ;  /* 0x0004600001187983 */ /* 0x001ee80000300a00 */
[----:B-1----:R-:W3:Y:S01]  /*5d9a0*/  LDL.LU.64 R26, [R1+0x468] ;  /* 0x00046800011a7983 */ /* 0x002ee20000300a00 */
        /* <DEDUP_REMOVED lines=8> */
[----:B------:R-:W3:Y:S04]  /*5da30*/  LDL.LU.64 R36, [R1+0x3a88] ;  /* 0x003a880001247983 */ /* 0x000ee80000300a00 */
[----:B------:R0:W-:Y:S04]  /*5da40*/  STL.64 [R1+0x470], R32 ;  /* 0x0004702001007387 */ /* 0x0001e80000100a00 */
[----:B------:R1:W-:Y:S01]  /*5da50*/  STL.64 [R1+0x478], R34 ;  /* 0x0004782201007387 */ /* 0x0003e20000100a00 */
[C---:B------:R-:W-:Y:S06]  /*5da60*/  HMMA.16816.F32 R8, R4.reuse, R48, R8 ;  /* 0x000000300408723c */ /* 0x040fec0000001808 */
[----:B------:R-:W-:Y:S01]  /*5da70*/  HMMA.16816.F32 R12, R4, R46, R12 ;  /* 0x0000002e040c723c */ /* 0x000fe2000000180c */
[----:B0-----:R-:W-:-:S02]  /*5da80*/  IMAD R32, R61, 0x100, R60 ;  /* 0x000001003d207824 */ /* 0x001fc400078e023c */
[----:B------:R-:W-:Y:S02]  /*5da90*/  IMAD R33, R29, 0x100, R28 ;  /* 0x000001001d217824 */ /* 0x000fe400078e021c */
[----:B-1----:R-:W-:Y:S01]  /*5daa0*/  IMAD R34, R31, 0x100, R30 ;  /* 0x000001001f227824 */ /* 0x002fe200078e021e */
[C---:B----4-:R-:W-:Y:S06]  /*5dab0*/  HMMA.16816.F32 R16, R4.reuse, R40, R16 ;  /* 0x000000280410723c */ /* 0x050fec0000001810 */
[C---:B---3--:R-:W-:Y:S06]  /*5dac0*/  HMMA.16816.F32 R24, R4.reuse, R36, R24 ;  /* 0x000000240418723c */ /* 0x048fec0000001818 */
[----:B--2---:R-:W-:-:S15]  /*5dad0*/  HMMA.16816.F32 R20, R4, R38, R20 ;  /* 0x000000260414723c */ /* 0x004fde0000001814 */
[----:B------:R-:W-:-:S02]  /*5dae0*/  NOP ;  /* 0x0000000000007918 */ /* 0x000fc40000000000 */
[----:B------:R-:W-:Y:S04]  /*5daf0*/  STL.64 [R1+0x460], R24 ;  /* 0x0004601801007387 */ /* 0x000fe80000100a00 */
[----:B------:R-:W-:Y:S04]  /*5db00*/  STL.64 [R1+0x468], R26 ;  /* 0x0004681a01007387 */ /* 0x000fe80000100a00 */
[----:B------:R-:W-:Y:S04]  /*5db10*/  STL.64 [R1+0x440], R16 ;  /* 0x0004401001007387 */ /* 0x000fe80000100a00 */
[----:B------:R-:W-:Y:S04]  /*5db20*/  STL.64 [R1+0x450], R20 ;  /* 0x0004501401007387 */ /* 0x000fe80000100a00 */
[----:B------:R-:W-:Y:S04]  /*5db30*/  STL.64 [R1+0x458], R22 ;  /* 0x0004581601007387 */ /* 0x000fe80000100a00 */
[----:B------:R0:W-:Y:S01]  /*5db40*/  STL [R1+0x448], R18 ;  /* 0x0004481201007387 */ /* 0x0001e20000100800 */
[----:B------:R-:W-:-:S02]  /*5db50*/  IMAD.MOV.U32 R0, RZ, RZ, R19 ;  /* 0x000000ffff007224 */ /* 0x000fc400078e0013 */
[C---:B0-----:R-:W-:Y:S06]  /*5db60*/  HMMA.16816.F32 R16, R4.reuse, R44, R52 ;  /* 0x0000002c0410723c */ /* 0x041fec0000001834 */
[----:B------:R-:W-:Y:S01]  /*5db70*/  HMMA.16816.F32 R20, R4, R42, R56 ;  /* 0x0000002a0414723c */ /* 0x000fe20000001838 */
[----:B------:R0:W-:-:S15]  /*5db80*/  STL [R1+0x3080], R0 ;  /* 0x0030800001007387 */ /* 0x0001de0000100800 */
[----:B------:R-:W-:-:S01]  /*5db90*/  NOP ;  /* 0x0000000000007918 */ /* 0x000fc20000000000 */
[----:B------:R-:W-:Y:S01]  /*5dba0*/  STL.64 [R1+0x420], R16 ;  /* 0x0004201001007387 */ /* 0x000fe20000100a00 */
[----:B0-----:R-:W-:-:S05]  /*5dbb0*/  IMAD.MOV.U32 R0, RZ, RZ, R19 ;  /* 0x000000ffff007224 */ /* 0x001fca00078e0013 */
[----:B------:R-:W-:Y:S04]  /*5dbc0*/  STL.64 [R1+0x430], R20 ;  /* 0x0004301401007387 */ /* 0x000fe80000100a00 */
[----:B------:R-:W-:Y:S04]  /*5dbd0*/  STL.64 [R1+0x438], R22 ;  /* 0x0004381601007387 */ /* 0x000fe80000100a00 */
[----:B------:R-:W-:Y:S04]  /*5dbe0*/  STL [R1+0x428], R18 ;  /* 0x0004281201007387 */ /* 0x000fe80000100800 */
[----:B------:R0:W-:Y:S04]  /*5dbf0*/  STL [R1+0x30c0], R0 ;  /* 0x0030c00001007387 */ /* 0x0001e80000100800 */
[----:B------:R-:W-:Y:S04]  /*5dc00*/  STL.64 [R1+0x400], R8 ;  /* 0x0004000801007387 */ /* 0x000fe80000100a00 */
[----:B------:R-:W-:Y:S04]  /*5dc10*/  STL.64 [R1+0x410], R12 ;  /* 0x0004100c01007387 */ /* 0x000fe80000100a00 */
[----:B------:R1:W-:Y:S04]  /*5dc20*/  STL.64 [R1+0x418], R14 ;  /* 0x0004180e01007387 */ /* 0x0003e80000100a00 */
[----:B------:R2:W-:Y:S01]  /*5dc30*/  STL [R1+0x408], R10 ;  /* 0x0004080a01007387 */ /* 0x0005e20000100800 */
[----:B0-----:R-:W-:-:S05]  /*5dc40*/  IMAD.MOV.U32 R0, RZ, RZ, R11 ;  /* 0x000000ffff007224 */ /* 0x001fca00078e000b */
[----:B------:R0:W-:Y:S04]  /*5dc50*/  STL [R1+0x30d8], R0 ;  /* 0x0030d80001007387 */ /* 0x0001e80000100800 */
[----:B------:R-:W3:Y:S04]  /*5dc60*/  LDL.LU R37, [R1+0x29c8] ;  /* 0x0029c80001257983 */ /* 0x000ee80000300800 */
[----:B------:R-:W3:Y:S04]  /*5dc70*/  LDL.LU R35, [R1+0x29c4] ;  /* 0x0029c40001237983 */ /* 0x000ee80000300800 */
[----:B------:R-:W4:Y:S04]  /*5dc80*/  LDL.LU.64 R24, [R1+0x3d0] ;  /* 0x0003d00001187983 */ /* 0x000f280000300a00 */
[----:B------:R-:W4:Y:S04]  /*5dc90*/  LDL.LU.64 R26, [R1+0x3d8] ;  /* 0x0003d800011a7983 */ /* 0x000f280000300a00 */
[----:B------:R-:W3:Y:S04]  /*5dca0*/  LDL.LU R60, [R1+0x128] ;  /* 0x00012800013c7983 */ /* 0x000ee80000300800 */
[----:B------:R-:W3:Y:S04]  /*5dcb0*/  LDL.LU R61, [R1+0x12c] ;  /* 0x00012c00013d7983 */ /* 0x000ee80000300800 */
[----:B-1----:R-:W3:Y:S04]  /*5dcc0*/  LDL.LU R14, [R1+0x150] ;  /* 0x00015000010e7983 */ /* 0x002ee80000300800 */
[----:B------:R-:W3:Y:S04]  /*5dcd0*/  LDL.LU R15, [R1+0x154] ;  /* 0x00015400010f7983 */ /* 0x000ee80000300800 */
[----:B------:R-:W3:Y:S04]  /*5dce0*/  LDL.LU.64 R20, [R1+0x270] ;  /* 0x0002700001147983 */ /* 0x000ee80000300a00 */
[----:B------:R-:W3:Y:S04]  /*5dcf0*/  LDL.LU.64 R22, [R1+0x278] ;  /* 0x0002780001167983 */ /* 0x000ee80000300a00 */
        /* <DEDUP_REMOVED lines=14> */
[----:B--2---:R-:W2:Y:S04]  /*5dde0*/  LDL.LU R10, [R1+0x2e8] ;  /* 0x0002e800010a7983 */ /* 0x004ea80000300800 */
[----:B------:R-:W2:Y:S04]  /*5ddf0*/  LDL.LU R11, [R1+0x2ec] ;  /* 0x0002ec00010b7983 */ /* 0x000ea80000300800 */
[----:B------:R-:W2:Y:S04]  /*5de00*/  LDL.LU R52, [R1+0x168] ;  /* 0x0001680001347983 */ /* 0x000ea80000300800 */
[----:B------:R-:W2:Y:S04]  /*5de10*/  LDL.LU R53, [R1+0x16c] ;  /* 0x00016c0001357983 */ /* 0x000ea80000300800 */
[----:B------:R-:W2:Y:S04]  /*5de20*/  LDL.LU R54, [R1+0x170] ;  /* 0x0001700001367983 */ /* 0x000ea80000300800 */
[----:B------:R-:W2:Y:S04]  /*5de30*/  LDL.LU R55, [R1+0x174] ;  /* 0x0001740001377983 */ /* 0x000ea80000300800 */
[----:B------:R-:W2:Y:S01]  /*5de40*/  LDL.LU R56, [R1+0x300] ;  /* 0x0003000001387983 */ /* 0x000ea20000300800 */
[----:B------:R-:W-:-:S02]  /*5de50*/  F2FP.F16.E5M2.UNPACK_B R32, R32 ;  /* 0x00000020ff20723e */ /* 0x000fc400020004ff */
[----:B------:R-:W-:Y:S02]  /*5de60*/  F2FP.F16.E5M2.UNPACK_B R33, R33 ;  /* 0x00000021ff21723e */ /* 0x000fe400020004ff */
[----:B------:R-:W-:Y:S01]  /*5de70*/  F2FP.F16.E5M2.UNPACK_B R34, R34 ;  /* 0x00000022ff22723e */ /* 0x000fe200020004ff */
[----:B------:R-:W2:Y:S04]  /*5de80*/  LDL.LU R57, [R1+0x304] ;  /* 0x0003040001397983 */ /* 0x000ea80000300800 */
[----:B------:R-:W2:Y:S04]  /*5de90*/  LDL.LU R58, [R1+0x308] ;  /* 0x00030800013a7983 */ /* 0x000ea80000300800 */
[----:B------:R-:W2:Y:S01]  /*5dea0*/  LDL.LU R59, [R1+0x30c] ;  /* 0x00030c00013b7983 */ /* 0x000ea20000300800 */
[C---:B----4-:R-:W-:Y:S06]  /*5deb0*/  HMMA.16816.F32 R24, R4.reuse, R50, R24 ;  /* 0x000000320418723c */ /* 0x050fec0000001818 */
[----:B---3--:R-:W-:Y:S01]  /*5dec0*/  HMMA.16816.F32 R4, R4, R60, R20 ;  /* 0x0000003c0404723c */ /* 0x008fe20000001814 */
[----:B------:R-:W-:Y:S01]  /*5ded0*/  IMAD R35, R35, 0x100, R37 ;  /* 0x0000010023237824 */ /* 0x000fe200078e0225 */
[----:B------:R-:W-:-:S02]  /*5dee0*/  F2FP.F16.E5M2.UNPACK_B R14, R14.H1 ;  /* 0x0000000eff0e723e */ /* 0x000fc400030004ff */
[----:B------:R-:W-:Y:S02]  /*5def0*/  F2FP.F16.E5M2.UNPACK_B R15, R15.H1 ;  /* 0x0000000fff0f723e */ /* 0x000fe400030004ff */
[----:B------:R-:W-:Y:S02]  /*5df00*/  F2FP.F16.E5M2.UNPACK_B R35, R35 ;  /* 0x00000023ff23723e */ /* 0x000fe400020004ff */
[----:B------:R-:W-:Y:S02]  /*5df10*/  F2FP.F16.E5M2.UNPACK_B R2, R2.H1 ;  /* 0x00000002ff02723e */ /* 0x000fe400030004ff */
[----:B------:R-:W-:-:S03]  /*5df20*/  F2FP.F16.E5M2.UNPACK_B R3, R3.H1 ;  /* 0x00000003ff03723e */ /* 0x000fc600030004ff */
[----:B------:R-:W-:Y:S04]  /*5df30*/  HMMA.16816.F32 R16, R32, R14, R16 ;  /* 0x0000000e2010723c */ /* 0x000fe80000001810 */
[----:B------:R-:W-:Y:S04]  /*5df40*/  STL.64 [R1+0x3d0], R24 ;  /* 0x0003d01801007387 */ /* 0x000fe80000100a00 */
[----:B------:R-:W-:Y:S04]  /*5df50*/  STL.64 [R1+0x3d8], R26 ;  /* 0x0003d81a01007387 */ /* 0x000fe80000100a00 */
[----:B------:R1:W-:Y:S04]  /*5df60*/  STL.64 [R1+0x270], R4 ;  /* 0x0002700401007387 */ /* 0x0003e80000100a00 */
[----:B------:R-:W-:Y:S04]  /*5df70*/  STL [R1+0x278], R6 ;  /* 0x0002780601007387 */ /* 0x000fe80000100800 */
[----:B------:R-:W-:Y:S04]  /*5df80*/  STL [R1+0x130], R14 ;  /* 0x0001300e01007387 */ /* 0x000fe80000100800 */
[----:B------:R-:W3:Y:S04]  /*5df90*/  LDL.LU R60, [R1+0x178] ;  /* 0x00017800013c7983 */ /* 0x000ee80000300800 */
[----:B------:R4:W-:Y:S01]  /*5dfa0*/  STL [R1+0x134], R15 ;  /* 0x0001340f01007387 */ /* 0x0009e20000100800 */
[----:B0-----:R-:W-:-:S03]  /*5dfb0*/  IMAD.MOV.U32 R0, RZ, RZ, R7 ;  /* 0x000000ffff007224 */ /* 0x001fc600078e0007 */
[----:B------:R-:W3:Y:S01]  /*5dfc0*/  LDL.LU R61, [R1+0x17c] ;  /* 0x00017c00013d7983 */ /* 0x000ee20000300800 */
[----:B-1----:R-:W-:Y:S02]  /*5dfd0*/  F2FP.F16.E5M2.UNPACK_B R4, R12.H1 ;  /* 0x0000000cff04723e */ /* 0x002fe400030004ff */
[----:B------:R-:W-:Y:S02]  /*5dfe0*/  F2FP.F16.E5M2.UNPACK_B R5, R13.H1 ;  /* 0x0000000dff05723e */ /* 0x000fe400030004ff */
[C---:B----4-:R-:W-:Y:S01]  /*5dff0*/  HMMA.16816.F32 R12, R32.reuse, R2, R28 ;  /* 0x00000002200c723c */ /* 0x050fe2000000181c */
[----:B------:R-:W-:Y:S05]  /*5e000*/  STL [R1+0x30f0], R0 ;  /* 0x0030f00001007387 */ /* 0x000fea0000100800 */
[----:B------:R0:W-:Y:S04]  /*5e010*/  STL [R1+0x120], R2 ;  /* 0x0001200201007387 */ /* 0x0001e80000100800 */
[----:B------:R-:W-:Y:S04]  /*5e020*/  STL.64 [R1+0x2a0], R16 ;  /* 0x0002a01001007387 */ /* 0x000fe80000100a00 */
[----:B------:R-:W-:Y:S04]  /*5e030*/  STL.64 [R1+0x2a8], R18 ;  /* 0x0002a81201007387 */ /* 0x000fe80000100a00 */
[----:B------:R1:W-:Y:S04]  /*5e040*/  STL [R1+0x124], R3 ;  /* 0x0001240301007387 */ /* 0x0003e80000100800 */
[----:B------:R-:W4:Y:S04]  /*5e050*/  LDL.LU R28, [R1+0x320] ;  /* 0x00032000011c7983 */ /* 0x000f280000300800 */
[----:B------:R-:W-:Y:S04]  /*5e060*/  STL.64 [R1+0x2c0], R12 ;  /* 0x0002c00c01007387 */ /* 0x000fe80000100a00 */
[----:B------:R-:W-:Y:S04]  /*5e070*/  STL.64 [R1+0x2c8], R14 ;  /* 0x0002c80e01007387 */ /* 0x000fe80000100a00 */
[----:B------:R-:W-:Y:S04]  /*5e080*/  STL [R1+0x118], R4 ;  /* 0x0001180401007387 */ /* 0x000fe80000100800 */
[----:B------:R-:W4:Y:S04]  /*5e090*/  LDL.LU R29, [R1+0x324] ;  /* 0x00032400011d7983 */ /* 0x000f280000300800 */
[----:B------:R-:W-:Y:S04]  /*5e0a0*/  STL [R1+0x11c], R5 ;  /* 0x00011c0501007387 */ /* 0x000fe80000100800 */
[----:B------:R-:W4:Y:S04]  /*5e0b0*/  LDL.LU R30, [R1+0x328] ;  /* 0x00032800011e7983 */ /* 0x000f280000300800 */
[----:B------:R-:W4:Y:S01]  /*5e0c0*/  LDL.LU R31, [R1+0x32c] ;  /* 0x00032c00011f7983 */ /* 0x000f220000300800 */
[----:B--2---:R-:W-:Y:S01]  /*5e0d0*/  HMMA.16816.F32 R8, R32, R4, R8 ;  /* 0x000000042008723c */ /* 0x004fe20000001808 */
[----:B0-----:R-:W-:-:S02]  /*5e0e0*/  F2FP.F16.E5M2.UNPACK_B R2, R52.H1 ;  /* 0x00000034ff02723e */ /* 0x001fc400030004ff */
[----:B-1----:R-:W-:-:S03]  /*5e0f0*/  F2FP.F16.E5M2.UNPACK_B R3, R53.H1 ;  /* 0x00000035ff03723e */ /* 0x002fc600030004ff */
[----:B------:R-:W-:-:S15]  /*5e100*/  STL [R1+0x110], R2 ;  /* 0x0001100201007387 */ /* 0x000fde0000100800 */
[----:B------:R-:W-:-:S02]  /*5e110*/  NOP ;  /* 0x0000000000007918 */ /* 0x000fc40000000000 */
[----:B------:R-:W-:Y:S04]  /*5e120*/  STL.64 [R1+0x2e0], R8 ;  /* 0x0002e00801007387 */ /* 0x000fe80000100a00 */
[----:B------:R0:W-:Y:S02]  /*5e130*/  STL.64 [R1+0x2e8], R10 ;  /* 0x0002e80a01007387 */ /* 0x0001e40000100a00 */
[----:B0-----:R-:W-:Y:S01]  /*5e140*/  HMMA.16816.F32 R8, R32, R2, R56 ;  /* 0x000000022008723c */ /* 0x001fe20000001838 */
[----:B------:R-:W-:-:S05]  /*5e150*/  F2FP.F16.E5M2.UNPACK_B R4, R54.H1 ;  /* 0x00000036ff04723e */ /* 0x000fca00030004ff */
[----:B------:R0:W-:Y:S01]  /*5e160*/  STL [R1+0x114], R3 ;  /* 0x0001140301007387 */ /* 0x0001e20000100800 */
[----:B------:R-:W-:-:S03]  /*5e170*/  F2FP.F16.E5M2.UNPACK_B R5, R55.H1 ;  /* 0x00000037ff05723e */ /* 0x000fc600030004ff */
[----:B------:R-:W2:-:S13]  /*5e180*/  LDL.LU R20, [R1+0x340] ;  /* 0x0003400001147983 */ /* 0x000e9a0000300800 */
[----:B------:R-:W-:Y:S04]  /*5e190*/  STL.64 [R1+0x300], R8 ;  /* 0x0003000801007387 */ /* 0x000fe80000100a00 */
[----:B------:R-:W-:Y:S04]  /*5e1a0*/  STL.64 [R1+0x308], R10 ;  /* 0x0003080a01007387 */ /* 0x000fe80000100a00 */
[----:B------:R-:W-:Y:S04]  /*5e1b0*/  STL [R1+0x108], R4 ;  /* 0x0001080401007387 */ /* 0x000fe80000100800 */
[----:B------:R-:W2:Y:S04]  /*5e1c0*/  LDL.LU R21, [R1+0x344] ;  /* 0x0003440001157983 */ /* 0x000ea80000300800 */
[----:B------:R4:W-:Y:S04]  /*5e1d0*/  STL [R1+0x10c], R5 ;  /* 0x00010c0501007387 */ /* 0x0009e80000100800 */
        /* <DEDUP_REMOVED lines=10> */
[----:B---3--:R-:W-:-:S03]  /*5e280*/  F2FP.F16.E5M2.UNPACK_B R2, R60.H1 ;  /* 0x0000003cff02723e */ /* 0x008fc600030004ff */
[----:B------:R-:W3:Y:S01]  /*5e290*/  LDL.LU R60, [R1+0x190] ;  /* 0x00019000013c7983 */ /* 0x000ee20000300800 */
[----:B0-----:R-:W-:-:S03]  /*5e2a0*/  F2FP.F16.E5M2.UNPACK_B R3, R61.H1 ;  /* 0x0000003dff03723e */ /* 0x001fc600030004ff */
[----:B------:R-:W3:Y:S04]  /*5e2b0*/  LDL.LU R61, [R1+0x194] ;  /* 0x00019400013d7983 */ /* 0x000ee80000300800 */
[----:B------:R-:W-:Y:S04]  /*5e2c0*/  STL [R1+0x100], R2 ;  /* 0x0001000201007387 */ /* 0x000fe80000100800 */
[----:B------:R-:W3:Y:S04]  /*5e2d0*/  LDL.LU R12, [R1+0x380] ;  /* 0x00038000010c7983 */ /* 0x000ee80000300800 */
[----:B------:R-:W-:Y:S04]  /*5e2e0*/  STL [R1+0x104], R3 ;  /* 0x0001040301007387 */ /* 0x000fe80000100800 */
[----:B------:R-:W3:Y:S04]  /*5e2f0*/  LDL.LU R13, [R1+0x384] ;  /* 0x00038400010d7983 */ /* 0x000ee80000300800 */
[----:B------:R-:W3:Y:S04]  /*5e300*/  LDL.LU R14, [R1+0x388] ;  /* 0x00038800010e7983 */ /* 0x000ee80000300800 */
[----:B------:R-:W3:Y:S01]  /*5e310*/  LDL.LU R15, [R1+0x38c] ;  /* 0x00038c00010f7983 */ /* 0x000ee20000300800 */
[----:B----4-:R-:W-:Y:S03]  /*5e320*/  HMMA.16816.F32 R4, R32, R4, R28 ;  /* 0x000000042004723c */ /* 0x010fe6000000181c */
[----:B------:R-:W4:Y:S04]  /*5e330*/  LDL.LU R28, [R1+0x198] ;  /* 0x00019800011c7983 */ /* 0x000f280000300800 */
[----:B------:R-:W4:-:S15]  /*5e340*/  LDL.LU R30, [R1+0x19c] ;  /* 0x00019c00011e7983 */ /* 0x000f1e0000300800 */
[----:B------:R-:W-:-:S01]  /*5e350*/  NOP ;  /* 0x0000000000007918 */ /* 0x000fc20000000000 */
[----:B------:R0:W-:Y:S04]  /*5e360*/  STL.64 [R1+0x320], R4 ;  /* 0x0003200401007387 */ /* 0x0001e80000100a00 */
[----:B------:R-:W-:Y:S04]  /*5e370*/  STL.64 [R1+0x328], R6 ;  /* 0x0003280601007387 */ /* 0x000fe80000100a00 */
        /* <DEDUP_REMOVED lines=10> */
[----:B--2---:R-:W-:Y:S01]  /*5e420*/  HMMA.16816.F32 R20, R32, R2, R20 ;  /* 0x000000022014723c */ /* 0x004fe20000001814 */
[----:B0-----:R-:W-:-:S02]  /*5e430*/  F2FP.F16.E5M2.UNPACK_B R4, R52.H1 ;  /* 0x00000034ff04723e */ /* 0x001fc400030004ff */
[----:B------:R-:W-:-:S03]  /*5e440*/  F2FP.F16.E5M2.UNPACK_B R5, R53.H1 ;  /* 0x00000035ff05723e */ /* 0x000fc600030004ff */
[----:B------:R-:W-:Y:S02]  /*5e450*/  IMAD.MOV.U32 R52, RZ, RZ, R3 ;  /* 0x000000ffff347224 */ /* 0x000fe400078e0003 */
[----:B------:R-:W-:Y:S01]  /*5e460*/  IMAD.MOV.U32 R53, RZ, RZ, R2 ;  /* 0x000000ffff357224 */ /* 0x000fe200078e0002 */
[----:B------:R-:W-:Y:S02]  /*5e470*/  F2FP.F16.E5M2.UNPACK_B R2, R54.H1 ;  /* 0x00000036ff02723e */ /* 0x000fe400030004ff */
[----:B------:R-:W-:Y:S01]  /*5e480*/  F2FP.F16.E5M2.UNPACK_B R3, R55.H1 ;  /* 0x00000037ff03723e */ /* 0x000fe200030004ff */
[----:B------:R-:W-:Y:S11]  /*5e490*/  HMMA.16816.F32 R16, R32, R4, R16 ;  /* 0x000000042010723c */ /* 0x000ff60000001810 */
[----:B------:R-:W-:Y:S04]  /*5e4a0*/  STL.64 [R1+0x340], R20 ;  /* 0x0003401401007387 */ /* 0x000fe80000100a00 */
[----:B------:R-:W-:Y:S04]  /*5e4b0*/  STL.64 [R1+0x348], R22 ;  /* 0x0003481601007387 */ /* 0x000fe80000100a00 */
[----:B------:R-:W-:Y:S04]  /*5e4c0*/  STL.64 [R1+0xf8], R4 ;  /* 0x0000f80401007387 */ /* 0x000fe80000100a00 */
[----:B------:R0:W-:Y:S04]  /*5e4d0*/  STL [R1+0x3a4c], R52 ;  /* 0x003a4c3401007387 */ /* 0x0001e80000100800 */
[----:B------:R1:W-:Y:S01]  /*5e4e0*/  STL [R1+0x3a48], R53 ;  /* 0x003a483501007387 */ /* 0x0003e20000100800 */
[----:B0-----:R-:W-:-:S02]  /*5e4f0*/  IMAD.MOV.U32 R52, RZ, RZ, R4 ;  /* 0x000000ffff347224 */ /* 0x001fc400078e0004 */
[----:B-1----:R-:W-:Y:S01]  /*5e500*/  IMAD.MOV.U32 R53, RZ, RZ, R5 ;  /* 0x000000ffff357224 */ /* 0x002fe200078e0005 */
[----:B------:R-:W-:Y:S04]  /*5e510*/  STL.64 [R1+0x360], R16 ;  /* 0x0003601001007387 */ /* 0x000fe80000100a00 */
[----:B------:R-:W-:Y:S04]  /*5e520*/  STL.64 [R1+0x368], R18 ;  /* 0x0003681201007387 */ /* 0x000fe80000100a00 */
[----:B------:R-:W-:Y:S04]  /*5e530*/  STL.64 [R1+0xf0], R2 ;  /* 0x0000f00201007387 */ /* 0x000fe80000100a00 */
[----:B------:R0:W-:Y:S04]  /*5e540*/  STL [R1+0x3a54], R53 ;  /* 0x003a543501007387 */ /* 0x0001e80000100800 */
[----:B------:R1:W-:Y:S01]  /*5e550*/  STL [R1+0x3a50], R52 ;  /* 0x003a503401007387 */ /* 0x0003e20000100800 */
[----:B0-----:R-:W-:-:S02]  /*5e560*/  IMAD.MOV.U32 R53, RZ, RZ, R2 ;  /* 0x000000ffff357224 */ /* 0x001fc400078e0002 */
[----:B-1----:R-:W-:Y:S01]  /*5e570*/  IMAD.MOV.U32 R52, RZ, RZ, R3 ;  /* 0x000000ffff347224 */ /* 0x002fe200078e0003 */
[----:B---3--:R-:W-:Y:S02]  /*5e580*/  F2FP.F16.E5M2.UNPACK_B R4, R60.H1 ;  /* 0x0000003cff04723e */ /* 0x008fe400030004ff */
[----:B------:R-:W-:Y:S01]  /*5e590*/  F2FP.F16.E5M2.UNPACK_B R5, R61.H1 ;  /* 0x0000003dff05723e */ /* 0x000fe200030004ff */
[----:B------:R-:W-:-:S15]  /*5e5a0*/  HMMA.16816.F32 R12, R32, R2, R12 ;  /* 0x00000002200c723c */ /* 0x000fde000000180c */
[----:B------:R-:W-:-:S08]  /*5e5b0*/  NOP ;  /* 0x0000000000007918 */ /* 0x000fd00000000000 */
[----:B------:R-:W-:Y:S04]  /*5e5c0*/  STL.64 [R1+0x380], R12 ;  /* 0x0003800c01007387 */ /* 0x000fe80000100a00 */
[----:B------:R-:W-:Y:S04]  /*5e5d0*/  STL.64 [R1+0x388], R14 ;  /* 0x0003880e01007387 */ /* 0x000fe80000100a00 */
[----:B------:R-:W-:Y:S04]  /*5e5e0*/  STL.64 [R1+0xe8], R4 ;  /* 0x0000e80401007387 */ /* 0x000fe80000100a00 */
[----:B------:R-:W-:Y:S04]  /*5e5f0*/  STL [R1+0x3a5c], R52 ;  /* 0x003a5c3401007387 */ /* 0x000fe80000100800 */
[----:B------:R0:W-:Y:S01]  /*5e600*/  STL [R1+0x3a58], R53 ;  /* 0x003a583501007387 */ /* 0x0001e20000100800 */
[----:B----4-:R-:W-:-:S02]  /*5e610*/  F2FP.F16.E5M2.UNPACK_B R2, R28.H1 ;  /* 0x0000001cff02723e */ /* 0x010fc400030004ff */
[----:B------:R-:W-:Y:S01]  /*5e620*/  F2FP.F16.E5M2.UNPACK_B R3, R30.H1 ;  /* 0x0000001eff03723e */ /* 0x000fe200030004ff */
[----:B------:R-:W-:Y:S06]  /*5e630*/  HMMA.16816.F32 R8, R32, R4, R8 ;  /* 0x000000042008723c */ /* 0x000fec0000001808 */
[----:B0-----:R-:W-:Y:S02]  /*5e640*/  IMAD.MOV.U32 R53, RZ, RZ, R5 ;  /* 0x000000ffff357224 */ /* 0x001fe400078e0005 */
[----:B------:R-:W-:-:S15]  /*5e650*/  IMAD.MOV.U32 R52, RZ, RZ, R4 ;  /* 0x000000ffff347224 */ /* 0x000fde00078e0004 */
[----:B------:R-:W-:Y:S04]  /*5e660*/  STL.64 [R1+0x3b0], R8 ;  /* 0x0003b00801007387 */ /* 0x000fe80000100a00 */
[----:B------:R0:W-:Y:S02]  /*5e670*/  STL.64 [R1+0x3b8], R10 ;  /* 0x0003b80a01007387 */ /* 0x0001e40000100a00 */
[----:B0-----:R-:W-:Y:S06]  /*5e680*/  HMMA.16816.F32 R8, R32, R2, R56 ;  /* 0x000000022008723c */ /* 0x001fec0000001838 */
[----:B------:R0:W-:Y:S04]  /*5e690*/  STL.64 [R1+0xe0], R2 ;  /* 0x0000e00201007387 */ /* 0x0001e80000100a00 */
[----:B------:R-:W2:Y:S04]  /*5e6a0*/  LDL.LU R30, [R1+0x1d8] ;  /* 0x0001d800011e7983 */ /* 0x000ea80000300800 */
[----:B------:R-:W-:Y:S04]  /*5e6b0*/  STL [R1+0x3a64], R53 ;  /* 0x003a643501007387 */ /* 0x000fe80000100800 */
[----:B------:R-:W-:Y:S04]  /*5e6c0*/  STL [R1+0x3a60], R52 ;  /* 0x003a603401007387 */ /* 0x000fe80000100800 */
[----:B------:R-:W3:Y:S01]  /*5e6d0*/  LDL.LU R36, [R1+0x4c0] ;  /* 0x0004c00001247983 */ /* 0x000ee20000300800 */
[----:B------:R-:W-:-:S02]  /*5e6e0*/  F2FP.F16.E5M2.UNPACK_B R4, R29.H1 ;  /* 0x0000001dff04723e */ /* 0x000fc400030004ff */
[----:B------:R-:W-:Y:S01]  /*5e6f0*/  F2FP.F16.E5M2.UNPACK_B R5, R31.H1 ;  /* 0x0000001fff05723e */ /* 0x000fe200030004ff */
[----:B------:R1:W-:Y:S04]  /*5e700*/  STL.64 [R1+0x4a0], R8 ;  /* 0x0004a00801007387 */ /* 0x0003e80000100a00 */
[----:B------:R4:W-:Y:S04]  /*5e710*/  STL.64 [R1+0x4a8], R10 ;  /* 0x0004a80a01007387 */ /* 0x0009e80000100a00 */
[----:B------:R-:W3:Y:S04]  /*5e720*/  LDL.LU R37, [R1+0x4c4] ;  /* 0x0004c40001257983 */ /* 0x000ee80000300800 */
[----:B------:R-:W3:Y:S04]  /*5e730*/  LDL.LU R38, [R1+0x4c8] ;  /* 0x0004c80001267983 */ /* 0x000ee80000300800 */
[----:B------:R-:W3:Y:S04]  /*5e740*/  LDL.LU R39, [R1+0x4cc] ;  /* 0x0004cc0001277983 */ /* 0x000ee80000300800 */
[----:B------:R-:W2:Y:S04]  /*5e750*/  LDL.LU R26, [R1+0x1a8] ;  /* 0x0001a800011a7983 */ /* 0x000ea80000300800 */
[----:B------:R-:W3:Y:S04]  /*5e760*/  LDL.LU R27, [R1+0x1ac] ;  /* 0x0001ac00011b7983 */ /* 0x000ee80000300800 */
[----:B------:R-:W3:Y:S04]  /*5e770*/  LDL.LU R20, [R1+0x4e0] ;  /* 0x0004e00001147983 */ /* 0x000ee80000300800 */
        /* <DEDUP_REMOVED lines=16> */
[----:B------:R-:W3:Y:S04]  /*5e880*/  LDL.LU R15, [R1+0x52c] ;  /* 0x00052c00010f7983 */ /* 0x000ee80000300800 */
[----:B------:R-:W3:Y:S04]  /*5e890*/  LDL.LU R54, [R1+0x1c0] ;  /* 0x0001c00001367983 */ /* 0x000ee80000300800 */
[----:B------:R-:W3:Y:S04]  /*5e8a0*/  LDL.LU R55, [R1+0x1c4] ;  /* 0x0001c40001377983 */ /* 0x000ee80000300800 */
[----:B-1----:R-:W3:Y:S04]  /*5e8b0*/  LDL.LU R8, [R1+0x540] ;  /* 0x0005400001087983 */ /* 0x002ee80000300800 */
[----:B------:R-:W3:Y:S04]  /*5e8c0*/  LDL.LU R9, [R1+0x544] ;  /* 0x0005440001097983 */ /* 0x000ee80000300800 */
[----:B----4-:R-:W4:Y:S04]  /*5e8d0*/  LDL.LU R10, [R1+0x548] ;  /* 0x00054800010a7983 */ /* 0x010f280000300800 */
        /* <DEDUP_REMOVED lines=10> */
[----:B------:R-:W-:-:S02]  /*5e980*/  IMAD.MOV.U32 R53, RZ, RZ, R4 ;  /* 0x000000ffff357224 */ /* 0x000fc400078e0004 */
[----:B------:R-:W-:Y:S01]  /*5e990*/  IMAD.MOV.U32 R52, RZ, RZ, R5 ;  /* 0x000000ffff347224 */ /* 0x000fe200078e0005 */
[----:B--2---:R-:W-:Y:S02]  /*5e9a0*/  F2FP.F16.E5M2.UNPACK_B R6, R26.H1 ;  /* 0x0000001aff06723e */ /* 0x004fe400030004ff */
[----:B---3--:R-:W-:Y:S01]  /*5e9b0*/  F2FP.F16.E5M2.UNPACK_B R7, R27.H1 ;  /* 0x0000001bff07723e */ /* 0x008fe200030004ff */
[C---:B------:R-:W-:Y:S06]  /*5e9c0*/  HMMA.16816.F32 R36, R32.reuse, R4, R36 ;  /* 0x000000042024723c */ /* 0x040fec0000001824 */
[----:B------:R-:W-:Y:S01]  /*5e9d0*/  HMMA.16816.F32 R20, R32, R6, R20 ;  /* 0x000000062014723c */ /* 0x000fe20000001814 */
[----:B------:R-:W-:-:S02]  /*5e9e0*/  F2FP.F16.E5M2.UNPACK_B R4, R24.H1 ;  /* 0x00000018ff04723e */ /* 0x000fc400030004ff */
[----:B------:R-:W-:-:S03]  /*5e9f0*/  F2FP.F16.E5M2.UNPACK_B R5, R25.H1 ;  /* 0x00000019ff05723e */ /* 0x000fc600030004ff */
[----:B------:R-:W-:Y:S01]  /*5ea00*/  IMAD.MOV.U32 R0, RZ, RZ, R7 ;  /* 0x000000ffff007224 */ /* 0x000fe200078e0007 */
[----:B------:R-:W-:Y:S02]  /*5ea10*/  F2FP.F16.E5M2.UNPACK_B R2, R2.H1 ;  /* 0x00000002ff02723e */ /* 0x000fe400030004ff */
[----:B------:R-:W-:Y:S01]  /*5ea20*/  F2FP.F16.E5M2.UNPACK_B R3, R3.H1 ;  /* 0x00000003ff03723e */ /* 0x000fe200030004ff */
[C---:B------:R-:W-:Y:S07]  /*5ea30*/  HMMA.16816.F32 R16, R32.reuse, R4, R16 ;  /* 0x000000042010723c */ /* 0x040fee0000001810 */
[----:B------:R-:W-:Y:S04]  /*5ea40*/  STL.64 [R1+0x4c0], R36 ;  /* 0x0004c02401007387 */ /* 0x000fe80000100a00 */
[----:B------:R-:W-:Y:S04]  /*5ea50*/  STL.64 [R1+0x4c8], R38 ;  /* 0x0004c82601007387 */ /* 0x000fe80000100a00 */
[----:B------:R-:W-:Y:S04]  /*5ea60*/  STL.64 [R1+0xd0], R6 ;  /* 0x0000d00601007387 */ /* 0x000fe80000100a00 */
[----:B------:R0:W-:Y:S04]  /*5ea70*/  STL [R1+0xc8], R4 ;  /* 0x0000c80401007387 */ /* 0x0001e80000100800 */
[----:B------:R-:W-:Y:S04]  /*5ea80*/  STL.64 [R1+0x4e0], R20 ;  /* 0x0004e01401007387 */ /* 0x000fe80000100a00 */
[----:B------:R-:W-:Y:S04]  /*5ea90*/  STL.64 [R1+0x4e8], R22 ;  /* 0x0004e81601007387 */ /* 0x000fe80000100a00 */
[----:B------:R1:W-:Y:S04]  /*5eaa0*/  STL [R1+0x3998], R0 ;  /* 0x0039980001007387 */ /* 0x0003e80000100800 */
[----:B------:R2:W-:Y:S01]  /*5eab0*/  STL [R1+0xcc], R5 ;  /* 0x0000cc0501007387 */ /* 0x0005e20000100800 */
[----:B------:R-:W-:Y:S01]  /*5eac0*/  HMMA.16816.F32 R12, R32, R2, R12 ;  /* 0x00000002200c723c */ /* 0x000fe2000000180c */
[----:B0-----:R-:W-:Y:S01]  /*5ead0*/  F2FP.F16.E5M2.UNPACK_B R4, R54.H1 ;  /* 0x00000036ff04723e */ /* 0x001fe200030004ff */
[----:B-1----:R-:W-:Y:S01]  /*5eae0*/  IMAD.MOV.U32 R0, RZ, RZ, R5 ;  /* 0x000000ffff007224 */ /* 0x002fe200078e0005 */
[----:B--2---:R-:W-:-:S07]  /*5eaf0*/  F2FP.F16.E5M2.UNPACK_B R5, R55.H1 ;  /* 0x00000037ff05723e */ /* 0x004fce00030004ff */
[----:B----4-:R-:W-:Y:S01]  /*5eb00*/  HMMA.16816.F32 R8, R32, R4, R8 ;  /* 0x000000042008723c */ /* 0x010fe20000001808 */
[----:B------:R0:W-:Y:S04]  /*5eb10*/  STL [R1+0xc0], R2 ;  /* 0x0000c00201007387 */ /* 0x0001e80000100800 */
[----:B------:R-:W-:Y:S04]  /*5eb20*/  STL.64 [R1+0x500], R16 ;  /* 0x0005001001007387 */ /* 0x000fe80000100a00 */
[----:B------:R-:W-:Y:S04]  /*5eb30*/  STL.64 [R1+0x508], R18 ;  /* 0x0005081201007387 */ /* 0x000fe80000100a00 */
[----:B------:R1:W-:Y:S04]  /*5eb40*/  STL [R1+0x399c], R0 ;  /* 0x00399c0001007387 */ /* 0x0003e80000100800 */
[----:B------:R2:W-:Y:S04]  /*5eb50*/  STL [R1+0xc4], R3 ;  /* 0x0000c40301007387 */ /* 0x0005e80000100800 */
[----:B------:R-:W-:Y:S04]  /*5eb60*/  STL [R1+0xb8], R4 ;  /* 0x0000b80401007387 */ /* 0x000fe80000100800 */
[----:B------:R-:W-:Y:S04]  /*5eb70*/  STL.64 [R1+0x520], R12 ;  /* 0x0005200c01007387 */ /* 0x000fe80000100a00 */
[----:B------:R-:W-:Y:S01]  /*5eb80*/  STL.64 [R1+0x528], R14 ;  /* 0x0005280e01007387 */ /* 0x000fe20000100a00 */
[----:B0-----:R-:W-:Y:S01]  /*5eb90*/  F2FP.F16.E5M2.UNPACK_B R2, R60.H1 ;  /* 0x0000003cff02723e */ /* 0x001fe200030004ff */
[----:B-1----:R-:W-:Y:S01]  /*5eba0*/  IMAD.MOV.U32 R0, RZ, RZ, R3 ;  /* 0x000000ffff007224 */ /* 0x002fe200078e0003 */
[----:B--2---:R-:W-:-:S04]  /*5ebb0*/  F2FP.F16.E5M2.UNPACK_B R3, R61.H1 ;  /* 0x0000003dff03723e */ /* 0x004fc800030004ff */
[----:B------:R-:W-:Y:S04]  /*5ebc0*/  STL [R1+0x39a0], R0 ;  /* 0x0039a00001007387 */ /* 0x000fe80000100800 */
[----:B------:R-:W-:Y:S04]  /*5ebd0*/  STL [R1+0xbc], R5 ;  /* 0x0000bc0501007387 */ /* 0x000fe80000100800 */
[----:B------:R-:W-:Y:S04]  /*5ebe0*/  STL [R1+0xb0], R2 ;  /* 0x0000b00201007387 */ /* 0x000fe80000100800 */
[----:B------:R-:W-:Y:S04]  /*5ebf0*/  STL.64 [R1+0x540], R8 ;  /* 0x0005400801007387 */ /* 0x000fe80000100a00 */
[----:B------:R0:W-:Y:S02]  /*5ec00*/  STL.64 [R1+0x548], R10 ;  /* 0x0005480a01007387 */ /* 0x0001e40000100a00 */
[----:B0-----:R-:W-:Y:S01]  /*5ec10*/  HMMA.16816.F32 R8, R32, R2, R56 ;  /* 0x000000022008723c */ /* 0x001fe20000001838 */
[----:B------:R-:W-:Y:S01]  /*5ec20*/  IMAD.MOV.U32 R0, RZ, RZ, R5 ;  /* 0x000000ffff007224 */ /* 0x000fe200078e0005 */
[----:B------:R-:W-:-:S02]  /*5ec30*/  F2FP.F16.E5M2.UNPACK_B R6, R28.H1 ;  /* 0x0000001cff06723e */ /* 0x000fc400030004ff */
[----:B------:R-:W-:Y:S02]  /*5ec40*/  F2FP.F16.E5M2.UNPACK_B R7, R29.H1 ;  /* 0x0000001dff07723e */ /* 0x000fe400030004ff */
[----:B------:R-:W-:Y:S04]  /*5ec50*/  STL [R1+0x39a4], R0 ;  /* 0x0039a40001007387 */ /* 0x000fe80000100800 */
[----:B------:R-:W-:Y:S04]  /*5ec60*/  STL [R1+0xb4], R3 ;  /* 0x0000b40301007387 */ /* 0x000fe80000100800 */
[----:B------:R-:W-:Y:S01]  /*5ec70*/  STL [R1+0xa8], R6 ;  /* 0x0000a80601007387 */ /* 0x000fe20000100800 */
[----:B------:R-:W-:-:S02]  /*5ec80*/  F2FP.F16.E5M2.UNPACK_B R4, R30.H1 ;  /* 0x0000001eff04723e */ /* 0x000fc400030004ff */
[----:B------:R-:W-:-:S06]  /*5ec90*/  F2FP.F16.E5M2.UNPACK_B R5, R31.H1 ;  /* 0x0000001fff05723e */ /* 0x000fcc00030004ff */
[----:B------:R0:W-:Y:S04]  /*5eca0*/  STL.64 [R1+0x560], R8 ;  /* 0x0005600801007387 */ /* 0x0001e80000100a00 */
[----:B------:R1:W-:Y:S04]  /*5ecb0*/  STL.64 [R1+0x568], R10 ;  /* 0x0005680a01007387 */ /* 0x0003e80000100a00 */
[----:B------:R-:W-:Y:S04]  /*5ecc0*/  STL [R1+0xac], R7 ;  /* 0x0000ac0701007387 */ /* 0x000fe80000100800 */
[----:B------:R-:W2:Y:S04]  /*5ecd0*/  LDL.LU R12, [R1+0x1f8] ;  /* 0x0001f800010c7983 */ /* 0x000ea80000300800 */
[----:B0-----:R-:W3:Y:S04]  /*5ece0*/  LDL.LU R8, [R1+0x600] ;  /* 0x0006000001087983 */ /* 0x001ee80000300800 */
[----:B------:R-:W-:Y:S04]  /*5ecf0*/  STL [R1+0xa0], R4 ;  /* 0x0000a00401007387 */ /* 0x000fe80000100800 */
[----:B------:R-:W3:Y:S04]  /*5ed00*/  LDL.LU R9, [R1+0x604] ;  /* 0x0006040001097983 */ /* 0x000ee80000300800 */
[----:B------:R-:W-:Y:S04]  /*5ed10*/  STL [R1+0xa4], R5 ;  /* 0x0000a40501007387 */ /* 0x000fe80000100800 */
[----:B-1----:R-:W3:Y:S04]  /*5ed20*/  LDL.LU R10, [R1+0x608] ;  /* 0x00060800010a7983 */ /* 0x002ee80000300800 */
[----:B------:R-:W3:Y:S04]  /*5ed30*/  LDL.LU R11, [R1+0x60c] ;  /* 0x00060c00010b7983 */ /* 0x000ee80000300800 */
[----:B------:R-:W4:Y:S04]  /*5ed40*/  LDL.LU R40, [R1+0x580] ;  /* 0x0005800001287983 */ /* 0x000f280000300800 */
[----:B------:R-:W4:Y:S04]  /*5ed50*/  LDL.LU R41, [R1+0x584] ;  /* 0x0005840001297983 */ /* 0x000f280000300800 */
[----:B------:R-:W4:Y:S04]  /*5ed60*/  LDL.LU R42, [R1+0x588] ;  /* 0x00058800012a7983 */ /* 0x000f280000300800 */
[----:B------:R-:W4:Y:S04]  /*5ed70*/  LDL.LU R43, [R1+0x58c] ;  /* 0x00058c00012b7983 */ /* 0x000f280000300800 */
[----:B------:R-:W2:Y:S04]  /*5ed80*/  LDL.LU R36, [R1+0x1e0] ;  /* 0x0001e00001247983 */ /* 0x000ea80000300800 */
[----:B------:R-:W3:Y:S04]  /*5ed90*/  LDL.LU R37, [R1+0x1e4] ;  /* 0x0001e40001257983 */ /* 0x000ee80000300800 */
[----:B------:R-:W2:Y:S04]  /*5eda0*/  LDL.LU R24, [R1+0x5a0] ;  /* 0x0005a00001187983 */ /* 0x000ea80000300800 */
[----:B------:R-:W2:Y:S04]  /*5edb0*/  LDL.LU R25, [R1+0x5a4] ;  /* 0x0005a40001197983 */ /* 0x000ea80000300800 */
[----:B------:R-:W2:Y:S04]  /*5edc0*/  LDL.LU R26, [R1+0x5a8] ;  /* 0x0005a800011a7983 */ /* 0x000ea80000300800 */
        /* <DEDUP_REMOVED lines=26> */
[----:B------:R-:W-:-:S05]  /*5ef70*/  IMAD.MOV.U32 R0, RZ, RZ, R7 ;  /* 0x000000ffff007224 */ /* 0x000fca00078e0007 */
[----:B------:R0:W-:Y:S02]  /*5ef80*/  STL [R1+0x39a8], R0 ;  /* 0x0039a80001007387 */ /* 0x0001e40000100800 */
[----:B0-----:R-:W-:Y:S01]  /*5ef90*/  IMAD.MOV.U32 R0, RZ, RZ, R5 ;  /* 0x000000ffff007224 */ /* 0x001fe200078e0005 */
[C---:B----4-:R-:W-:Y:S06]  /*5efa0*/  HMMA.16816.F32 R40, R32.reuse, R6, R40 ;  /* 0x000000062028723c */ /* 0x050fec0000001828 */
[----:B--2---:R-:W-:Y:S01]  /*5efb0*/  HMMA.16816.F32 R24, R32, R4, R24 ;  /* 0x000000042018723c */ /* 0x004fe20000001818 */
[----:B------:R-:W-:-:S02]  /*5efc0*/  F2FP.F16.E5M2.UNPACK_B R6, R36.H1 ;  /* 0x00000024ff06723e */ /* 0x000fc400030004ff */
[----:B---3--:R-:W-:-:S04]  /*5efd0*/  F2FP.F16.E5M2.UNPACK_B R7, R37.H1 ;  /* 0x00000025ff07723e */ /* 0x008fc800030004ff */
[----:B------:R-:W-:Y:S02]  /*5efe0*/  F2FP.F16.E5M2.UNPACK_B R4, R14.H1 ;  /* 0x0000000eff04723e */ /* 0x000fe400030004ff */
[----:B------:R-:W-:Y:S01]  /*5eff0*/  F2FP.F16.E5M2.UNPACK_B R5, R15.H1 ;  /* 0x0000000fff05723e */ /* 0x000fe200030004ff */
[----:B------:R-:W-:Y:S01]  /*5f000*/  HMMA.16816.F32 R20, R32, R6, R20 ;  /* 0x000000062014723c */ /* 0x000fe20000001814 */
[----:B------:R-:W-:Y:S02]  /*5f010*/  F2FP.F16.E5M2.UNPACK_B R2, R2.H1 ;  /* 0x00000002ff02723e */ /* 0x000fe400030004ff */
[----:B------:R-:W-:-:S03]  /*5f020*/  F2FP.F16.E5M2.UNPACK_B R3, R3.H1 ;  /* 0x00000003ff03723e */ /* 0x000fc600030004ff */
[C---:B------:R-:W-:Y:S06]  /*5f030*/  HMMA.16816.F32 R16, R32.reuse, R4, R16 ;  /* 0x000000042010723c */ /* 0x040fec0000001810 */
[----:B------:R-:W-:Y:S01]  /*5f040*/  HMMA.16816.F32 R8, R32, R2, R8 ;  /* 0x000000022008723c */ /* 0x000fe20000001808 */
[----:B------:R-:W-:Y:S04]  /*5f050*/  STL.64 [R1+0x580], R40 ;  /* 0x0005802801007387 */ /* 0x000fe80000100a00 */
[----:B------:R-:W-:Y:S04]  /*5f060*/  STL.64 [R1+0x588], R42 ;  /* 0x0005882a01007387 */ /* 0x000fe80000100a00 */
[----:B------:R-:W-:Y:S04]  /*5f070*/  STL [R1+0x98], R6 ;  /* 0x0000980601007387 */ /* 0x000fe80000100800 */
[----:B------:R-:W-:Y:S04]  /*5f080*/  STL.64 [R1+0x5a0], R24 ;  /* 0x0005a01801007387 */ /* 0x000fe80000100a00 */
[----:B------:R-:W-:Y:S04]  /*5f090*/  STL.64 [R1+0x5a8], R26 ;  /* 0x0005a81a01007387 */ /* 0x000fe80000100a00 */
[----:B------:R0:W-:Y:S04]  /*5f0a0*/  STL [R1+0x39ac], R0 ;  /* 0x0039ac0001007387 */ /* 0x0001e80000100800 */
[----:B------:R-:W-:Y:S04]  /*5f0b0*/  STL [R1+0x9c], R7 ;  /* 0x00009c0701007387 */ /* 0x000fe80000100800 */
[----:B------:R1:W-:Y:S04]  /*5f0c0*/  STL [R1+0x90], R4 ;  /* 0x0000900401007387 */ /* 0x0003e80000100800 */
[----:B------:R-:W-:Y:S01]  /*5f0d0*/  STL.64 [R1+0x5c0], R20 ;  /* 0x0005c01401007387 */ /* 0x000fe20000100a00 */
[----:B0-----:R-:W-:-:S03]  /*5f0e0*/  IMAD.MOV.U32 R0, RZ, RZ, R7 ;  /* 0x000000ffff007224 */ /* 0x001fc600078e0007 */
[----:B------:R-:W-:Y:S01]  /*5f0f0*/  STL.64 [R1+0x5c8], R22 ;  /* 0x0005c81601007387 */ /* 0x000fe20000100a00 */
[----:B-1----:R-:W-:-:S03]  /*5f100*/  F2FP.F16.E5M2.UNPACK_B R4, R12.H1 ;  /* 0x0000000cff04723e */ /* 0x002fc600030004ff */
[----:B------:R-:W-:Y:S04]  /*5f110*/  STL [R1+0x39b0], R0 ;  /* 0x0039b00001007387 */ /* 0x000fe80000100800 */
[----:B------:R0:W-:Y:S04]  /*5f120*/  STL [R1+0x94], R5 ;  /* 0x0000940501007387 */ /* 0x0001e80000100800 */
[----:B------:R-:W-:Y:S04]  /*5f130*/  STL [R1+0x88], R2 ;  /* 0x0000880201007387 */ /* 0x000fe80000100800 */
[----:B------:R-:W-:Y:S04]  /*5f140*/  STL.64 [R1+0x5e0], R16 ;  /* 0x0005e01001007387 */ /* 0x000fe80000100a00 */
[----:B------:R-:W-:Y:S04]  /*5f150*/  STL.64 [R1+0x5e8], R18 ;  /* 0x0005e81201007387 */ /* 0x000fe80000100a00 */
[----:B------:R-:W-:Y:S04]  /*5f160*/  STL [R1+0x8c], R3 ;  /* 0x00008c0301007387 */ /* 0x000fe80000100800 */
[----:B------:R-:W-:Y:S01]  /*5f170*/  STL [R1+0x80], R4 ;  /* 0x0000800401007387 */ /* 0x000fe20000100800 */
[----:B0-----:R-:W-:-:S03]  /*5f180*/  F2FP.F16.E5M2.UNPACK_B R5, R13.H1 ;  /* 0x0000000dff05723e */ /* 0x001fc600030004ff */
[----:B------:R-:W-:Y:S04]  /*5f190*/  STL.64 [R1+0x600], R8 ;  /* 0x0006000801007387 */ /* 0x000fe80000100a00 */
[----:B------:R0:W-:Y:S02]  /*5f1a0*/  STL.64 [R1+0x608], R10 ;  /* 0x0006080a01007387 */ /* 0x0001e40000100a00 */
[----:B0-----:R-:W-:Y:S01]  /*5f1b0*/  HMMA.16816.F32 R8, R32, R4, R56 ;  /* 0x000000042008723c */ /* 0x001fe20000001838 */
[----:B------:R-:W-:Y:S01]  /*5f1c0*/  IMAD.MOV.U32 R0, RZ, RZ, R3 ;  /* 0x000000ffff007224 */ /* 0x000fe200078e0003 */
[----:B------:R-:W-:Y:S02]  /*5f1d0*/  F2FP.F16.E5M2.UNPACK_B R2, R54.H1 ;  /* 0x00000036ff02723e */ /* 0x000fe400030004ff */
[----:B------:R-:W-:-:S02]  /*5f1e0*/  F2FP.F16.E5M2.UNPACK_B R3, R55.H1 ;  /* 0x00000037ff03723e */ /* 0x000fc400030004ff */
[----:B------:R-:W-:Y:S04]  /*5f1f0*/  STL [R1+0x39b4], R0 ;  /* 0x0039b40001007387 */ /* 0x000fe80000100800 */
[----:B------:R-:W-:Y:S04]  /*5f200*/  STL [R1+0x84], R5 ;  /* 0x0000840501007387 */ /* 0x000fe80000100800 */
[----:B------:R-:W-:Y:S09]  /*5f210*/  STL [R1+0x78], R2 ;  /* 0x0000780201007387 */ /* 0x000ff20000100800 */
[----:B------:R-:W-:Y:S04]  /*5f220*/  STL.64 [R1+0x620], R8 ;  /* 0x0006200801007387 */ /* 0x000fe80000100a00 */
[----:B------:R0:W-:Y:S02]  /*5f230*/  STL.64 [R1+0x628], R10 ;  /* 0x0006280a01007387 */ /* 0x0001e40000100a00 */
[----:B0-----:R-:W-:Y:S01]  /*5f240*/  HMMA.16816.F32 R8, R32, R2, R28 ;  /* 0x000000022008723c */ /* 0x001fe2000000181c */
[----:B------:R-:W-:Y:S01]  /*5f250*/  IMAD.MOV.U32 R0, RZ, RZ, R5 ;  /* 0x000000ffff007224 */ /* 0x000fe200078e0005 */
[----:B------:R-:W-:-:S02]  /*5f260*/  F2FP.F16.E5M2.UNPACK_B R6, R60.H1 ;  /* 0x0000003cff06723e */ /* 0x000fc400030004ff */
[----:B------:R-:W-:Y:S02]  /*5f270*/  F2FP.F16.E5M2.UNPACK_B R7, R61.H1 ;  /* 0x0000003dff07723e */ /* 0x000fe400030004ff */
[----:B------:R0:W-:Y:S04]  /*5f280*/  STL [R1+0x39b8], R0 ;  /* 0x0039b80001007387 */ /* 0x0001e80000100800 */
[----:B------:R1:W-:Y:S04]  /*5f290*/  STL [R1+0x7c], R3 ;  /* 0x00007c0301007387 */ /* 0x0003e80000100800 */
[----:B------:R-:W-:Y:S09]  /*5f2a0*/  STL [R1+0x70], R6 ;  /* 0x0000700601007387 */ /* 0x000ff20000100800 */
[----:B------:R2:W-:Y:S04]  /*5f2b0*/  STL.64 [R1+0x640], R8 ;  /* 0x0006400801007387 */ /* 0x0005e80000100a00 */
[----:B------:R3:W-:Y:S04]  /*5f2c0*/  STL.64 [R1+0x648], R10 ;  /* 0x0006480a01007387 */ /* 0x0007e80000100a00 */
        /* <DEDUP_REMOVED lines=27> */
[----:B0-----:R-:W-:-:S03]  /*5f480*/  IMAD.MOV.U32 R0, RZ, RZ, R3 ;  /* 0x000000ffff007224 */ /* 0x001fc600078e0003 */
[----:B------:R-:W4:Y:S04]  /*5f490*/  LDL.LU R2, [R1+0x228] ;  /* 0x0002280001027983 */ /* 0x000f280000300800 */
[----:B-1----:R-:W4:Y:S04]  /*5f4a0*/  LDL.LU R3, [R1+0x22c] ;  /* 0x00022c0001037983 */ /* 0x002f280000300800 */
        /* <DEDUP_REMOVED lines=8> */
[----:B--2---:R-:W2:Y:S04]  /*5f530*/  LDL.LU R8, [R1+0x700] ;  /* 0x0007000001087983 */ /* 0x004ea80000300800 */
[----:B------:R-:W2:Y:S04]  /*5f540*/  LDL.LU R9, [R1+0x704] ;  /* 0x0007040001097983 */ /* 0x000ea80000300800 */
[----:B---3--:R-:W2:Y:S04]  /*5f550*/  LDL.LU R10, [R1+0x708] ;  /* 0x00070800010a7983 */ /* 0x008ea80000300800 */
[----:B------:R-:W2:Y:S04]  /*5f560*/  LDL.LU R11, [R1+0x70c] ;  /* 0x00070c00010b7983 */ /* 0x000ea80000300800 */
[----:B------:R-:W3:Y:S04]  /*5f570*/  LDL.LU R28, [R1+0x240] ;  /* 0x00024000011c7983 */ /* 0x000ee80000300800 */
[----:B------:R-:W3:Y:S04]  /*5f580*/  LDL.LU R29, [R1+0x244] ;  /* 0x00024400011d7983 */ /* 0x000ee80000300800 */
[----:B------:R0:W-:Y:S01]  /*5f590*/  STL [R1+0x39bc], R0 ;  /* 0x0039bc0001007387 */ /* 0x0001e20000100800 */
[----:B----4-:R-:W-:Y:S01]  /*5f5a0*/  HMMA.16816.F32 R40, R32, R6, R40 ;  /* 0x000000062028723c */ /* 0x010fe20000001828 */
[----:B------:R-:W-:-:S02]  /*5f5b0*/  F2FP.F16.E5M2.UNPACK_B R4, R30.H1 ;  /* 0x0000001eff04723e */ /* 0x000fc400030004ff */
[----:B------:R-:W4:Y:S04]  /*5f5c0*/  LDL.LU R30, [R1+0x248] ;  /* 0x00024800011e7983 */ /* 0x000f280000300800 */
[----:B------:R1:W-:Y:S01]  /*5f5d0*/  STL [R1+0x68], R4 ;  /* 0x0000680401007387 */ /* 0x0003e20000100800 */
[----:B------:R-:W-:-:S15]  /*5f5e0*/  F2FP.F16.E5M2.UNPACK_B R5, R31.H1 ;  /* 0x0000001fff05723e */ /* 0x000fde00030004ff */
[----:B------:R-:W-:Y:S04]  /*5f5f0*/  STL.64 [R1+0x660], R40 ;  /* 0x0006602801007387 */ /* 0x000fe80000100a00 */
[----:B------:R-:W-:Y:S04]  /*5f600*/  STL.64 [R1+0x668], R42 ;  /* 0x0006682a01007387 */ /* 0x000fe80000100a00 */
[----:B------:R-:W4:Y:S01]  /*5f610*/  LDL.LU R31, [R1+0x24c] ;  /* 0x00024c00011f7983 */ /* 0x000f220000300800 */
[----:B------:R-:W-:Y:S02]  /*5f620*/  F2FP.F16.E5M2.UNPACK_B R6, R26.H1 ;  /* 0x0000001aff06723e */ /* 0x000fe400030004ff */
[----:B------:R-:W-:Y:S01]  /*5f630*/  F2FP.F16.E5M2.UNPACK_B R7, R27.H1 ;  /* 0x0000001bff07723e */ /* 0x000fe200030004ff */
[C---:B------:R-:W-:Y:S06]  /*5f640*/  HMMA.16816.F32 R36, R32.reuse, R4, R36 ;  /* 0x000000042024723c */ /* 0x040fec0000001824 */
[----:B------:R-:W-:Y:S01]  /*5f650*/  HMMA.16816.F32 R20, R32, R6, R20 ;  /* 0x000000062014723c */ /* 0x000fe20000001814 */
[----:B0-----:R-:W-:Y:S01]  /*5f660*/  IMAD.MOV.U32 R0, RZ, RZ, R5 ;  /* 0x000000ffff007224 */ /* 0x001fe200078e0005 */
[----:B------:R0:W-:Y:S04]  /*5f670*/  STL [R1+0x6c], R5 ;  /* 0x00006c0501007387 */ /* 0x0001e80000100800 */
[----:B------:R-:W-:Y:S01]  /*5f680*/  STL [R1+0x60], R6 ;  /* 0x0000600601007387 */ /* 0x000fe20000100800 */
[----:B-1----:R-:W-:-:S02]  /*5f690*/  F2FP.F16.E5M2.UNPACK_B R4, R24.H1 ;  /* 0x00000018ff04723e */ /* 0x002fc400030004ff */
[----:B------:R-:W-:Y:S02]  /*5f6a0*/  F2FP.F16.E5M2.UNPACK_B R2, R2.H1 ;  /* 0x00000002ff02723e */ /* 0x000fe400030004ff */
[----:B------:R-:W-:Y:S02]  /*5f6b0*/  F2FP.F16.E5M2.UNPACK_B R3, R3.H1 ;  /* 0x00000003ff03723e */ /* 0x000fe400030004ff */
[----:B0-----:R-:W-:-:S04]  /*5f6c0*/  F2FP.F16.E5M2.UNPACK_B R5, R25.H1 ;  /* 0x00000019ff05723e */ /* 0x001fc800030004ff */
[----:B------:R-:W-:Y:S04]  /*5f6d0*/  STL.64 [R1+0x680], R36 ;  /* 0x0006802401007387 */ /* 0x000fe80000100a00 */
[----:B------:R-:W-:Y:S04]  /*5f6e0*/  STL.64 [R1+0x688], R38 ;  /* 0x0006882601007387 */ /* 0x000fe80000100a00 */
[----:B------:R0:W-:Y:S04]  /*5f6f0*/  STL [R1+0x39c0], R0 ;  /* 0x0039c00001007387 */ /* 0x0001e80000100800 */
[----:B------:R-:W-:Y:S04]  /*5f700*/  STL [R1+0x64], R7 ;  /* 0x0000640701007387 */ /* 0x000fe80000100800 */
[----:B------:R1:W-:Y:S04]  /*5f710*/  STL [R1+0x58], R4 ;  /* 0x0000580401007387 */ /* 0x0003e80000100800 */
[----:B------:R-:W-:Y:S04]  /*5f720*/  STL.64 [R1+0x6a0], R20 ;  /* 0x0006a01401007387 */ /* 0x000fe80000100a00 */
[----:B------:R-:W-:Y:S01]  /*5f730*/  STL.64 [R1+0x6a8], R22 ;  /* 0x0006a81601007387 */ /* 0x000fe20000100a00 */
[----:B------:R-:W-:Y:S01]  /*5f740*/  HMMA.16816.F32 R16, R32, R4, R16 ;  /* 0x000000042010723c */ /* 0x000fe20000001810 */
[----:B0-----:R-:W-:-:S06]  /*5f750*/  IMAD.MOV.U32 R0, RZ, RZ, R7 ;  /* 0x000000ffff007224 */ /* 0x001fcc00078e0007 */
[----:B-1----:R-:W-:Y:S01]  /*5f760*/  F2FP.F16.E5M2.UNPACK_B R4, R54.H1 ;  /* 0x00000036ff04723e */ /* 0x002fe200030004ff */
[----:B------:R0:W-:Y:S04]  /*5f770*/  STL [R1+0x39c4], R0 ;  /* 0x0039c40001007387 */ /* 0x0001e80000100800 */
[----:B------:R1:W-:Y:S01]  /*5f780*/  STL [R1+0x5c], R5 ;  /* 0x00005c0501007387 */ /* 0x0003e20000100800 */
[----:B------:R-:W-:Y:S01]  /*5f790*/  HMMA.16816.F32 R12, R32, R2, R12 ;  /* 0x00000002200c723c */ /* 0x000fe2000000180c */
[----:B0-----:R-:W-:Y:S01]  /*5f7a0*/  IMAD.MOV.U32 R0, RZ, RZ, R5 ;  /* 0x000000ffff007224 */ /* 0x001fe200078e0005 */
[----:B-1----:R-:W-:-:S07]  /*5f7b0*/  F2FP.F16.E5M2.UNPACK_B R5, R55.H1 ;  /* 0x00000037ff05723e */ /* 0x002fce00030004ff */
[----:B--2---:R-:W-:Y:S01]  /*5f7c0*/  HMMA.16816.F32 R8, R32, R4, R8 ;  /* 0x000000042008723c */ /* 0x004fe20000001808 */
[----:B------:R0:W-:Y:S04]  /*5f7d0*/  STL [R1+0x50], R2 ;  /* 0x0000500201007387 */ /* 0x0001e80000100800 */
[----:B------:R-:W-:Y:S04]  /*5f7e0*/  STL.64 [R1+0x6c0], R16 ;  /* 0x0006c01001007387 */ /* 0x000fe80000100a00 */
[----:B------:R-:W-:Y:S04]  /*5f7f0*/  STL.64 [R1+0x6c8], R18 ;  /* 0x0006c81201007387 */ /* 0x000fe80000100a00 */
[----:B------:R-:W-:Y:S04]  /*5f800*/  STL [R1+0x39c8], R0 ;  /* 0x0039c80001007387 */ /* 0x000fe80000100800 */
[----:B------:R1:W-:Y:S04]  /*5f810*/  STL [R1+0x54], R3 ;  /* 0x0000540301007387 */ /* 0x0003e80000100800 */
[----:B------:R-:W-:Y:S04]  /*5f820*/  STL [R1+0x48], R4 ;  /* 0x0000480401007387 */ /* 0x000fe80000100800 */
[----:B------:R-:W-:Y:S04]  /*5f830*/  STL.64 [R1+0x6e0], R12 ;  /* 0x0006e00c01007387 */ /* 0x000fe80000100a00 */
[----:B------:R-:W-:Y:S01]  /*5f840*/  STL.64 [R1+0x6e8], R14 ;  /* 0x0006e80e01007387 */ /* 0x000fe20000100a00 */
[----:B0-----:R-:W-:-:S03]  /*5f850*/  F2FP.F16.E5M2.UNPACK_B R2, R60.H1 ;  /* 0x0000003cff02723e */ /* 0x001fc600030004ff */
[----:B------:R-:W-:Y:S01]  /*5f860*/  STL [R1+0x4c], R5 ;  /* 0x00004c0501007387 */ /* 0x000fe20000100800 */
[----:B-1----:R-:W-:-:S03]  /*5f870*/  F2FP.F16.E5M2.UNPACK_B R3, R61.H1 ;  /* 0x0000003dff03723e */ /* 0x002fc600030004ff */
[----:B------:R-:W-:Y:S04]  /*5f880*/  STL [R1+0x40], R2 ;  /* 0x0000400201007387 */ /* 0x000fe80000100800 */
[----:B------:R-:W-:Y:S04]  /*5f890*/  STL.64 [R1+0x700], R8 ;  /* 0x0007000801007387 */ /* 0x000fe80000100a00 */
[----:B------:R0:W-:Y:S02]  /*5f8a0*/  STL.64 [R1+0x708], R10 ;  /* 0x0007080a01007387 */ /* 0x0001e40000100a00 */
[----:B0-----:R-:W-:Y:S01]  /*5f8b0*/  HMMA.16816.F32 R8, R32, R2, R56 ;  /* 0x000000022008723c */ /* 0x001fe20000001838 */
[----:B------:R-:W-:Y:S01]  /*5f8c0*/  IMAD.MOV.U32 R0, RZ, RZ, R5 ;  /* 0x000000ffff007224 */ /* 0x000fe200078e0005 */
[----:B---3--:R-:W-:-:S02]  /*5f8d0*/  F2FP.F16.E5M2.UNPACK_B R4, R28.H1 ;  /* 0x0000001cff04723e */ /* 0x008fc400030004ff */
[----:B------:R-:W-:Y:S02]  /*5f8e0*/  F2FP.F16.E5M2.UNPACK_B R5, R29.H1 ;  /* 0x0000001dff05723e */ /* 0x000fe400030004ff */
[----:B------:R0:W-:Y:S04]  /*5f8f0*/  STL [R1+0x39cc], R0 ;  /* 0x0039cc0001007387 */ /* 0x0001e80000100800 */
[----:B------:R-:W-:Y:S04]  /*5f900*/  STL [R1+0x44], R3 ;  /* 0x0000440301007387 */ /* 0x000fe80000100800 */
[----:B------:R-:W-:Y:S01]  /*5f910*/  STL [R1+0x38], R4 ;  /* 0x0000380401007387 */ /* 0x000fe20000100800 */
[----:B0-----:R-:W-:-:S08]  /*5f920*/  IMAD.MOV.U32 R0, RZ, RZ, R3 ;  /* 0x000000ffff007224 */ /* 0x001fd000078e0003 */
[----:B------:R0:W-:Y:S04]  /*5f930*/  STL.64 [R1+0x720], R8 ;  /* 0x0007200801007387 */ /* 0x0001e80000100a00 */
[----:B------:R1:W-:Y:S04]  /*5f940*/  STL.64 [R1+0x728], R10 ;  /* 0x0007280a01007387 */ /* 0x0003e80000100a00 */
[----:B------:R-:W-:Y:S04]  /*5f950*/  STL [R1+0x39d0], R0 ;  /* 0x0039d00001007387 */ /* 0x000fe80000100800 */
[----:B------:R-:W-:Y:S04]  /*5f960*/  STL [R1+0x3c], R5 ;  /* 0x00003c0501007387 */ /* 0x000fe80000100800 */
[----:B------:R-:W2:Y:S04]  /*5f970*/  LDL.LU R28, [R1+0x840] ;  /* 0x00084000011c7983 */ /* 0x000ea80000300800 */
[----:B------:R-:W2:Y:S01]  /*5f980*/  LDL.LU R29, [R1+0x844] ;  /* 0x00084400011d7983 */ /* 0x000ea20000300800 */
[----:B----4-:R-:W-:-:S05]  /*5f990*/  F2FP.F16.E5M2.UNPACK_B R6, R30.H1 ;  /* 0x0000001eff06723e */ /* 0x010fca00030004ff */
[----:B------:R-:W-:Y:S04]  /*5f9a0*/  STL [R1+0x30], R6 ;  /* 0x0000300601007387 */ /* 0x000fe80000100800 */
[----:B------:R-:W3:Y:S01]  /*5f9b0*/  LDL.LU R30, [R1+0x848] ;  /* 0x00084800011e7983 */ /* 0x000ee20000300800 */
[----:B------:R-:W-:-:S05]  /*5f9c0*/  F2FP.F16.E5M2.UNPACK_B R7, R31.H1 ;  /* 0x0000001fff07723e */ /* 0x000fca00030004ff */
[----:B------:R-:W-:Y:S04]  /*5f9d0*/  STL [R1+0x34], R7 ;  /* 0x0000340701007387 */ /* 0x000fe80000100800 */
[----:B------:R-:W3:Y:S04]  /*5f9e0*/  LDL.LU R31, [R1+0x84c] ;  /* 0x00084c00011f7983 */ /* 0x000ee80000300800 */
[----:B---3--:R-:W-:Y:S04]  /*5f9f0*/  STL.64 [R1+0x3a80], R30 ;  /* 0x003a801e01007387 */ /* 0x008fe80000100a00 */
[----:B--2---:R2:W-:Y:S04]  /*5fa00*/  STL.64 [R1+0x3a78], R28 ;  /* 0x003a781c01007387 */ /* 0x0045e80000100a00 */
[----:B0-----:R-:W3:Y:S04]  /*5fa10*/  LDL.LU R8, [R1+0x820] ;  /* 0x0008200001087983 */ /* 0x001ee80000300800 */
[----:B------:R-:W3:Y:S04]  /*5fa20*/  LDL.LU R9, [R1+0x824] ;  /* 0x0008240001097983 */ /* 0x000ee80000300800 */
[----:B-1----:R-:W3:Y:S04]  /*5fa30*/  LDL.LU R10, [R1+0x828] ;  /* 0x00082800010a7983 */ /* 0x002ee80000300800 */
[----:B------:R-:W3:Y:S04]  /*5fa40*/  LDL.LU R11, [R1+0x82c] ;  /* 0x00082c00010b7983 */ /* 0x000ee80000300800 */
[----:B------:R-:W4:Y:S04]  /*5fa50*/  LDL.LU R16, [R1+0x7e0] ;  /* 0x0007e00001107983 */ /* 0x000f280000300800 */
[----:B------:R-:W4:Y:S04]  /*5fa60*/  LDL.LU R17, [R1+0x7e4] ;  /* 0x0007e40001117983 */ /* 0x000f280000300800 */
[----:B------:R-:W4:Y:S04]  /*5fa70*/  LDL.LU R18, [R1+0x7e8] ;  /* 0x0007e80001127983 */ /* 0x000f280000300800 */
[----:B------:R-:W4:Y:S04]  /*5fa80*/  LDL.LU R19, [R1+0x7ec] ;  /* 0x0007ec0001137983 */ /* 0x000f280000300800 */
        /* <DEDUP_REMOVED lines=40> */
[----:B------:R-:W-:Y:S01]  /*5fd10*/  IMAD.MOV.U32 R0, RZ, RZ, R5 ;  /* 0x000000ffff007224 */ /* 0x000fe200078e0005 */
[----:B--2---:R-:W-:-:S15]  /*5fd20*/  HMMA.16816.F32 R28, R32, R4, R28 ;  /* 0x00000004201c723c */ /* 0x004fde000000181c */
[----:B------:R-:W-:-:S08]  /*5fd30*/  NOP ;  /* 0x0000000000007918 */ /* 0x000fd00000000000 */
[----:B------:R-:W-:Y:S04]  /*5fd40*/  STL.64 [R1+0x740], R28 ;  /* 0x0007401c01007387 */ /* 0x000fe80000100a00 */
[----:B------:R0:W-:Y:S04]  /*5fd50*/  STL.64 [R1+0x748], R30 ;  /* 0x0007481e01007387 */ /* 0x0001e80000100a00 */
[----:B0-----:R-:W2:Y:S04]  /*5fd60*/  LDL.LU.64 R30, [R1+0x3a80] ;  /* 0x003a8000011e7983 */ /* 0x001ea80000300a00 */
[----:B------:R-:W2:Y:S01]  /*5fd70*/  LDL.LU.64 R28, [R1+0x3a78] ;  /* 0x003a7800011c7983 */ /* 0x000ea20000300a00 */
[----:B----4-:R-:W-:Y:S01]  /*5fd80*/  HMMA.16816.F32 R44, R32, R6, R44 ;  /* 0x00000006202c723c */ /* 0x010fe2000000182c */
[----:B---3--:R-:W-:-:S02]  /*5fd90*/  F2FP.F16.E5M2.UNPACK_B R4, R48.H1 ;  /* 0x00000030ff04723e */ /* 0x008fc400030004ff */
[----:B------:R-:W-:Y:S01]  /*5fda0*/  F2FP.F16.E5M2.UNPACK_B R5, R49.H1 ;  /* 0x00000031ff05723e */ /* 0x000fe200030004ff */
[----:B------:R0:W-:Y:S04]  /*5fdb0*/  STL [R1+0x39d4], R0 ;  /* 0x0039d40001007387 */ /* 0x0001e80000100800 */
[----:B------:R1:W-:Y:S01]  /*5fdc0*/  STL [R1+0x28], R4 ;  /* 0x0000280401007387 */ /* 0x0003e20000100800 */
[----:B------:R-:W-:Y:S02]  /*5fdd0*/  F2FP.F16.E5M2.UNPACK_B R6, R38.H1 ;  /* 0x00000026ff06723e */ /* 0x000fe400030004ff */
[----:B------:R-:W-:Y:S01]  /*5fde0*/  F2FP.F16.E5M2.UNPACK_B R7, R39.H1 ;  /* 0x00000027ff07723e */ /* 0x000fe200030004ff */
[C---:B------:R-:W-:Y:S06]  /*5fdf0*/  HMMA.16816.F32 R40, R32.reuse, R4, R40 ;  /* 0x000000042028723c */ /* 0x040fec0000001828 */
[----:B0-----:R-:W-:Y:S01]  /*5fe00*/  IMAD.MOV.U32 R0, RZ, RZ, R5 ;  /* 0x000000ffff007224 */ /* 0x001fe200078e0005 */
[----:B-1----:R-:W-:Y:S01]  /*5fe10*/  F2FP.F16.E5M2.UNPACK_B R4, R36.H1 ;  /* 0x00000024ff04723e */ /* 0x002fe200030004ff */
[----:B------:R-:W-:Y:S03]  /*5fe20*/  HMMA.16816.F32 R24, R32, R6, R24 ;  /* 0x000000062018723c */ /* 0x000fe60000001818 */
[----:B------:R-:W-:Y:S04]  /*5fe30*/  STL.64 [R1+0x760], R44 ;  /* 0x0007602c01007387 */ /* 0x000fe80000100a00 */
[----:B------:R-:W-:Y:S04]  /*5fe40*/  STL.64 [R1+0x768], R46 ;  /* 0x0007682e01007387 */ /* 0x000fe80000100a00 */
[----:B------:R0:W-:Y:S01]  /*5fe50*/  STL [R1+0x2c], R5 ;  /* 0x00002c0501007387 */ /* 0x0001e20000100800 */
[----:B------:R-:W-:-:S02]  /*5fe60*/  F2FP.F16.E5M2.UNPACK_B R2, R2.H1 ;  /* 0x00000002ff02723e */ /* 0x000fc400030004ff */
[----:B------:R-:W-:Y:S02]  /*5fe70*/  F2FP.F16.E5M2.UNPACK_B R3, R3.H1 ;  /* 0x00000003ff03723e */ /* 0x000fe400030004ff */
[----:B0-----:R-:W-:-:S07]  /*5fe80*/  F2FP.F16.E5M2.UNPACK_B R5, R37.H1 ;  /* 0x00000025ff05723e */ /* 0x001fce00030004ff */
[C---:B------:R-:W-:Y:S06]  /*5fe90*/  HMMA.16816.F32 R20, R32.reuse, R4, R20 ;  /* 0x000000042014723c */ /* 0x040fec0000001814 */
[----:B------:R-:W-:Y:S01]  /*5fea0*/  HMMA.16816.F32 R16, R32, R2, R16 ;  /* 0x000000022010723c */ /* 0x000fe20000001810 */
[----:B------:R-:W-:Y:S04]  /*5feb0*/  STL [R1+0x20], R6 ;  /* 0x0000200601007387 */ /* 0x000fe80000100800 */
[----:B------:R-:W-:Y:S04]  /*5fec0*/  STL.64 [R1+0x780], R40 ;  /* 0x0007802801007387 */ /* 0x000fe80000100a00 */
[----:B------:R-:W-:Y:S04]  /*5fed0*/  STL.64 [R1+0x788], R42 ;  /* 0x0007882a01007387 */ /* 0x000fe80000100a00 */
[----:B------:R0:W-:Y:S04]  /*5fee0*/  STL [R1+0x39d8], R0 ;  /* 0x0039d80001007387 */ /* 0x0001e80000100800 */
[----:B------:R-:W-:Y:S04]  /*5fef0*/  STL [R1+0x24], R7 ;  /* 0x0000240701007387 */ /* 0x000fe80000100800 */
[----:B------:R1:W-:Y:S04]  /*5ff00*/  STL [R1+0x18], R4 ;  /* 0x0000180401007387 */ /* 0x0003e80000100800 */
[----:B------:R-:W-:Y:S04]  /*5ff10*/  STL.64 [R1+0x7a0], R24 ;  /* 0x0007a01801007387 */ /* 0x000fe80000100a00 */
[----:B------:R-:W-:Y:S04]  /*5ff20*/  STL.64 [R1+0x7a8], R26 ;  /* 0x0007a81a01007387 */ /* 0x000fe80000100a00 */
[----:B------:R3:W-:Y:S04]  /*5ff30*/  STL [R1+0x1c], R5 ;  /* 0x00001c0501007387 */ /* 0x0007e80000100800 */
[----:B------:R4:W-:Y:S01]  /*5ff40*/  STL [R1+0x10], R2 ;  /* 0x0000100201007387 */ /* 0x0009e20000100800 */
[----:B0-----:R-:W-:Y:S01]  /*5ff50*/  IMAD.MOV.U32 R0, RZ, RZ, R5 ;  /* 0x000000ffff007224 */ /* 0x001fe200078e0005 */
[----:B-1----:R-:W-:-:S02]  /*5ff60*/  F2FP.F16.E5M2.UNPACK_B R4, R54.H1 ;  /* 0x00000036ff04723e */ /* 0x002fc400030004ff */
[----:B---3--:R-:W-:Y:S01]  /*5ff70*/  F2FP.F16.E5M2.UNPACK_B R5, R55.H1 ;  /* 0x00000037ff05723e */ /* 0x008fe200030004ff */
[----:B------:R-:W-:Y:S04]  /*5ff80*/  STL.64 [R1+0x7c0], R20 ;  /* 0x0007c01401007387 */ /* 0x000fe80000100a00 */
[----:B------:R-:W-:Y:S04]  /*5ff90*/  STL.64 [R1+0x7c8], R22 ;  /* 0x0007c81601007387 */ /* 0x000fe80000100a00 */
[----:B------:R-:W-:Y:S04]  /*5ffa0*/  STL [R1+0x39dc], R0 ;  /* 0x0039dc0001007387 */ /* 0x000fe80000100800 */
[----:B------:R0:W-:Y:S01]  /*5ffb0*/  STL [R1+0x14], R3 ;  /* 0x0000140301007387 */ /* 0x0001e20000100800 */
[----:B----4-:R-:W-:-:S03]  /*5ffc0*/  F2FP.F16.E5M2.UNPACK_B R2, R56.H1 ;  /* 0x00000038ff02723e */ /* 0x010fc600030004ff */
[----:B------:R-:W-:Y:S04]  /*5ffd0*/  STL [R1+0x8], R4 ;  /* 0x0000080401007387 */ /* 0x000fe80000100800 */
[----:B------:R-:W-:Y:S01]  /*5ffe0*/  STL.64 [R1+0x7e0], R16 ;  /* 0x0007e01001007387 */ /* 0x000fe20000100a00 */
[----:B------:R-:W-:Y:S03]  /*5fff0*/  HMMA.16816.F32 R12, R32, R4, R12 ;  /* 0x00000004200c723c */ /* 0x000fe6000000180c */
[----:B------:R-:W-:Y:S01]  /*60000*/  STL.64 [R1+0x7e8], R18 ;  /* 0x0007e81201007387 */ /* 0x000fe20000100a00 */
[----:B0-----:R-:W-:-:S03]  /*60010*/  F2FP.F16.E5M2.UNPACK_B R3, R57.H1 ;  /* 0x00000039ff03723e */ /* 0x001fc600030004ff */
[----:B------:R0:W-:Y:S01]  /*60020*/  STL [R1+0xc], R5 ;  /* 0x00000c0501007387 */ /* 0x0001e20000100800 */
[----:B------:R-:W-:-:S03]  /*60030*/  IMAD.MOV.U32 R0, RZ, RZ, R5 ;  /* 0x000000ffff007224 */ /* 0x000fc600078e0005 */
[----:B0-----:R-:W-:Y:S01]  /*60040*/  HMMA.16816.F32 R4, R32, R2, R8 ;  /* 0x000000022004723c */ /* 0x001fe20000001808 */
[----:B------:R-:W-:Y:S02]  /*60050*/  F2FP.F16.E5M2.UNPACK_B R60, R60.H1 ;  /* 0x0000003cff3c723e */ /* 0x000fe400030004ff */
[----:B------:R-:W-:-:S03]  /*60060*/  F2FP.F16.E5M2.UNPACK_B R61, R61.H1 ;  /* 0x0000003dff3d723e */ /* 0x000fc600030004ff */
[----:B------:R-:W-:Y:S06]  /*60070*/  STL [R1], R2 ;  /* 0x0000000201007387 */ /* 0x000fec0000100800 */
[----:B------:R-:W-:Y:S04]  /*60080*/  STL.64 [R1+0x800], R12 ;  /* 0x0008000c01007387 */ /* 0x000fe80000100a00 */
[----:B------:R-:W-:Y:S04]  /*60090*/  STL.64 [R1+0x808], R14 ;  /* 0x0008080e01007387 */ /* 0x000fe80000100a00 */
[----:B------:R-:W-:Y:S04]  /*600a0*/  STL [R1+0x4], R3 ;  /* 0x0000040301007387 */ /* 0x000fe80000100800 */
[----:B------:R-:W-:Y:S04]  /*600b0*/  STL.64 [R1+0x820], R4 ;  /* 0x0008200401007387 */ /* 0x000fe80000100a00 */
[----:B------:R2:W-:Y:S04]  /*600c0*/  STL.64 [R1+0x828], R6 ;  /* 0x0008280601007387 */ /* 0x0005e80000100a00 */
[----:B------:R-:W3:Y:S01]  /*600d0*/  LDL.LU R16, [R1+0x920] ;  /* 0x0009200001107983 */ /* 0x000ee20000300800 */
[----:B--2---:R-:W-:-:S15]  /*600e0*/  HMMA.16816.F32 R4, R32, R60, R28 ;  /* 0x0000003c2004723c */ /* 0x004fde000000181c */
[----:B------:R-:W-:-:S08]  /*600f0*/  NOP ;  /* 0x0000000000007918 */ /* 0x000fd00000000000 */
[----:B------:R0:W-:Y:S04]  /*60100*/  STL.64 [R1+0x840], R4 ;  /* 0x0008400401007387 */ /* 0x0001e80000100a00 */
[----:B------:R1:W-:Y:S04]  /*60110*/  STL.64 [R1+0x848], R6 ;  /* 0x0008480601007387 */ /* 0x0003e80000100a00 */
[----:B------:R-:W3:Y:S04]  /*60120*/  LDL.LU R17, [R1+0x924] ;  /* 0x0009240001117983 */ /* 0x000ee80000300800 */
[----:B------:R-:W3:Y:S04]  /*60130*/  LDL.LU R18, [R1+0x928] ;  /* 0x0009280001127983 */ /* 0x000ee80000300800 */
[----:B------:R-:W3:Y:S04]  /*60140*/  LDL.LU R19, [R1+0x92c] ;  /* 0x00092c0001137983 */ /* 0x000ee80000300800 */
[----:B------:R-:W2:Y:S04]  /*60150*/  LDL.LU R24, [R1+0x8e0] ;  /* 0x0008e00001187983 */ /* 0x000ea80000300800 */
[----:B------:R-:W2:Y:S04]  /*60160*/  LDL.LU R25, [R1+0x8e4] ;  /* 0x0008e40001197983 */ /* 0x000ea80000300800 */
[----:B------:R-:W2:Y:S04]  /*60170*/  LDL.LU R26, [R1+0x8e8] ;  /* 0x0008e800011a7983 */ /* 0x000ea80000300800 */
[----:B------:R-:W2:Y:S04]  /*60180*/  LDL.LU R27, [R1+0x8ec] ;  /* 0x0008ec00011b7983 */ /* 0x000ea80000300800 */
[----:B------:R-:W4:Y:S04]  /*60190*/  LDL.LU R44, [R1+0x8a0] ;  /* 0x0008a000012c7983 */ /* 0x000f280000300800 */
[----:B------:R-:W4:Y:S04]  /*601a0*/  LDL.LU R45, [R1+0x8a4] ;  /* 0x0008a400012d7983 */ /* 0x000f280000300800 */
[----:B------:R-:W4:Y:S04]  /*601b0*/  LDL.LU R46, [R1+0x8a8] ;  /* 0x0008a800012e7983 */ /* 0x000f280000300800 */
[----:B------:R-:W4:Y:S04]  /*601c0*/  LDL.LU R47, [R1+0x8ac] ;  /* 0x0008ac00012f7983 */ /* 0x000f280000300800 */
[----:B0-----:R-:W3:Y:S04]  /*601d0*/  LDL.LU R4, [R1+0x860] ;  /* 0x0008600001047983 */ /* 0x001ee80000300800 */
[----:B------:R-:W3:Y:S04]  /*601e0*/  LDL.LU R5, [R1+0x864] ;  /* 0x0008640001057983 */ /* 0x000ee80000300800 */
[----:B-1----:R-:W3:Y:S04]  /*601f0*/  LDL.LU R6, [R1+0x868] ;  /* 0x0008680001067983 */ /* 0x002ee80000300800 */
[----:B------:R-:W3:Y:S04]  /*60200*/  LDL.LU R7, [R1+0x86c] ;  /* 0x00086c0001077983 */ /* 0x000ee80000300800 */
[----:B------:R-:W2:Y:S04]  /*60210*/  LDL.LU R56, [R1+0x2b0] ;  /* 0x0002b00001387983 */ /* 0x000ea80000300800 */
        /* <DEDUP_REMOVED lines=31> */
[----:B------:R-:W-:-:S02]  /*60410*/  F2FP.F16.E5M2.UNPACK_B R58, R58.H1 ;  /* 0x0000003aff3a723e */ /* 0x000fc400030004ff */
[----:B------:R-:W-:Y:S01]  /*60420*/  F2FP.F16.E5M2.UNPACK_B R59, R59.H1 ;  /* 0x0000003bff3b723e */ /* 0x000fe200030004ff */
[----:B------:R-:W-:Y:S06]  /*60430*/  STL.64 [R1+0x39f0], R60 ;  /* 0x0039f03c01007387 */ /* 0x000fec0000100a00 */
[----:B---3--:R-:W-:Y:S01]  /*60440*/  HMMA.16816.F32 R4, R32, R58, R4 ;  /* 0x0000003a2004723c */ /* 0x008fe20000001804 */
[----:B--2---:R-:W-:Y:S02]  /*60450*/  F2FP.F16.E5M2.UNPACK_B R56, R56.H1 ;  /* 0x00000038ff38723e */ /* 0x004fe400030004ff */
[----:B----4-:R-:W-:-:S02]  /*60460*/  F2FP.F16.E5M2.UNPACK_B R57, R57.H1 ;  /* 0x00000039ff39723e */ /* 0x010fc400030004ff */
[----:B------:R-:W-:-:S15]  /*60470*/  F2FP.F16.E5M2.UNPACK_B R54, R54.H1 ;  /* 0x00000036ff36723e */ /* 0x000fde00030004ff */
[----:B------:R-:W-:-:S03]  /*60480*/  NOP ;  /* 0x0000000000007918 */ /* 0x000fc60000000000 */
[----:B------:R-:W-:Y:S04]  /*60490*/  STL.64 [R1+0x860], R4 ;  /* 0x0008600401007387 */ /* 0x000fe80000100a00 */
[----:B------:R0:W-:Y:S02]  /*604a0*/  STL.64 [R1+0x868], R6 ;  /* 0x0008680601007387 */ /* 0x0001e40000100a00 */
[----:B0-----:R-:W-:Y:S01]  /*604b0*/  HMMA.16816.F32 R4, R32, R56, R48 ;  /* 0x000000382004723c */ /* 0x001fe20000001830 */
[----:B------:R-:W-:Y:S01]  /*604c0*/  F2FP.F16.E5M2.UNPACK_B R55, R55.H1 ;  /* 0x00000037ff37723e */ /* 0x000fe200030004ff */
[----:B------:R-:W-:Y:S04]  /*604d0*/  STL.64 [R1+0x37b0], R58 ;  /* 0x0037b03a01007387 */ /* 0x000fe80000100a00 */
[----:B------:R-:W-:-:S15]  /*604e0*/  STL.64 [R1+0x37a8], R56 ;  /* 0x0037a83801007387 */ /* 0x000fde0000100a00 */
[----:B------:R-:W-:-:S02]  /*604f0*/  NOP ;  /* 0x0000000000007918 */ /* 0x000fc40000000000 */
[----:B------:R-:W-:Y:S04]  /*60500*/  STL.64 [R1+0x880], R4 ;  /* 0x0008800401007387 */ /* 0x000fe80000100a00 */
[----:B------:R0:W-:Y:S02]  /*60510*/  STL.64 [R1+0x888], R6 ;  /* 0x0008880601007387 */ /* 0x0001e40000100a00 */
[----:B0-----:R-:W-:Y:S06]  /*60520*/  HMMA.16816.F32 R4, R32, R54, R44 ;  /* 0x000000362004723c */ /* 0x001fec000000182c */
[----:B------:R-:W-:Y:S01]  /*60530*/  STL.64 [R1+0x3a70], R54 ;  /* 0x003a703601007387 */ /* 0x000fe20000100a00 */
[----:B------:R-:W-:-:S02]  /*60540*/  F2FP.F16.E5M2.UNPACK_B R2, R2.H1 ;  /* 0x00000002ff02723e */ /* 0x000fc400030004ff */
[----:B------:R-:W-:Y:S01]  /*60550*/  F2FP.F16.E5M2.UNPACK_B R3, R3.H1 ;  /* 0x00000003ff03723e */ /* 0x000fe200030004ff */
[----:B------:R-:W-:Y:S06]  /*60560*/  STL.64 [R1+0x3a68], R52 ;  /* 0x003a683401007387 */ /* 0x000fec0000100a00 */
[----:B------:R-:W-:Y:S07]  /*60570*/  HMMA.16816.F32 R36, R32, R2, R36 ;  /* 0x000000022024723c */ /* 0x000fee0000001824 */
[----:B------:R0:W-:Y:S02]  /*60580*/  STL.64 [R1+0x8a0], R4 ;  /* 0x0008a00401007387 */ /* 0x0001e40000100a00 */
[----:B0-----:R-:W-:-:S02]  /*60590*/  F2FP.F16.E5M2.UNPACK_B R4, R40.H1 ;  /* 0x00000028ff04723e */ /* 0x001fc400030004ff */
[----:B------:R-:W-:-:S07]  /*605a0*/  F2FP.F16.E5M2.UNPACK_B R5, R41.H1 ;  /* 0x00000029ff05723e */ /* 0x000fce00030004ff */
[----:B------:R-:W-:Y:S01]  /*605b0*/  HMMA.16816.F32 R24, R32, R4, R24 ;  /* 0x000000042018723c */ /* 0x000fe20000001818 */
[----:B------:R0:W-:Y:S01]  /*605c0*/  STL.64 [R1+0x8a8], R6 ;  /* 0x0008a80601007387 */ /* 0x0001e20000100a00 */
[----:B------:R-:W-:Y:S02]  /*605d0*/  F2FP.F16.E5M2.UNPACK_B R8, R8.H1 ;  /* 0x00000008ff08723e */ /* 0x000fe400030004ff */
[----:B------:R-:W-:Y:S01]  /*605e0*/  F2FP.F16.E5M2.UNPACK_B R9, R9.H1 ;  /* 0x00000009ff09723e */ /* 0x000fe200030004ff */
[----:B------:R-:W-:Y:S04]  /*605f0*/  STL.64 [R1+0x8c0], R36 ;  /* 0x0008c02401007387 */ /* 0x000fe80000100a00 */
[----:B------:R-:W-:Y:S01]  /*60600*/  STL.64 [R1+0x8c8], R38 ;  /* 0x0008c82601007387 */ /* 0x000fe20000100a00 */
[----:B0-----:R-:W-:-:S02]  /*60610*/  F2FP.F16.E5M2.UNPACK_B R6, R14.H1 ;  /* 0x0000000eff06723e */ /* 0x001fc400030004ff */
[----:B------:R-:W-:-:S07]  /*60620*/  F2FP.F16.E5M2.UNPACK_B R7, R15.H1 ;  /* 0x0000000fff07723e */ /* 0x000fce00030004ff */
[C---:B------:R-:W-:Y:S04]  /*60630*/  HMMA.16816.F32 R20, R32.reuse, R6, R20 ;  /* 0x000000062014723c */ /* 0x040fe80000001814 */
[----:B------:R-:W-:Y:S04]  /*60640*/  STL.64 [R1+0x8e0], R24 ;  /* 0x0008e01801007387 */ /* 0x000fe80000100a00 */
[----:B------:R-:W-:Y:S04]  /*60650*/  STL.64 [R1+0x8e8], R26 ;  /* 0x0008e81a01007387 */ /* 0x000fe80000100a00 */
[----:B------:R-:W-:Y:S04]  /*60660*/  STL.64 [R1+0x3780], R6 ;  /* 0x0037800601007387 */ /* 0x000fe80000100a00 */
[----:B------:R0:W-:Y:S02]  /*60670*/  STL.64 [R1+0x3778], R4 ;  /* 0x0037780401007387 */ /* 0x0001e40000100a00 */
[----:B0-----:R-:W-:Y:S01]  /*60680*/  HMMA.16816.F32 R4, R32, R8, R16 ;  /* 0x000000082004723c */ /* 0x001fe20000001810 */
[----:B------:R-:W-:-:S02]  /*60690*/  F2FP.F16.E5M2.UNPACK_B R10, R10.H1 ;  /* 0x0000000aff0a723e */ /* 0x000fc400030004ff */
[----:B------:R-:W-:Y:S02]  /*606a0*/  F2FP.F16.E5M2.UNPACK_B R11, R11.H1 ;  /* 0x0000000bff0b723e */ /* 0x000fe400030004ff */
[----:B------:R-:W-:Y:S04]  /*606b0*/  STL.64 [R1+0x900], R20 ;  /* 0x0009001401007387 */ /* 0x000fe80000100a00 */
[----:B------:R-:W-:-:S14]  /*606c0*/  STL.64 [R1+0x908], R22 ;  /* 0x0009081601007387 */ /* 0x000fdc0000100a00 */
[----:B------:R-:W-:Y:S04]  /*606d0*/  STL.64 [R1+0x920], R4 ;  /* 0x0009200401007387 */ /* 0x000fe80000100a00 */
[----:B------:R0:W-:Y:S04]  /*606e0*/  STL.64 [R1+0x928], R6 ;  /* 0x0009280601007387 */ /* 0x0001e80000100a00 */
[----:B------:R-:W2:Y:S01]  /*606f0*/  LDL.LU R40, [R1+0xa00] ;  /* 0x000a000001287983 */ /* 0x000ea20000300800 */
[----:B0-----:R-:W-:-:S15]  /*60700*/  HMMA.16816.F32 R4, R32, R10, R28 ;  /* 0x0000000a2004723c */ /* 0x001fde000000181c */
[----:B------:R-:W-:-:S08]  /*60710*/  NOP ;  /* 0x0000000000007918 */ /* 0x000fd00000000000 */
[----:B------:R0:W-:Y:S04]  /*60720*/  STL.64 [R1+0x940], R4 ;  /* 0x0009400401007387 */ /* 0x0001e80000100a00 */
[----:B------:R1:W-:Y:S04]  /*60730*/  STL.64 [R1+0x948], R6 ;  /* 0x0009480601007387 */ /* 0x0003e80000100a00 */
[----:B------:R-:W2:Y:S04]  /*60740*/  LDL.LU R41, [R1+0xa04] ;  /* 0x000a040001297983 */ /* 0x000ea80000300800 */
[----:B------:R-:W2:Y:S04]  /*60750*/  LDL.LU R42, [R1+0xa08] ;  /* 0x000a0800012a7983 */ /* 0x000ea80000300800 */
[----:B------:R-:W2:Y:S04]  /*60760*/  LDL.LU R43, [R1+0xa0c] ;  /* 0x000a0c00012b7983 */ /* 0x000ea80000300800 */
[----:B------:R-:W3:Y:S04]  /*60770*/  LDL.LU R48, [R1+0x9c0] ;  /* 0x0009c00001307983 */ /* 0x000ee80000300800 */
[----:B------:R-:W3:Y:S04]  /*60780*/  LDL.LU R49, [R1+0x9c4] ;  /* 0x0009c40001317983 */ /* 0x000ee80000300800 */
[----:B------:R-:W3:Y:S04]  /*60790*/  LDL.LU R50, [R1+0x9c8] ;  /* 0x0009c80001327983 */ /* 0x000ee80000300800 */
[----:B------:R-:W3:Y:S04]  /*607a0*/  LDL.LU R51, [R1+0x9cc] ;  /* 0x0009cc0001337983 */ /* 0x000ee80000300800 */
[----:B------:R-:W4:Y:S04]  /*607b0*/  LDL.LU R52, [R1+0x980] ;  /* 0x0009800001347983 */ /* 0x000f280000300800 */
[----:B------:R-:W4:Y:S04]  /*607c0*/  LDL.LU R53, [R1+0x984] ;  /* 0x0009840001357983 */ /* 0x000f280000300800 */
[----:B------:R-:W4:Y:S04]  /*607d0*/  LDL.LU R54, [R1+0x988] ;  /* 0x0009880001367983 */ /* 0x000f280000300800 */
[----:B------:R-:W4:Y:S04]  /*607e0*/  LDL.LU R55, [R1+0x98c] ;  /* 0x00098c0001377983 */ /* 0x000f280000300800 */
[----:B------:R-:W2:Y:S04]  /*607f0*/  LDL.LU R14, [R1+0x330] ;  /* 0x00033000010e7983 */ /* 0x000ea80000300800 */
[----:B------:R-:W3:Y:S04]  /*60800*/  LDL.LU R15, [R1+0x334] ;  /* 0x00033400010f7983 */ /* 0x000ee80000300800 */
[----:B0-----:R-:W4:Y:S04]  /*60810*/  LDL.LU R4, [R1+0x960] ;  /* 0x0009600001047983 */ /* 0x001f280000300800 */
[----:B------:R-:W4:Y:S04]  /*60820*/  LDL.LU R5, [R1+0x964] ;  /* 0x0009640001057983 */ /* 0x000f280000300800 */
[----:B-1----:R-:W4:Y:S04]  /*60830*/  LDL.LU R6, [R1+0x968] ;  /* 0x0009680001067983 */ /* 0x002f280000300800 */
        /* <DEDUP_REMOVED lines=25> */
[----:B------:R-:W-:-:S02]  /*609d0*/  F2FP.F16.E5M2.UNPACK_B R12, R12.H1 ;  /* 0x0000000cff0c723e */ /* 0x000fc400030004ff */
[----:B------:R-:W-:Y:S01]  /*609e0*/  F2FP.F16.E5M2.UNPACK_B R13, R13.H1 ;  /* 0x0000000dff0d723e */ /* 0x000fe200030004ff */
[----:B------:R-:W3:Y:S04]  /*609f0*/  LDL.LU R30, [R1+0x398] ;  /* 0x00039800011e7983 */ /* 0x000ee80000300800 */
[----:B------:R-:W3:Y:S04]  /*60a00*/  LDL.LU R31, [R1+0x39c] ;  /* 0x00039c00011f7983 */ /* 0x000ee80000300800 */
[----:B------:R-:W-:Y:S04]  /*60a10*/  STL.64 [R1+0x3760], R10 ;  /* 0x0037600a01007387 */ /* 0x000fe80000100a00 */
[----:B------:R-:W-:Y:S01]  /*60a20*/  STL.64 [R1+0x3758], R8 ;  /* 0x0037580801007387 */ /* 0x000fe20000100a00 */
[----:B----4-:R-:W-:Y:S01]  /*60a30*/  HMMA.16816.F32 R4, R32, R12, R4 ;  /* 0x0000000c2004723c */ /* 0x010fe20000001804 */
[----:B--2---:R-:W-:-:S02]  /*60a40*/  F2FP.F16.E5M2.UNPACK_B R14, R14.H1 ;  /* 0x0000000eff0e723e */ /* 0x004fc400030004ff */
[----:B---3--:R-:W-:Y:S02]  /*60a50*/  F2FP.F16.E5M2.UNPACK_B R15, R15.H1 ;  /* 0x0000000fff0f723e */ /* 0x008fe400030004ff */
[----:B------:R-:W-:-:S15]  /*60a60*/  F2FP.F16.E5M2.UNPACK_B R16, R16.H1 ;  /* 0x00000010ff10723e */ /* 0x000fde00030004ff */
[----:B------:R-:W-:-:S03]  /*60a70*/  NOP ;  /* 0x0000000000007918 */ /* 0x000fc60000000000 */
[----:B------:R-:W-:Y:S04]  /*60a80*/  STL.64 [R1+0x960], R4 ;  /* 0x0009600401007387 */ /* 0x000fe80000100a00 */
[----:B------:R0:W-:Y:S02]  /*60a90*/  STL.64 [R1+0x968], R6 ;  /* 0x0009680601007387 */ /* 0x0001e40000100a00 */
[----:B0-----:R-:W-:Y:S01]  /*60aa0*/  HMMA.16816.F32 R4, R32, R14, R52 ;  /* 0x0000000e2004723c */ /* 0x001fe20000001834 */
[----:B------:R-:W-:-:S05]  /*60ab0*/  F2FP.F16.E5M2.UNPACK_B R17, R17.H1 ;  /* 0x00000011ff11723e */ /* 0x000fca00030004ff */
[----:B------:R-:W-:Y:S04]  /*60ac0*/  STL.64 [R1+0x3740], R14 ;  /* 0x0037400e01007387 */ /* 0x000fe80000100a00 */
[----:B------:R-:W-:-:S13]  /*60ad0*/  STL.64 [R1+0x3738], R12 ;  /* 0x0037380c01007387 */ /* 0x000fda0000100a00 */
[----:B------:R-:W-:Y:S04]  /*60ae0*/  STL.64 [R1+0x980], R4 ;  /* 0x0009800401007387 */ /* 0x000fe80000100a00 */
[----:B------:R0:W-:Y:S02]  /*60af0*/  STL.64 [R1+0x988], R6 ;  /* 0x0009880601007387 */ /* 0x0001e40000100a00 */
[----:B0-----:R-:W-:Y:S01]  /*60b00*/  HMMA.16816.F32 R4, R32, R16, R56 ;  /* 0x000000102004723c */ /* 0x001fe20000001838 */
[----:B------:R-:W-:Y:S02]  /*60b10*/  F2FP.F16.E5M2.UNPACK_B R18, R18.H1 ;  /* 0x00000012ff12723e */ /* 0x000fe400030004ff */
[----:B------:R-:W-:Y:S02]  /*60b20*/  F2FP.F16.E5M2.UNPACK_B R19, R19.H1 ;  /* 0x00000013ff13723e */ /* 0x000fe400030004ff */
        /* <DEDUP_REMOVED lines=23> */
[----:B0-----:R-:W-:-:S15]  /*60ca0*/  HMMA.16816.F32 R4, R32, R24, R36 ;  /* 0x000000182004723c */ /* 0x001fde0000001824 */
[----:B------:R-:W-:-:S08]  /*60cb0*/  NOP ;  /* 0x0000000000007918 */ /* 0x000fd00000000000 */
[----:B------:R0:W-:Y:S04]  /*60cc0*/  STL.64 [R1+0xa20], R4 ;  /* 0x000a200401007387 */ /* 0x0001e80000100a00 */
[----:B------:R1:W-:Y:S04]  /*60cd0*/  STL.64 [R1+0xa28], R6 ;  /* 0x000a280601007387 */ /* 0x0003e80000100a00 */
[----:B0-----:R-:W2:Y:S04]  /*60ce0*/  LDL.LU R4, [R1+0xae0] ;  /* 0x000ae00001047983 */ /* 0x001ea80000300800 */
[----:B------:R-:W2:Y:S04]  /*60cf0*/  LDL.LU R5, [R1+0xae4] ;  /* 0x000ae40001057983 */ /* 0x000ea80000300800 */
[----:B-1----:R-:W2:Y:S04]  /*60d00*/  LDL.LU R6, [R1+0xae8] ;  /* 0x000ae80001067983 */ /* 0x002ea80000300800 */
        /* <DEDUP_REMOVED lines=10> */
[----:B------:R-:W2:Y:S04]  /*60db0*/  LDL.LU R53, [R1+0xa44] ;  /* 0x000a440001357983 */ /* 0x000ea80000300800 */
[----:B------:R-:W2:Y:S04]  /*60dc0*/  LDL.LU R54, [R1+0xa48] ;  /* 0x000a480001367983 */ /* 0x000ea80000300800 */
[----:B------:R-:W2:Y:S01]  /*60dd0*/  LDL.LU R55, [R1+0xa4c] ;  /* 0x000a4c0001377983 */ /* 0x000ea20000300800 */
[----:B------:R-:W-:-:S02]  /*60de0*/  F2FP.F16.E5M2.UNPACK_B R26, R28.H1 ;  /* 0x0000001cff1a723e */ /* 0x000fc400030004ff */
[----:B------:R-:W-:Y:S01]  /*60df0*/  F2FP.F16.E5M2.UNPACK_B R27, R29.H1 ;  /* 0x0000001dff1b723e */ /* 0x000fe200030004ff */
[----:B------:R-:W3:Y:S04]  /*60e00*/  LDL.LU R40, [R1+0x3a8] ;  /* 0x0003a80001287983 */ /* 0x000ee80000300800 */
[----:B------:R-:W4:Y:S04]  /*60e10*/  LDL.LU R41, [R1+0x3ac] ;  /* 0x0003ac0001297983 */ /* 0x000f280000300800 */
[----:B------:R-:W4:Y:S04]  /*60e20*/  LDL.LU R20, [R1+0xa80] ;  /* 0x000a800001147983 */ /* 0x000f280000300800 */
[----:B------:R-:W4:Y:S04]  /*60e30*/  LDL.LU R21, [R1+0xa84] ;  /* 0x000a840001157983 */ /* 0x000f280000300800 */
[----:B------:R-:W4:Y:S04]  /*60e40*/  LDL.LU R22, [R1+0xa88] ;  /* 0x000a880001167983 */ /* 0x000f280000300800 */
[----:B------:R-:W4:Y:S04]  /*60e50*/  LDL.LU R23, [R1+0xa8c] ;  /* 0x000a8c0001177983 */ /* 0x000f280000300800 */
[----:B------:R-:W3:Y:S04]  /*60e60*/  LDL.LU R38, [R1+0x3a0] ;  /* 0x0003a00001267983 */ /* 0x000ee80000300800 */
        /* <DEDUP_REMOVED lines=9> */
[----:B------:R-:W-:-:S03]  /*60f00*/  F2FP.F16.E5M2.UNPACK_B R36, R30.H1 ;  /* 0x0000001eff24723e */ /* 0x000fc600030004ff */
        /* <DEDUP_REMOVED lines=15> */
[----:B--2---:R-:W-:-:S15]  /*61000*/  HMMA.16816.F32 R52, R32, R26, R52 ;  /* 0x0000001a2034723c */ /* 0x004fde0000001834 */
[----:B------:R-:W-:-:S08]  /*61010*/  NOP ;  /* 0x0000000000007918 */ /* 0x000fd00000000000 */
[----:B------:R-:W-:Y:S04]  /*61020*/  STL.64 [R1+0xa40], R52 ;  /* 0x000a403401007387 */ /* 0x000fe80000100a00 */
[----:B------:R0:W-:Y:S04]  /*61030*/  STL.64 [R1+0xa48], R54 ;  /* 0x000a483601007387 */ /* 0x0001e80000100a00 */
[----:B0-----:R-:W2:Y:S04]  /*61040*/  LDL.LU.64 R54, [R1+0x3a70] ;  /* 0x003a700001367983 */ /* 0x001ea80000300a00 */
[----:B------:R-:W2:Y:S04]  /*61050*/  LDL.LU.64 R52, [R1+0x3a68] ;  /* 0x003a680001347983 */ /* 0x000ea80000300a00 */
[----:B------:R-:W-:Y:S04]  /*61060*/  STL.64 [R1+0x3770], R26 ;  /* 0x0037701a01007387 */ /* 0x000fe80000100a00 */
[----:B------:R0:W-:Y:S04]  /*61070*/  STL.64 [R1+0x3768], R24 ;  /* 0x0037681801007387 */ /* 0x0001e80000100a00 */
[----:B0-----:R-:W2:Y:S04]  /*61080*/  LDL.LU R24, [R1+0xa60] ;  /* 0x000a600001187983 */ /* 0x001ea80000300800 */
[----:B------:R-:W2:Y:S04]  /*61090*/  LDL.LU R25, [R1+0xa64] ;  /* 0x000a640001197983 */ /* 0x000ea80000300800 */
[----:B------:R-:W2:Y:S04]  /*610a0*/  LDL.LU R26, [R1+0xa68] ;  /* 0x000a6800011a7983 */ /* 0x000ea80000300800 */
[----:B------:R-:W2:Y:S01]  /*610b0*/  LDL.LU R27, [R1+0xa6c] ;  /* 0x000a6c00011b7983 */ /* 0x000ea20000300800 */
[----:B---3--:R-:W-:-:S02]  /*610c0*/  F2FP.F16.E5M2.UNPACK_B R38, R38.H1 ;  /* 0x00000026ff26723e */ /* 0x008fc400030004ff */
[----:B----4-:R-:W-:Y:S02]  /*610d0*/  F2FP.F16.E5M2.UNPACK_B R39, R39.H1 ;  /* 0x00000027ff27723e */ /* 0x010fe400030004ff */
[----:B------:R-:W-:Y:S02]  /*610e0*/  F2FP.F16.E5M2.UNPACK_B R40, R40.H1 ;  /* 0x00000028ff28723e */ /* 0x000fe400030004ff */
[----:B------:R-:W-:Y:S02]  /*610f0*/  F2FP.F16.E5M2.UNPACK_B R41, R41.H1 ;  /* 0x00000029ff29723e */ /* 0x000fe400030004ff */
[----:B------:R-:W-:Y:S02]  /*61100*/  F2FP.F16.E5M2.UNPACK_B R42, R42.H1 ;  /* 0x0000002aff2a723e */ /* 0x000fe400030004ff */
[----:B------:R-:W-:Y:S02]  /*61110*/  F2FP.F16.E5M2.UNPACK_B R43, R43.H1 ;  /* 0x0000002bff2b723e */ /* 0x000fe400030004ff */
[----:B------:R-:W-:-:S02]  /*61120*/  F2FP.F16.E5M2.UNPACK_B R44, R44.H1 ;  /* 0x0000002cff2c723e */ /* 0x000fc400030004ff */
[----:B------:R-:W-:Y:S01]  /*61130*/  F2FP.F16.E5M2.UNPACK_B R45, R45.H1 ;  /* 0x0000002dff2d723e */ /* 0x000fe200030004ff */
[C---:B------:R-:W-:Y:S06]  /*61140*/  HMMA.16816.F32 R20, R32.reuse, R38, R20 ;  /* 0x000000262014723c */ /* 0x040fec0000001814 */
[C---:B------:R-:W-:Y:S06]  /*61150*/  HMMA.16816.F32 R16, R32.reuse, R40, R16 ;  /* 0x000000282010723c */ /* 0x040fec0000001810 */
[C---:B------:R-:W-:Y:S06]  /*61160*/  HMMA.16816.F32 R12, R32.reuse, R42, R12 ;  /* 0x0000002a200c723c */ /* 0x040fec000000180c */
[----:B------:R-:W-:Y:S01]  /*61170*/  HMMA.16816.F32 R4, R32, R44, R4 ;  /* 0x0000002c2004723c */ /* 0x000fe20000001804 */
[----:B------:R-:W-:-:S02]  /*61180*/  F2FP.F16.E5M2.UNPACK_B R46, R46.H1 ;  /* 0x0000002eff2e723e */ /* 0x000fc400030004ff */
[----:B------:R-:W-:-:S03]  /*61190*/  F2FP.F16.E5M2.UNPACK_B R47, R47.H1 ;  /* 0x0000002fff2f723e */ /* 0x000fc600030004ff */
[----:B--2---:R-:W-:-:S15]  /*611a0*/  HMMA.16816.F32 R24, R32, R36, R24 ;  /* 0x000000242018723c */ /* 0x004fde0000001818 */
[----:B------:R-:W-:-:S08]  /*611b0*/  NOP ;  /* 0x0000000000007918 */ /* 0x000fd00000000000 */
[----:B------:R-:W-:Y:S04]  /*611c0*/  STL.64 [R1+0xa60], R24 ;  /* 0x000a601801007387 */ /* 0x000fe80000100a00 */
        /* <DEDUP_REMOVED lines=12> */
[----:B------:R0:W-:Y:S02]  /*61290*/  STL.64 [R1+0xae8], R6 ;  /* 0x000ae80601007387 */ /* 0x0001e40000100a00 */
[----:B0-----:R-:W-:Y:S07]  /*612a0*/  HMMA.16816.F32 R4, R32, R46, R56 ;  /* 0x0000002e2004723c */ /* 0x001fee0000001838 */
[----:B------:R-:W-:-:S02]  /*612b0*/  IMAD.MOV.U32 R58, RZ, RZ, R53 ;  /* 0x000000ffff3a7224 */ /* 0x000fc400078e0035 */
[----:B------:R-:W2:Y:S01]  /*612c0*/  LDL.LU R53, [R1+0x3a64] ;  /* 0x003a640001357983 */ /* 0x000ea20000300800 */
[----:B------:R-:W-:-:S13]  /*612d0*/  IMAD.MOV.U32 R59, RZ, RZ, R52 ;  /* 0x000000ffff3b7224 */ /* 0x000fda00078e0034 */
[----:B------:R0:W-:Y:S04]  /*612e0*/  STL.64 [R1+0xb10], R4 ;  /* 0x000b100401007387 */ /* 0x0001e80000100a00 */
[----:B------:R1:W-:Y:S04]  /*612f0*/  STL.64 [R1+0xb18], R6 ;  /* 0x000b180601007387 */ /* 0x0003e80000100a00 */
[----:B------:R-:W3:Y:S04]  /*61300*/  LDL.LU R52, [R1+0x3a60] ;  /* 0x003a600001347983 */ /* 0x000ee80000300800 */
[----:B0-----:R-:W4:Y:S04]  /*61310*/  LDL.LU R4, [R1+0x1230] ;  /* 0x0012300001047983 */ /* 0x001f280000300800 */
[----:B------:R-:W4:Y:S04]  /*61320*/  LDL.LU R5, [R1+0x1234] ;  /* 0x0012340001057983 */ /* 0x000f280000300800 */
[----:B-1----:R-:W2:Y:S04]  /*61330*/  LDL.LU R6, [R1+0x1238] ;  /* 0x0012380001067983 */ /* 0x002ea80000300800 */
[----:B------:R-:W2:Y:S04]  /*61340*/  LDL.LU R7, [R1+0x123c] ;  /* 0x00123c0001077983 */ /* 0x000ea80000300800 */
[----:B--2---:R-:W-:Y:S04]  /*61350*/  STL.64 [R1+0x39e8], R6 ;  /* 0x0039e80601007387 */ /* 0x004fe80000100a00 */
[----:B----4-:R-:W-:Y:S04]  /*61360*/  STL.64 [R1+0x39e0], R4 ;  /* 0x0039e00401007387 */ /* 0x010fe80000100a00 */
[----:B------:R-:W2:Y:S04]  /*61370*/  LDL R56, [R1+0xe0] ;  /* 0x0000e00001387983 */ /* 0x000ea80000100800 */
[----:B------:R-:W2:Y:S04]  /*61380*/  LDL R57, [R1+0xe4] ;  /* 0x0000e40001397983 */ /* 0x000ea80000100800 */
[----:B------:R-:W-:Y:S01]  /*61390*/  STL.64 [R1+0x3a00], R58 ;  /* 0x003a003a01007387 */ /* 0x000fe20000100a00 */
[----:B---3--:R-:W-:-:S02]  /*613a0*/  IMAD.MOV.U32 R14, RZ, RZ, R52 ;  /* 0x000000ffff0e7224 */ /* 0x008fc400078e0034 */
[----:B------:R-:W-:Y:S01]  /*613b0*/  IMAD.MOV.U32 R15, RZ, RZ, R53 ;  /* 0x000000ffff0f7224 */ /* 0x000fe200078e0035 */
[----:B--2---:R-:W-:Y:S04]  /*613c0*/  STL.64 [R1+0x39f8], R56 ;  /* 0x0039f83801007387 */ /* 0x004fe80000100a00 */
[----:B------:R-:W2:Y:S04]  /*613d0*/  LDL.LU R52, [R1+0x3a5c] ;  /* 0x003a5c0001347983 */ /* 0x000ea80000300800 */
[----:B------:R-:W3:Y:S04]  /*613e0*/  LDL.LU R53, [R1+0x3a58] ;  /* 0x003a580001357983 */ /* 0x000ee80000300800 */
[----:B------:R-:W4:Y:S04]  /*613f0*/  LDL.LU R16, [R1+0x1250] ;  /* 0x0012500001107983 */ /* 0x000f280000300800 */
[----:B------:R-:W4:Y:S04]  /*61400*/  LDL.LU R17, [R1+0x1254] ;  /* 0x0012540001117983 */ /* 0x000f280000300800 */
[----:B------:R-:W4:Y:S04]  /*61410*/  LDL.LU R18, [R1+0x1258] ;  /* 0x0012580001127983 */ /* 0x000f280000300800 */
[----:B------:R-:W4:Y:S01]  /*61420*/  LDL.LU R19, [R1+0x125c] ;  /* 0x00125c0001137983 */ /* 0x000f220000300800 */
[----:B--2---:R-:W-:-:S02]  /*61430*/  IMAD.MOV.U32 R13, RZ, RZ, R52 ;  /* 0x000000ffff0d7224 */ /* 0x004fc400078e0034 */
[----:B---3--:R-:W-:Y:S01]  /*61440*/  IMAD.MOV.U32 R12, RZ, RZ, R53 ;  /* 0x000000ffff0c7224 */ /* 0x008fe200078e0035 */
[----:B----4-:R-:W-:Y:S04]  /*61450*/  STL.64 [R1+0x3a10], R18 ;  /* 0x003a101201007387 */ /* 0x010fe80000100a00 */
[----:B------:R-:W-:Y:S04]  /*61460*/  STL.64 [R1+0x3a08], R16 ;  /* 0x003a081001007387 */ /* 0x000fe80000100a00 */
[----:B------:R-:W2:Y:S04]  /*61470*/  LDL.LU R53, [R1+0x3a54] ;  /* 0x003a540001357983 */ /* 0x000ea80000300800 */
[----:B------:R-:W3:Y:S04]  /*61480*/  LDL.LU R52, [R1+0x3a50] ;  /* 0x003a500001347983 */ /* 0x000ee80000300800 */
[----:B------:R-:W-:Y:S04]  /*61490*/  STL.64 [R1+0x3a20], R14 ;  /* 0x003a200e01007387 */ /* 0x000fe80000100a00 */
[----:B------:R-:W-:Y:S04]  /*614a0*/  STL.64 [R1+0x3a18], R12 ;  /* 0x003a180c01007387 */ /* 0x000fe80000100a00 */
        /* <DEDUP_REMOVED lines=10> */
[----:B------:R-:W4:Y:S04]  /*61550*/  LDL.LU R36, [R1+0x1270] ;  /* 0x0012700001247983 */ /* 0x000f280000300800 */
[----:B------:R-:W4:Y:S04]  /*61560*/  LDL.LU R37, [R1+0x1274] ;  /* 0x0012740001257983 */ /* 0x000f280000300800 */
[----:B------:R-:W2:Y:S04]  /*61570*/  LDL.LU R38, [R1+0x1278] ;  /* 0x0012780001267983 */ /* 0x000ea80000300800 */
[----:B------:R-:W2:Y:S01]  /*61580*/  LDL.LU R39, [R1+0x127c] ;  /* 0x00127c0001277983 */ /* 0x000ea20000300800 */
[----:B------:R-:W-:-:S02]  /*61590*/  IMAD R28, R28, 0x100, R10 ;  /* 0x000001001c1c7824 */ /* 0x000fc400078e020a */
[----:B------:R-:W-:Y:S01]  /*615a0*/  IMAD R29, R29, 0x100, R11 ;  /* 0x000001001d1d7824 */ /* 0x000fe200078e020b */
[----:B--2---:R-:W-:Y:S04]  /*615b0*/  STL.64 [R1+0x3a40], R38 ;  /* 0x003a402601007387 */ /* 0x004fe80000100a00 */
[----:B----4-:R0:W-:Y:S04]  /*615c0*/  STL.64 [R1+0x3a38], R36 ;  /* 0x003a382401007387 */ /* 0x0101e80000100a00 */
[----:B------:R-:W2:Y:S04]  /*615d0*/  LDL.LU R40, [R1+0x1280] ;  /* 0x0012800001287983 */ /* 0x000ea80000300800 */
[----:B------:R-:W2:Y:S04]  /*615e0*/  LDL.LU R41, [R1+0x1284] ;  /* 0x0012840001297983 */ /* 0x000ea80000300800 */
[----:B------:R-:W2:Y:S04]  /*615f0*/  LDL.LU R42, [R1+0x1288] ;  /* 0x00128800012a7983 */ /* 0x000ea80000300800 */
[----:B------:R-:W2:Y:S04]  /*61600*/  LDL.LU R43, [R1+0x128c] ;  /* 0x00128c00012b7983 */ /* 0x000ea80000300800 */
[----:B------:R-:W4:Y:S04]  /*61610*/  LDL.LU R8, [R1+0x1240] ;  /* 0x0012400001087983 */ /* 0x000f280000300800 */
[----:B------:R-:W4:Y:S04]  /*61620*/  LDL.LU R9, [R1+0x1244] ;  /* 0x0012440001097983 */ /* 0x000f280000300800 */
[----:B------:R-:W4:Y:S01]  /*61630*/  LDL.LU R10, [R1+0x1248] ;  /* 0x00124800010a7983 */ /* 0x000f220000300800 */
[----:B------:R-:W-:-:S03]  /*61640*/  IMAD.MOV.U32 R25, RZ, RZ, R52 ;  /* 0x000000ffff197224 */ /* 0x000fc600078e0034 */
[----:B------:R-:W4:Y:S01]  /*61650*/  LDL.LU R11, [R1+0x124c] ;  /* 0x00124c00010b7983 */ /* 0x000f220000300800 */
[----:B---3--:R-:W-:-:S03]  /*61660*/  IMAD.MOV.U32 R24, RZ, RZ, R53 ;  /* 0x000000ffff187224 */ /* 0x008fc600078e0035 */
[----:B------:R-:W3:Y:S04]  /*61670*/  LDL.LU R52, [R1+0x3f8] ;  /* 0x0003f80001347983 */ /* 0x000ee80000300800 */
[----:B------:R-:W2:Y:S04]  /*61680*/  LDL.LU R53, [R1+0x3fc] ;  /* 0x0003fc0001357983 */ /* 0x000ea80000300800 */
[----:B0-----:R-:W4:Y:S04]  /*61690*/  LDL.LU R36, [R1+0x1340] ;  /* 0x0013400001247983 */ /* 0x001f280000300800 */
[----:B------:R-:W4:Y:S04]  /*616a0*/  LDL.LU R37, [R1+0x1344] ;  /* 0x0013440001257983 */ /* 0x000f280000300800 */
[----:B------:R-:W4:Y:S04]  /*616b0*/  LDL.LU R38, [R1+0x1348] ;  /* 0x0013480001267983 */ /* 0x000f280000300800 */
[----:B------:R-:W4:Y:S04]  /*616c0*/  LDL.LU R39, [R1+0x134c] ;  /* 0x00134c0001277983 */ /* 0x000f280000300800 */
[----:B------:R-:W3:Y:S04]  /*616d0*/  LDL.LU R20, [R1+0x1330] ;  /* 0x0013300001147983 */ /* 0x000ee80000300800 */
[----:B------:R-:W3:Y:S04]  /*616e0*/  LDL.LU R21, [R1+0x1334] ;  /* 0x0013340001157983 */ /* 0x000ee80000300800 */
[----:B------:R-:W3:Y:S04]  /*616f0*/  LDL.LU R22, [R1+0x1338] ;  /* 0x0013380001167983 */ /* 0x000ee80000300800 */
[----:B------:R-:W3:Y:S04]  /*61700*/  LDL.LU R23, [R1+0x133c] ;  /* 0x00133c0001177983 */ /* 0x000ee80000300800 */
[----:B------:R0:W-:Y:S04]  /*61710*/  STL.64 [R1+0x36f0], R46 ;  /* 0x0036f02e01007387 */ /* 0x0001e80000100a00 */
[----:B0-----:R-:W2:Y:S04]  /*61720*/  LDL R46, [R1+0x108] ;  /* 0x00010800012e7983 */ /* 0x001ea80000100800 */
[----:B------:R-:W2:Y:S04]  /*61730*/  LDL R47, [R1+0x10c] ;  /* 0x00010c00012f7983 */ /* 0x000ea80000100800 */
[----:B------:R-:W2:Y:S04]  /*61740*/  LDL.LU R12, [R1+0x12e0] ;  /* 0x0012e000010c7983 */ /* 0x000ea80000300800 */
[----:B------:R-:W2:Y:S04]  /*61750*/  LDL.LU R13, [R1+0x12e4] ;  /* 0x0012e400010d7983 */ /* 0x000ea80000300800 */
[----:B------:R-:W2:Y:S04]  /*61760*/  LDL.LU R14, [R1+0x12e8] ;  /* 0x0012e800010e7983 */ /* 0x000ea80000300800 */
[----:B------:R-:W2:Y:S01]  /*61770*/  LDL.LU R15, [R1+0x12ec] ;  /* 0x0012ec00010f7983 */ /* 0x000ea20000300800 */
[----:B------:R-:W-:-:S02]  /*61780*/  F2FP.F16.E5M2.UNPACK_B R48, R48.H1 ;  /* 0x00000030ff30723e */ /* 0x000fc400030004ff */
[----:B------:R-:W-:Y:S02]  /*61790*/  F2FP.F16.E5M2.UNPACK_B R49, R49.H1 ;  /* 0x00000031ff31723e */ /* 0x000fe400030004ff */
[----:B------:R-:W-:Y:S02]  /*617a0*/  F2FP.F16.E5M2.UNPACK_B R50, R50.H1 ;  /* 0x00000032ff32723e */ /* 0x000fe400030004ff */
[----:B------:R-:W-:Y:S01]  /*617b0*/  F2FP.F16.E5M2.UNPACK_B R51, R51.H1 ;  /* 0x00000033ff33723e */ /* 0x000fe200030004ff */
[----:B------:R-:W2:Y:S04]  /*617c0*/  LDL.LU R56, [R1+0x12c0] ;  /* 0x0012c00001387983 */ /* 0x000ea80000300800 */
[----:B------:R-:W2:Y:S04]  /*617d0*/  LDL.LU R57, [R1+0x12c4] ;  /* 0x0012c40001397983 */ /* 0x000ea80000300800 */
[----:B------:R-:W2:Y:S04]  /*617e0*/  LDL.LU R58, [R1+0x12c8] ;  /* 0x0012c800013a7983 */ /* 0x000ea80000300800 */
[----:B------:R-:W2:Y:S04]  /*617f0*/  LDL.LU R59, [R1+0x12cc] ;  /* 0x0012cc00013b7983 */ /* 0x000ea80000300800 */
[----:B------:R-:W2:Y:S04]  /*61800*/  LDL.LU R16, [R1+0x12d0] ;  /* 0x0012d00001107983 */ /* 0x000ea80000300800 */
[----:B------:R-:W2:Y:S04]  /*61810*/  LDL.LU R17, [R1+0x12d4] ;  /* 0x0012d40001117983 */ /* 0x000ea80000300800 */
[----:B------:R-:W2:Y:S01]  /*61820*/  LDL.LU R18, [R1+0x12d8] ;  /* 0x0012d80001127983 */ /* 0x000ea20000300800 */
[----:B------:R-:W-:-:S02]  /*61830*/  IMAD R30, R30, 0x100, R60 ;  /* 0x000001001e1e7824 */ /* 0x000fc400078e023c */
[----:B------:R-:W-:Y:S01]  /*61840*/  IMAD R31, R31, 0x100, R61 ;  /* 0x000001001f1f7824 */ /* 0x000fe200078e023d */
[----:B------:R-:W2:Y:S04]  /*61850*/  LDL.LU R19, [R1+0x12dc] ;  /* 0x0012dc0001137983 */ /* 0x000ea80000300800 */
[----:B------:R-:W2:Y:S04]  /*61860*/  LDL.64 R60, [R1+0x120] ;  /* 0x00012000013c7983 */ /* 0x000ea80000100a00 */
[----:B------:R0:W-:Y:S04]  /*61870*/  STL.64 [R1+0x36e8], R44 ;  /* 0x0036e82c01007387 */ /* 0x0001e80000100a00 */
[----:B0-----:R-:W2:Y:S04]  /*61880*/  LDL R44, [R1+0x110] ;  /* 0x00011000012c7983 */ /* 0x001ea80000100800 */
[----:B------:R-:W2:Y:S04]  /*61890*/  LDL R45, [R1+0x114] ;  /* 0x00011400012d7983 */ /* 0x000ea80000100800 */
[----:B------:R-:W2:Y:S04]  /*618a0*/  LDL.LU R4, [R1+0x12b0] ;  /* 0x0012b00001047983 */ /* 0x000ea80000300800 */
[----:B------:R-:W2:Y:S04]  /*618b0*/  LDL.LU R5, [R1+0x12b4] ;  /* 0x0012b40001057983 */ /* 0x000ea80000300800 */
[----:B------:R-:W2:Y:S04]  /*618c0*/  LDL.LU R6, [R1+0x12b8] ;  /* 0x0012b80001067983 */ /* 0x000ea80000300800 */
[----:B------:R-:W2:Y:S01]  /*618d0*/  LDL.LU R7, [R1+0x12bc] ;  /* 0x0012bc0001077983 */ /* 0x000ea20000300800 */
[C---:B----4-:R-:W-:Y:S06]  /*618e0*/  HMMA.16816.F32 R36, R32.reuse, R48, R36 ;  /* 0x000000302024723c */ /* 0x050fec0000001824 */
[----:B---3--:R-:W-:Y:S01]  /*618f0*/  HMMA.16816.F32 R20, R32, R50, R20 ;  /* 0x000000322014723c */ /* 0x008fe20000001814 */
[----:B------:R-:W-:-:S02]  /*61900*/  F2FP.F16.E5M2.UNPACK_B R52, R52.H1 ;  /* 0x00000034ff34723e */ /* 0x000fc400030004ff */
[----:B--2---:R-:W-:-:S07]  /*61910*/  F2FP.F16.E5M2.UNPACK_B R53, R53.H1 ;  /* 0x00000035ff35723e */ /* 0x004fce00030004ff */
[----:B------:R-:W-:Y:S07]  /*61920*/  HMMA.16816.F32 R32, R32, R52, R12 ;  /* 0x000000342020723c */ /* 0x000fee000000180c */
[----:B------:R-:W-:Y:S04]  /*61930*/  STL.64 [R1+0x1340], R36 ;  /* 0x0013402401007387 */ /* 0x000fe80000100a00 */
[----:B------:R0:W-:Y:S04]  /*61940*/  STL.64 [R1+0x1348], R38 ;  /* 0x0013482601007387 */ /* 0x0001e80000100a00 */
[----:B0-----:R-:W2:Y:S04]  /*61950*/  LDL.LU.64 R38, [R1+0x3a40] ;  /* 0x003a400001267983 */ /* 0x001ea80000300a00 */
[----:B------:R-:W2:Y:S04]  /*61960*/  LDL.LU.64 R36, [R1+0x3a38] ;  /* 0x003a380001247983 */ /* 0x000ea80000300a00 */
[----:B------:R-:W-:Y:S04]  /*61970*/  STL.64 [R1+0x1330], R20 ;  /* 0x0013301401007387 */ /* 0x000fe80000100a00 */
[----:B------:R0:W-:Y:S04]  /*61980*/  STL.64 [R1+0x1338], R22 ;  /* 0x0013381601007387 */ /* 0x0001e80000100a00 */
[----:B0-----:R-:W3:Y:S04]  /*61990*/  LDL.LU.64 R22, [R1+0x3a30] ;  /* 0x003a300001167983 */ /* 0x001ee80000300a00 */
[----:B------:R-:W3:Y:S04]  /*619a0*/  LDL.LU.64 R20, [R1+0x3a28] ;  /* 0x003a280001147983 */ /* 0x000ee80000300a00 */
[----:B------:R-:W-:Y:S04]  /*619b0*/  STL.64 [R1+0x3700], R50 ;  /* 0x0037003201007387 */ /* 0x000fe80000100a00 */
[----:B------:R0:W-:Y:S04]  /*619c0*/  STL.64 [R1+0x36f8], R48 ;  /* 0x0036f83001007387 */ /* 0x0001e80000100a00 */
[----:B0-----:R-:W4:Y:S04]  /*619d0*/  LDL.LU R48, [R1+0x1290] ;  /* 0x0012900001307983 */ /* 0x001f280000300800 */
[----:B------:R-:W4:Y:S04]  /*619e0*/  LDL.LU R49, [R1+0x1294] ;  /* 0x0012940001317983 */ /* 0x000f280000300800 */
[----:B------:R-:W4:Y:S04]  /*619f0*/  LDL.LU R50, [R1+0x1298] ;  /* 0x0012980001327983 */ /* 0x000f280000300800 */
[----:B------:R-:W4:Y:S04]  /*61a00*/  LDL.LU R51, [R1+0x129c] ;  /* 0x00129c0001337983 */ /* 0x000f280000300800 */
[----:B------:R-:W2:Y:S04]  /*61a10*/  LDL.LU.64 R14, [R1+0x3a20] ;  /* 0x003a2000010e7983 */ /* 0x000ea80000300a00 */
[----:B------:R-:W3:Y:S04]  /*61a20*/  LDL.LU.64 R12, [R1+0x3a18] ;  /* 0x003a1800010c7983 */ /* 0x000ee80000300a00 */
[----:B------:R-:W-:Y:S04]  /*61a30*/  STL.64 [R1+0x12e0], R32 ;  /* 0x0012e02001007387 */ /* 0x000fe80000100a00 */
[----:B------:R0:W-:Y:S04]  /*61a40*/  STL.64 [R1+0x12e8], R34 ;  /* 0x0012e82201007387 */ /* 0x0001e80000100a00 */
[----:B0-----:R-:W4:Y:S01]  /*61a50*/  LDL.64 R34, [R1+0x130] ;  /* 0x0001300001227983 */ /* 0x001f220000100a00 */
[----:B------:R-:W-:-:S02]  /*61a60*/  F2FP.F16.E5M2.UNPACK_B R28, R28 ;  /* 0x0000001cff1c723e */ /* 0x000fc400020004ff */
[----:B------:R-:W-:Y:S02]  /*61a70*/  F2FP.F16.E5M2.UNPACK_B R29, R29 ;  /* 0x0000001dff1d723e */ /* 0x000fe400020004ff */
[----:B------:R-:W-:Y:S02]  /*61a80*/  F2FP.F16.E5M2.UNPACK_B R30, R30 ;  /* 0x0000001eff1e723e */ /* 0x000fe400020004ff */
[----:B------:R-:W-:-:S07]  /*61a90*/  F2FP.F16.E5M2.UNPACK_B R31, R31 ;  /* 0x0000001fff1f723e */ /* 0x000fce00020004ff */
[C---:B------:R-:W-:Y:S01]  /*61aa0*/  HMMA.16816.F32 R56, R28.reuse, R60, R56 ;  /* 0x0000003c1c38723c */ /* 0x040fe20000001838 */
[----:B------:R-:W-:Y:S04]  /*61ab0*/  STL.64 [R1+0x37a0], R54 ;  /* 0x0037a03601007387 */ /* 0x000fe80000100a00 */
[----:B------:R0:W-:Y:S04]  /*61ac0*/  STL.64 [R1+0x3798], R52 ;  /* 0x0037983401007387 */ /* 0x0001e80000100a00 */
[----:B0-----:R-:W2:Y:S04]  /*61ad0*/  LDL.LU R52, [R1+0x12a0] ;  /* 0x0012a00001347983 */ /* 0x001ea80000300800 */
[----:B------:R-:W2:Y:S04]  /*61ae0*/  LDL.LU R53, [R1+0x12a4] ;  /* 0x0012a40001357983 */ /* 0x000ea80000300800 */
[----:B------:R-:W2:Y:S04]  /*61af0*/  LDL.LU R54, [R1+0x12a8] ;  /* 0x0012a80001367983 */ /* 0x000ea80000300800 */
[----:B------:R-:W2:Y:S01]  /*61b00*/  LDL.LU R55, [R1+0x12ac] ;  /* 0x0012ac0001377983 */ /* 0x000ea20000300800 */
[----:B----4-:R-:W-:Y:S06]  /*61b10*/  HMMA.16816.F32 R16, R28, R34, R16 ;  /* 0x000000221c10723c */ /* 0x010fec0000001810 */
[----:B------:R-:W-:-:S02]  /*61b20*/  IMAD.MOV.U32 R33, RZ, RZ, R34 ;  /* 0x000000ffff217224 */ /* 0x000fc400078e0022 */
[----:B------:R-:W-:Y:S02]  /*61b30*/  IMAD.MOV.U32 R32, RZ, RZ, R35 ;  /* 0x000000ffff207224 */ /* 0x000fe400078e0023 */
[----:B------:R-:W-:Y:S02]  /*61b40*/  IMAD.MOV.U32 R35, RZ, RZ, R60 ;  /* 0x000000ffff237224 */ /* 0x000fe400078e003c */
[----:B------:R-:W-:-:S11]  /*61b50*/  IMAD.MOV.U32 R34, RZ, RZ, R61 ;  /* 0x000000ffff227224 */ /* 0x000fd600078e003d */
        /* <DEDUP_REMOVED lines=8> */
[----:B------:R-:W4:Y:S04]  /*61be0*/  LDL.LU.64 R60, [R1+0x39f0] ;  /* 0x0039f000013c7983 */ /* 0x000f280000300a00 */
[----:B------:R0:W-:Y:S04]  /*61bf0*/  STL.64 [R1+0x37c0], R34 ;  /* 0x0037c02201007387 */ /* 0x0001e80000100a00 */
[----:B0-----:R-:W4:Y:S04]  /*61c00*/  LDL R34, [R1+0x118] ;  /* 0x0001180001227983 */ /* 0x001f280000100800 */
[----:B------:R-:W4:Y:S04]  /*61c10*/  LDL R35, [R1+0x11c] ;  /* 0x00011c0001237983 */ /* 0x000f280000100800 */
[----:B------:R4:W-:Y:S01]  /*61c20*/  STL.64 [R1+0x37b8], R32 ;  /* 0x0037b82001007387 */ /* 0x0009e20000100a00 */
[C---:B--2---:R-:W-:Y:S06]  /*61c30*/  HMMA.16816.F32 R52, R28.reuse, R44, R52 ;  /* 0x0000002c1c34723c */ /* 0x044fec0000001834 */
[C---:B------:R-:W-:Y:S06]  /*61c40*/  HMMA.16816.F32 R44, R28.reuse, R46, R48 ;  /* 0x0000002e1c2c723c */ /* 0x040fec0000001830 */
[C---:B---3--:R-:W-:Y:S06]  /*61c50*/  HMMA.16816.F32 R20, R28.reuse, R12, R20 ;  /* 0x0000000c1c14723c */ /* 0x048fec0000001814 */
[C---:B----4-:R-:W-:Y:S01]  /*61c60*/  HMMA.16816.F32 R32, R28.reuse, R34, R4 ;  /* 0x000000221c20723c */ /* 0x050fe20000001804 */
[----:B------:R-:W2:Y:S04]  /*61c70*/  LDL.LU.64 R6, [R1+0x39e8] ;  /* 0x0039e80001067983 */ /* 0x000ea80000300a00 */
[----:B------:R-:W2:Y:S01]  /*61c80*/  LDL.LU.64 R4, [R1+0x39e0] ;  /* 0x0039e00001047983 */ /* 0x000ea20000300a00 */
[C---:B------:R-:W-:Y:S06]  /*61c90*/  HMMA.16816.F32 R16, R28.reuse, R14, R16 ;  /* 0x0000000e1c10723c */ /* 0x040fec0000001810 */
[C---:B------:R-:W-:Y:S11]  /*61ca0*/  HMMA.16816.F32 R12, R28.reuse, R56, R8 ;  /* 0x000000381c0c723c */ /* 0x040ff60000001808 */
[----:B------:R-:W-:Y:S04]  /*61cb0*/  STL.64 [R1+0x12b0], R32 ;  /* 0x0012b02001007387 */ /* 0x000fe80000100a00 */
[----:B------:R0:W-:Y:S02]  /*61cc0*/  STL.64 [R1+0x12b8], R34 ;  /* 0x0012b82201007387 */ /* 0x0001e40000100a00 */
[C---:B0-----:R-:W-:Y:S06]  /*61cd0*/  HMMA.16816.F32 R32, R28.reuse, R24, R40 ;  /* 0x000000181c20723c */ /* 0x041fec0000001828 */
[C---:B------:R-:W-:Y:S01]  /*61ce0*/  HMMA.16816.F32 R24, R28.reuse, R26, R36 ;  /* 0x0000001a1c18723c */ /* 0x040fe20000001824 */
        /* <DEDUP_REMOVED lines=12> */
[----:B------:R-:W3:Y:S04]  /*61db0*/  LDL R10, [R1] ;  /* 0x00000000010a7983 */ /* 0x000ee80000100800 */
[----:B------:R0:W-:Y:S04]  /*61dc0*/  STL.64 [R1+0x1240], R12 ;  /* 0x0012400c01007387 */ /* 0x0001e80000100a00 */
[----:B------:R1:W-:Y:S01]  /*61dd0*/  STL.64 [R1+0x1248], R14 ;  /* 0x0012480e01007387 */ /* 0x0003e20000100a00 */
[----:B--2---:R-:W-:-:S15]  /*61de0*/  HMMA.16816.F32 R4, R28, R58, R4 ;  /* 0x0000003a1c04723c */ /* 0x004fde0000001804 */
[----:B------:R-:W-:-:S08]  /*61df0*/  NOP ;  /* 0x0000000000007918 */ /* 0x000fd00000000000 */
[----:B------:R-:W-:Y:S04]  /*61e00*/  STL.64 [R1+0x1230], R4 ;  /* 0x0012300401007387 */ /* 0x000fe80000100a00 */
[----:B------:R-:W-:Y:S04]  /*61e10*/  STL.64 [R1+0x1238], R6 ;  /* 0x0012380601007387 */ /* 0x000fe80000100a00 */
[----:B------:R-:W3:Y:S04]  /*61e20*/  LDL R11, [R1+0x4] ;  /* 0x00000400010b7983 */ /* 0x000ee80000100800 */
[----:B0-----:R-:W2:Y:S04]  /*61e30*/  LDL.LU R12, [R1+0x1080] ;  /* 0x00108000010c7983 */ /* 0x001ea80000300800 */
[----:B------:R-:W2:Y:S04]  /*61e40*/  LDL.LU R13, [R1+0x1084] ;  /* 0x00108400010d7983 */ /* 0x000ea80000300800 */
[----:B-1----:R-:W4:Y:S04]  /*61e50*/  LDL.LU R14, [R1+0x1088] ;  /* 0x00108800010e7983 */ /* 0x002f280000300800 */
[----:B------:R-:W4:Y:S01]  /*61e60*/  LDL.LU R15, [R1+0x108c] ;  /* 0x00108c00010f7983 */ /* 0x000f220000300800 */
[----:B------:R-:W-:-:S03]  /*61e70*/  IMAD.MOV.U32 R9, RZ, RZ, R0 ;  /* 0x000000ffff097224 */ /* 0x000fc600078e0000 */
[----:B----4-:R0:W-:Y:S04]  /*61e80*/  STL.64 [R1+0x37d0], R14 ;  /* 0x0037d00e01007387 */ /* 0x0101e80000100a00 */
[----:B--2---:R-:W-:Y:S04]  /*61e90*/  STL.64 [R1+0x37c8], R12 ;  /* 0x0037c80c01007387 */ /* 0x004fe80000100a00 */
[----:B------:R-:W2:Y:S04]  /*61ea0*/  LDL R8, [R1+0x8] ;  /* 0x0000080001087983 */ /* 0x000ea80000100800 */
[----:B------:R-:W4:Y:S04]  /*61eb0*/  LDL.LU R0, [R1+0x39dc] ;  /* 0x0039dc0001007983 */ /* 0x000f280000300800 */
[----:B---3--:R-:W-:Y:S04]  /*61ec0*/  STL.64 [R1+0x37e0], R10 ;  /* 0x0037e00a01007387 */ /* 0x008fe80000100a00 */
[----:B--2---:R1:W-:Y:S04]  /*61ed0*/  STL.64 [R1+0x37d8], R8 ;  /* 0x0037d80801007387 */ /* 0x0043e80000100a00 */
[----:B------:R-:W2:Y:S04]  /*61ee0*/  LDL.LU R16, [R1+0x1090] ;  /* 0x0010900001107983 */ /* 0x000ea80000300800 */
[----:B------:R-:W2:Y:S04]  /*61ef0*/  LDL.LU R17, [R1+0x1094] ;  /* 0x0010940001117983 */ /* 0x000ea80000300800 */
[----:B------:R-:W3:Y:S04]  /*61f00*/  LDL.LU R18, [R1+0x1098] ;  /* 0x0010980001127983 */ /* 0x000ee80000300800 */
[----:B------:R-:W3:Y:S04]  /*61f10*/  LDL.LU R19, [R1+0x109c] ;  /* 0x00109c0001137983 */ /* 0x000ee80000300800 */
[----:B---3--:R-:W-:Y:S04]  /*61f20*/  STL.64 [R1+0x37f0], R18 ;  /* 0x0037f01201007387 */ /* 0x008fe80000100a00 */
[----:B--2---:R2:W-:Y:S04]  /*61f30*/  STL.64 [R1+0x37e8], R16 ;  /* 0x0037e81001007387 */ /* 0x0045e80000100a00 */
[----:B------:R-:W3:Y:S04]  /*61f40*/  LDL.LU R24, [R1+0x10a0] ;  /* 0x0010a00001187983 */ /* 0x000ee80000300800 */
[----:B------:R-:W3:Y:S04]  /*61f50*/  LDL.LU R25, [R1+0x10a4] ;  /* 0x0010a40001197983 */ /* 0x000ee80000300800 */
[----:B------:R-:W2:Y:S04]  /*61f60*/  LDL.LU R26, [R1+0x10a8] ;  /* 0x0010a800011a7983 */ /* 0x000ea80000300800 */
[----:B------:R-:W2:Y:S01]  /*61f70*/  LDL.LU R27, [R1+0x10ac] ;  /* 0x0010ac00011b7983 */ /* 0x000ea20000300800 */
[----:B----4-:R-:W-:-:S03]  /*61f80*/  IMAD.MOV.U32 R21, RZ, RZ, R0 ;  /* 0x000000ffff157224 */ /* 0x010fc600078e0000 */
[----:B--2---:R-:W-:Y:S04]  /*61f90*/  STL.64 [R1+0x3800], R26 ;  /* 0x0038001a01007387 */ /* 0x004fe80000100a00 */
[----:B---3--:R2:W-:Y:S04]  /*61fa0*/  STL.64 [R1+0x37f8], R24 ;  /* 0x0037f81801007387 */ /* 0x0085e80000100a00 */
[----:B------:R-:W3:Y:S04]  /*61fb0*/  LDL R20, [R1+0x18] ;  /* 0x0000180001147983 */ /* 0x000ee80000100800 */
[----:B------:R-:W4:Y:S04]  /*61fc0*/  LDL.LU R0, [R1+0x39d8] ;  /* 0x0039d80001007983 */ /* 0x000f280000300800 */
[----:B------:R-:W2:Y:S04]  /*61fd0*/  LDL.LU R44, [R1+0x10c0] ;  /* 0x0010c000012c7983 */ /* 0x000ea80000300800 */
[----:B------:R-:W2:Y:S04]  /*61fe0*/  LDL.LU R45, [R1+0x10c4] ;  /* 0x0010c400012d7983 */ /* 0x000ea80000300800 */
[----:B------:R-:W3:Y:S04]  /*61ff0*/  LDL.LU R46, [R1+0x10c8] ;  /* 0x0010c800012e7983 */ /* 0x000ee80000300800 */
[----:B------:R-:W3:Y:S01]  /*62000*/  LDL.LU R47, [R1+0x10cc] ;  /* 0x0010cc00012f7983 */ /* 0x000ee20000300800 */
[----:B----4-:R-:W-:-:S03]  /*62010*/  IMAD.MOV.U32 R41, RZ, RZ, R0 ;  /* 0x000000ffff297224 */ /* 0x010fc600078e0000 */
[----:B---3--:R-:W-:Y:S04]  /*62020*/  STL.64 [R1+0x3810], R46 ;  /* 0x0038102e01007387 */ /* 0x008fe80000100a00 */
[----:B--2---:R-:W-:Y:S04]  /*62030*/  STL.64 [R1+0x3808], R44 ;  /* 0x0038082c01007387 */ /* 0x004fe80000100a00 */
[----:B------:R-:W2:Y:S04]  /*62040*/  LDL R40, [R1+0x28] ;  /* 0x0000280001287983 */ /* 0x000ea80000100800 */
[----:B------:R-:W3:Y:S04]  /*62050*/  LDL.LU R0, [R1+0x39d4] ;  /* 0x0039d40001007983 */ /* 0x000ee80000300800 */
[----:B------:R-:W4:Y:S04]  /*62060*/  LDL.LU R48, [R1+0x10d0] ;  /* 0x0010d00001307983 */ /* 0x000f280000300800 */
[----:B------:R-:W4:Y:S04]  /*62070*/  LDL.LU R49, [R1+0x10d4] ;  /* 0x0010d40001317983 */ /* 0x000f280000300800 */
[----:B------:R-:W2:Y:S04]  /*62080*/  LDL.LU R50, [R1+0x10d8] ;  /* 0x0010d80001327983 */ /* 0x000ea80000300800 */
[----:B------:R-:W2:Y:S04]  /*62090*/  LDL.LU R51, [R1+0x10dc] ;  /* 0x0010dc0001337983 */ /* 0x000ea80000300800 */
[----:B--2---:R-:W-:Y:S04]  /*620a0*/  STL.64 [R1+0x3820], R50 ;  /* 0x0038203201007387 */ /* 0x004fe80000100a00 */
[----:B----4-:R2:W-:Y:S04]  /*620b0*/  STL.64 [R1+0x3818], R48 ;  /* 0x0038183001007387 */ /* 0x0105e80000100a00 */
[----:B------:R-:W4:Y:S04]  /*620c0*/  LDL R54, [R1+0x30] ;  /* 0x0000300001367983 */ /* 0x000f280000100800 */
[----:B------:R-:W4:Y:S04]  /*620d0*/  LDL R55, [R1+0x34] ;  /* 0x0000340001377983 */ /* 0x000f280000100800 */
[----:B------:R-:W2:Y:S01]  /*620e0*/  LDL R52, [R1+0x38] ;  /* 0x0000380001347983 */ /* 0x000ea20000100800 */
[----:B---3--:R-:W-:-:S03]  /*620f0*/  IMAD.MOV.U32 R53, RZ, RZ, R0 ;  /* 0x000000ffff357224 */ /* 0x008fc600078e0000 */
[----:B------:R-:W0:Y:S04]  /*62100*/  LDL.LU R0, [R1+0x39d0] ;  /* 0x0039d00001007983 */ /* 0x000e280000300800 */
[----:B----4-:R3:W-:Y:S04]  /*62110*/  STL.64 [R1+0x3830], R54 ;  /* 0x0038303601007387 */ /* 0x0107e80000100a00 */
[----:B--2---:R-:W-:Y:S04]  /*62120*/  STL.64 [R1+0x3828], R52 ;  /* 0x0038283401007387 */ /* 0x004fe80000100a00 */
[----:B------:R-:W2:Y:S04]  /*62130*/  LDL.LU R32, [R1+0x10f0] ;  /* 0x0010f00001207983 */ /* 0x000ea80000300800 */
[----:B------:R-:W2:Y:S04]  /*62140*/  LDL.LU R33, [R1+0x10f4] ;  /* 0x0010f40001217983 */ /* 0x000ea80000300800 */
[----:B------:R-:W4:Y:S04]  /*62150*/  LDL.LU R34, [R1+0x10f8] ;  /* 0x0010f80001227983 */ /* 0x000f280000300800 */
[----:B------:R-:W4:Y:S01]  /*62160*/  LDL.LU R35, [R1+0x10fc] ;  /* 0x0010fc0001237983 */ /* 0x000f220000300800 */
[----:B0-----:R-:W-:-:S03]  /*62170*/  IMAD.MOV.U32 R15, RZ, RZ, R0 ;  /* 0x000000ffff0f7224 */ /* 0x001fc600078e0000 */
[----:B----4-:R-:W-:Y:S04]  /*62180*/  STL.64 [R1+0x3840], R34 ;  /* 0x0038402201007387 */ /* 0x010fe80000100a00 */
[----:B--2---:R0:W-:Y:S04]  /*62190*/  STL.64 [R1+0x3838], R32 ;  /* 0x0038382001007387 */ /* 0x0041e80000100a00 */
[----:B------:R-:W2:Y:S04]  /*621a0*/  LDL R14, [R1+0x40] ;  /* 0x00004000010e7983 */ /* 0x000ea80000100800 */
[----:B------:R-:W4:Y:S04]  /*621b0*/  LDL.LU R0, [R1+0x39cc] ;  /* 0x0039cc0001007983 */ /* 0x000f280000300800 */
[----:B-1----:R-:W3:Y:S04]  /*621c0*/  LDL.LU R8, [R1+0x1100] ;  /* 0x0011000001087983 */ /* 0x002ee80000300800 */
[----:B------:R-:W3:Y:S04]  /*621d0*/  LDL.LU R9, [R1+0x1104] ;  /* 0x0011040001097983 */ /* 0x000ee80000300800 */
[----:B------:R-:W2:Y:S04]  /*621e0*/  LDL.LU R10, [R1+0x1108] ;  /* 0x00110800010a7983 */ /* 0x000ea80000300800 */
[----:B------:R-:W2:Y:S04]  /*621f0*/  LDL.LU R11, [R1+0x110c] ;  /* 0x00110c00010b7983 */ /* 0x000ea80000300800 */
[----:B--2---:R-:W-:Y:S04]  /*62200*/  STL.64 [R1+0x3850], R10 ;  /* 0x0038500a01007387 */ /* 0x004fe80000100a00 */
[----:B---3--:R1:W-:Y:S04]  /*62210*/  STL.64 [R1+0x3848], R8 ;  /* 0x0038480801007387 */ /* 0x0083e80000100a00 */
[----:B------:R-:W2:Y:S01]  /*62220*/  LDL R12, [R1+0x48] ;  /* 0x00004800010c7983 */ /* 0x000ea20000100800 */
[----:B----4-:R-:W-:-:S03]  /*62230*/  IMAD.MOV.U32 R13, RZ, RZ, R0 ;  /* 0x000000ffff0d7224 */ /* 0x010fc600078e0000 */
[----:B------:R-:W3:Y:S04]  /*62240*/  LDL.LU R0, [R1+0x39c8] ;  /* 0x0039c80001007983 */ /* 0x000ee80000300800 */
[----:B------:R-:W-:Y:S04]  /*62250*/  STL.64 [R1+0x3860], R14 ;  /* 0x0038600e01007387 */ /* 0x000fe80000100a00 */
[----:B--2---:R2:W-:Y:S04]  /*62260*/  STL.64 [R1+0x3858], R12 ;  /* 0x0038580c01007387 */ /* 0x0045e80000100a00 */
[----:B------:R-:W4:Y:S04]  /*62270*/  LDL.LU R16, [R1+0x1110] ;  /* 0x0011100001107983 */ /* 0x000f280000300800 */
[----:B------:R-:W4:Y:S04]  /*62280*/  LDL.LU R17, [R1+0x1114] ;  /* 0x0011140001117983 */ /* 0x000f280000300800 */
[----:B------:R-:W2:Y:S04]  /*62290*/  LDL.LU R18, [R1+0x1118] ;  /* 0x0011180001127983 */ /* 0x000ea80000300800 */
[----:B------:R-:W2:Y:S01]  /*622a0*/  LDL.LU R19, [R1+0x111c] ;  /* 0x00111c0001137983 */ /* 0x000ea20000300800 */
[----:B---3--:R-:W-:-:S03]  /*622b0*/  IMAD.MOV.U32 R25, RZ, RZ, R0 ;  /* 0x000000ffff197224 */ /* 0x008fc600078e0000 */
[----:B--2---:R-:W-:Y:S04]  /*622c0*/  STL.64 [R1+0x3870], R18 ;  /* 0x0038701201007387 */ /* 0x004fe80000100a00 */
[----:B----4-:R-:W-:Y:S04]  /*622d0*/  STL.64 [R1+0x3868], R16 ;  /* 0x0038681001007387 */ /* 0x010fe80000100a00 */
[----:B------:R-:W2:Y:S04]  /*622e0*/  LDL R26, [R1+0x50] ;  /* 0x00005000011a7983 */ /* 0x000ea80000100800 */
[----:B------:R-:W2:Y:S04]  /*622f0*/  LDL R27, [R1+0x54] ;  /* 0x00005400011b7983 */ /* 0x000ea80000100800 */
[----:B------:R-:W3:Y:S04]  /*62300*/  LDL R24, [R1+0x58] ;  /* 0x0000580001187983 */ /* 0x000ee80000100800 */
[----:B------:R-:W4:Y:S04]  /*62310*/  LDL.LU R0, [R1+0x39c4] ;  /* 0x0039c40001007983 */ /* 0x000f280000300800 */
[----:B--2---:R-:W-:Y:S04]  /*62320*/  STL.64 [R1+0x3880], R26 ;  /* 0x0038801a01007387 */ /* 0x004fe80000100a00 */
[----:B---3--:R2:W-:Y:S04]  /*62330*/  STL.64 [R1+0x3878], R24 ;  /* 0x0038781801007387 */ /* 0x0085e80000100a00 */
[----:B------:R-:W3:Y:S04]  /*62340*/  LDL.LU R48, [R1+0x1130] ;  /* 0x0011300001307983 */ /* 0x000ee80000300800 */
[----:B------:R-:W3:Y:S04]  /*62350*/  LDL.LU R49, [R1+0x1134] ;  /* 0x0011340001317983 */ /* 0x000ee80000300800 */
[----:B------:R-:W2:Y:S04]  /*62360*/  LDL.LU R50, [R1+0x1138] ;  /* 0x0011380001327983 */ /* 0x000ea80000300800 */
[----:B------:R-:W2:Y:S01]  /*62370*/  LDL.LU R51, [R1+0x113c] ;  /* 0x00113c0001337983 */ /* 0x000ea20000300800 */
[----:B----4-:R-:W-:-:S03]  /*62380*/  IMAD.MOV.U32 R55, RZ, RZ, R0 ;  /* 0x000000ffff377224 */ /* 0x010fc600078e0000 */
[----:B--2---:R2:W-:Y:S04]  /*62390*/  STL.64 [R1+0x3890], R50 ;  /* 0x0038903201007387 */ /* 0x0045e80000100a00 */
[----:B---3--:R-:W-:Y:S04]  /*623a0*/  STL.64 [R1+0x3888], R48 ;  /* 0x0038883001007387 */ /* 0x008fe80000100a00 */
[----:B------:R-:W3:Y:S04]  /*623b0*/  LDL R54, [R1+0x60] ;  /* 0x0000600001367983 */ /* 0x000ee80000100800 */
[----:B------:R-:W4:Y:S04]  /*623c0*/  LDL.LU R0, [R1+0x39c0] ;  /* 0x0039c00001007983 */ /* 0x000f280000300800 */
[----:B0-----:R-:W2:Y:S04]  /*623d0*/  LDL.LU R32, [R1+0x1140] ;  /* 0x0011400001207983 */ /* 0x001ea80000300800 */
[----:B------:R-:W2:Y:S04]  /*623e0*/  LDL.LU R33, [R1+0x1144] ;  /* 0x0011440001217983 */ /* 0x000ea80000300800 */
[----:B------:R-:W3:Y:S04]  /*623f0*/  LDL.LU R34, [R1+0x1148] ;  /* 0x0011480001227983 */ /* 0x000ee80000300800 */
[----:B------:R-:W3:Y:S04]  /*62400*/  LDL.LU R35, [R1+0x114c] ;  /* 0x00114c0001237983 */ /* 0x000ee80000300800 */
[----:B---3--:R-:W-:Y:S04]  /*62410*/  STL.64 [R1+0x38a0], R34 ;  /* 0x0038a02201007387 */ /* 0x008fe80000100a00 */
[----:B--2---:R0:W-:Y:S04]  /*62420*/  STL.64 [R1+0x3898], R32 ;  /* 0x0038982001007387 */ /* 0x0041e80000100a00 */
[----:B------:R-:W2:Y:S01]  /*62430*/  LDL R52, [R1+0x68] ;  /* 0x0000680001347983 */ /* 0x000ea20000100800 */
[----:B----4-:R-:W-:-:S03]  /*62440*/  IMAD.MOV.U32 R53, RZ, RZ, R0 ;  /* 0x000000ffff357224 */ /* 0x010fc600078e0000 */
[----:B------:R-:W3:Y:S04]  /*62450*/  LDL.LU R0, [R1+0x39bc] ;  /* 0x0039bc0001007983 */ /* 0x000ee80000300800 */
[----:B------:R-:W-:Y:S04]  /*62460*/  STL.64 [R1+0x38b0], R54 ;  /* 0x0038b03601007387 */ /* 0x000fe80000100a00 */
[----:B--2---:R2:W-:Y:S04]  /*62470*/  STL.64 [R1+0x38a8], R52 ;  /* 0x0038a83401007387 */ /* 0x0045e80000100a00 */
[----:B-1----:R-:W4:Y:S04]  /*62480*/  LDL.LU R8, [R1+0x1150] ;  /* 0x0011500001087983 */ /* 0x002f280000300800 */
[----:B------:R-:W4:Y:S04]  /*62490*/  LDL.LU R9, [R1+0x1154] ;  /* 0x0011540001097983 */ /* 0x000f280000300800 */
[----:B------:R-:W2:Y:S04]  /*624a0*/  LDL.LU R10, [R1+0x1158] ;  /* 0x00115800010a7983 */ /* 0x000ea80000300800 */
[----:B------:R-:W2:Y:S01]  /*624b0*/  LDL.LU R11, [R1+0x115c] ;  /* 0x00115c00010b7983 */ /* 0x000ea20000300800 */
[----:B---3--:R-:W-:-:S03]  /*624c0*/  IMAD.MOV.U32 R13, RZ, RZ, R0 ;  /* 0x000000ffff0d7224 */ /* 0x008fc600078e0000 */
[----:B--2---:R-:W-:Y:S04]  /*624d0*/  STL.64 [R1+0x38c0], R10 ;  /* 0x0038c00a01007387 */ /* 0x004fe80000100a00 */
[----:B----4-:R1:W-:Y:S04]  /*624e0*/  STL.64 [R1+0x38b8], R8 ;  /* 0x0038b80801007387 */ /* 0x0103e80000100a00 */
[----:B------:R-:W2:Y:S04]  /*624f0*/  LDL R14, [R1+0x70] ;  /* 0x00007000010e7983 */ /* 0x000ea80000100800 */
[----:B------:R-:W2:Y:S04]  /*62500*/  LDL R15, [R1+0x74] ;  /* 0x00007400010f7983 */ /* 0x000ea80000100800 */
[----:B------:R-:W3:Y:S04]  /*62510*/  LDL R12, [R1+0x78] ;  /* 0x00007800010c7983 */ /* 0x000ee80000100800 */
[----:B------:R-:W4:Y:S04]  /*62520*/  LDL.LU R0, [R1+0x39b8] ;  /* 0x0039b80001007983 */ /* 0x000f280000300800 */
[----:B--2---:R-:W-:Y:S04]  /*62530*/  STL.64 [R1+0x38d0], R14 ;  /* 0x0038d00e01007387 */ /* 0x004fe80000100a00 */
[----:B---3--:R-:W-:Y:S04]  /*62540*/  STL.64 [R1+0x38c8], R12 ;  /* 0x0038c80c01007387 */ /* 0x008fe80000100a00 */
[----:B------:R-:W2:Y:S04]  /*62550*/  LDL.LU R24, [R1+0x1170] ;  /* 0x0011700001187983 */ /* 0x000ea80000300800 */
[----:B------:R-:W2:Y:S04]  /*62560*/  LDL.LU R25, [R1+0x1174] ;  /* 0x0011740001197983 */ /* 0x000ea80000300800 */
[----:B------:R-:W3:Y:S04]  /*62570*/  LDL.LU R26, [R1+0x1178] ;  /* 0x00117800011a7983 */ /* 0x000ee80000300800 */
[----:B------:R-:W3:Y:S01]  /*62580*/  LDL.LU R27, [R1+0x117c] ;  /* 0x00117c00011b7983 */ /* 0x000ee20000300800 */
[----:B----4-:R-:W-:-:S03]  /*62590*/  IMAD.MOV.U32 R51, RZ, RZ, R0 ;  /* 0x000000ffff337224 */ /* 0x010fc600078e0000 */
[----:B---3--:R-:W-:Y:S04]  /*625a0*/  STL.64 [R1+0x38e0], R26 ;  /* 0x0038e01a01007387 */ /* 0x008fe80000100a00 */
[----:B--2---:R2:W-:Y:S04]  /*625b0*/  STL.64 [R1+0x38d8], R24 ;  /* 0x0038d81801007387 */ /* 0x0045e80000100a00 */
[----:B------:R-:W3:Y:S04]  /*625c0*/  LDL R50, [R1+0x80] ;  /* 0x0000800001327983 */ /* 0x000ee80000100800 */
[----:B------:R-:W4:Y:S04]  /*625d0*/  LDL.LU R0, [R1+0x39b4] ;  /* 0x0039b40001007983 */ /* 0x000f280000300800 */
[----:B0-----:R-:W2:Y:S04]  /*625e0*/  LDL.LU R32, [R1+0x1180] ;  /* 0x0011800001207983 */ /* 0x001ea80000300800 */
[----:B------:R-:W2:Y:S04]  /*625f0*/  LDL.LU R33, [R1+0x1184] ;  /* 0x0011840001217983 */ /* 0x000ea80000300800 */
[----:B------:R-:W3:Y:S04]  /*62600*/  LDL.LU R34, [R1+0x1188] ;  /* 0x0011880001227983 */ /* 0x000ee80000300800 */
[----:B------:R-:W3:Y:S04]  /*62610*/  LDL.LU R35, [R1+0x118c] ;  /* 0x00118c0001237983 */ /* 0x000ee80000300800 */
[----:B---3--:R0:W-:Y:S04]  /*62620*/  STL.64 [R1+0x38f0], R34 ;  /* 0x0038f02201007387 */ /* 0x0081e80000100a00 */
[----:B--2---:R-:W-:Y:S04]  /*62630*/  STL.64 [R1+0x38e8], R32 ;  /* 0x0038e82001007387 */ /* 0x004fe80000100a00 */
[----:B------:R-:W2:Y:S01]  /*62640*/  LDL R48, [R1+0x88] ;  /* 0x0000880001307983 */ /* 0x000ea20000100800 */
[----:B----4-:R-:W-:-:S03]  /*62650*/  IMAD.MOV.U32 R49, RZ, RZ, R0 ;  /* 0x000000ffff317224 */ /* 0x010fc600078e0000 */
[----:B------:R-:W1:Y:S04]  /*62660*/  LDL.LU R0, [R1+0x39b0] ;  /* 0x0039b00001007983 */ /* 0x000e680000300800 */
[----:B------:R-:W-:Y:S04]  /*62670*/  STL.64 [R1+0x3900], R50 ;  /* 0x0039003201007387 */ /* 0x000fe80000100a00 */
[----:B--2---:R2:W-:Y:S04]  /*62680*/  STL.64 [R1+0x38f8], R48 ;  /* 0x0038f83001007387 */ /* 0x0045e80000100a00 */
[----:B------:R-:W3:Y:S04]  /*62690*/  LDL.LU R52, [R1+0x1190] ;  /* 0x0011900001347983 */ /* 0x000ee80000300800 */
[----:B------:R-:W3:Y:S04]  /*626a0*/  LDL.LU R53, [R1+0x1194] ;  /* 0x0011940001357983 */ /* 0x000ee80000300800 */
[----:B------:R-:W4:Y:S04]  /*626b0*/  LDL.LU R54, [R1+0x1198] ;  /* 0x0011980001367983 */ /* 0x000f280000300800 */
[----:B------:R-:W4:Y:S01]  /*626c0*/  LDL.LU R55, [R1+0x119c] ;  /* 0x00119c0001377983 */ /* 0x000f220000300800 */
[----:B-1----:R-:W-:-:S03]  /*626d0*/  IMAD.MOV.U32 R9, RZ, RZ, R0 ;  /* 0x000000ffff097224 */ /* 0x002fc600078e0000 */
[----:B----4-:R-:W-:Y:S04]  /*626e0*/  STL.64 [R1+0x3910], R54 ;  /* 0x0039103601007387 */ /* 0x010fe80000100a00 */
[----:B---3--:R1:W-:Y:S04]  /*626f0*/  STL.64 [R1+0x3908], R52 ;  /* 0x0039083401007387 */ /* 0x0083e80000100a00 */
[----:B------:R-:W3:Y:S04]  /*62700*/  LDL R10, [R1+0x90] ;  /* 0x00009000010a7983 */ /* 0x000ee80000100800 */
[----:B------:R-:W3:Y:S04]  /*62710*/  LDL R11, [R1+0x94] ;  /* 0x00009400010b7983 */ /* 0x000ee80000100800 */
[----:B------:R-:W4:Y:S04]  /*62720*/  LDL R8, [R1+0x98] ;  /* 0x0000980001087983 */ /* 0x000f280000100800 */
[----:B------:R-:W0:Y:S04]  /*62730*/  LDL.LU R0, [R1+0x39ac] ;  /* 0x0039ac0001007983 */ /* 0x000e280000300800 */
[----:B---3--:R-:W-:Y:S04]  /*62740*/  STL.64 [R1+0x3920], R10 ;  /* 0x0039200a01007387 */ /* 0x008fe80000100a00 */
[----:B----4-:R3:W-:Y:S04]  /*62750*/  STL.64 [R1+0x3918], R8 ;  /* 0x0039180801007387 */ /* 0x0107e80000100a00 */
[----:B------:R-:W4:Y:S04]  /*62760*/  LDL.LU R24, [R1+0x11b0] ;  /* 0x0011b00001187983 */ /* 0x000f280000300800 */
[----:B------:R-:W4:Y:S04]  /*62770*/  LDL.LU R25, [R1+0x11b4] ;  /* 0x0011b40001197983 */ /* 0x000f280000300800 */
[----:B------:R-:W2:Y:S04]  /*62780*/  LDL.LU R26, [R1+0x11b8] ;  /* 0x0011b800011a7983 */ /* 0x000ea80000300800 */
[----:B------:R-:W2:Y:S01]  /*62790*/  LDL.LU R27, [R1+0x11bc] ;  /* 0x0011bc00011b7983 */ /* 0x000ea20000300800 */
[----:B0-----:R-:W-:-:S03]  /*627a0*/  IMAD.MOV.U32 R35, RZ, RZ, R0 ;  /* 0x000000ffff237224 */ /* 0x001fc600078e0000 */
[----:B--2---:R-:W-:Y:S04]  /*627b0*/  STL.64 [R1+0x3930], R26 ;  /* 0x0039301a01007387 */ /* 0x004fe80000100a00 */
[----:B----4-:R-:W-:Y:S04]  /*627c0*/  STL.64 [R1+0x3928], R24 ;  /* 0x0039281801007387 */ /* 0x010fe80000100a00 */
[----:B------:R-:W2:Y:S04]  /*627d0*/  LDL R34, [R1+0xa0] ;  /* 0x0000a00001227983 */ /* 0x000ea80000100800 */
[----:B------:R-:W4:Y:S04]  /*627e0*/  LDL.LU R0, [R1+0x39a8] ;  /* 0x0039a80001007983 */ /* 0x000f280000300800 */
[----:B------:R-:W3:Y:S04]  /*627f0*/  LDL.LU R48, [R1+0x11c0] ;  /* 0x0011c00001307983 */ /* 0x000ee80000300800 */
        /* <DEDUP_REMOVED lines=8> */
[----:B------:R4:W-:Y:S04]  /*62880*/  STL.64 [R1+0x3950], R34 ;  /* 0x0039502201007387 */ /* 0x0009e80000100a00 */
[----:B--2---:R-:W-:Y:S04]  /*62890*/  STL.64 [R1+0x3948], R32 ;  /* 0x0039482001007387 */ /* 0x004fe80000100a00 */
[----:B-1----:R-:W2:Y:S04]  /*628a0*/  LDL.LU R52, [R1+0x11d0] ;  /* 0x0011d00001347983 */ /* 0x002ea80000300800 */
[----:B------:R-:W2:Y:S04]  /*628b0*/  LDL.LU R53, [R1+0x11d4] ;  /* 0x0011d40001357983 */ /* 0x000ea80000300800 */
[----:B------:R-:W4:Y:S04]  /*628c0*/  LDL.LU R54, [R1+0x11d8] ;  /* 0x0011d80001367983 */ /* 0x000f280000300800 */
[----:B------:R-:W4:Y:S01]  /*628d0*/  LDL.LU R55, [R1+0x11dc] ;  /* 0x0011dc0001377983 */ /* 0x000f220000300800 */
[----:B---3--:R-:W-:-:S03]  /*628e0*/  IMAD.MOV.U32 R9, RZ, RZ, R0 ;  /* 0x000000ffff097224 */ /* 0x008fc600078e0000 */
[----:B----4-:R-:W-:Y:S04]  /*628f0*/  STL.64 [R1+0x3960], R54 ;  /* 0x0039603601007387 */ /* 0x010fe80000100a00 */
[----:B--2---:R1:W-:Y:S04]  /*62900*/  STL.64 [R1+0x3958], R52 ;  /* 0x0039583401007387 */ /* 0x0043e80000100a00 */
[----:B------:R-:W2:Y:S04]  /*62910*/  LDL R10, [R1+0xb0] ;  /* 0x0000b000010a7983 */ /* 0x000ea80000100800 */
[----:B------:R-:W2:Y:S04]  /*62920*/  LDL R11, [R1+0xb4] ;  /* 0x0000b400010b7983 */ /* 0x000ea80000100800 */
[----:B------:R-:W3:Y:S04]  /*62930*/  LDL R8, [R1+0xb8] ;  /* 0x0000b80001087983 */ /* 0x000ee80000100800 */
[----:B------:R-:W4:Y:S04]  /*62940*/  LDL.LU R0, [R1+0x39a0] ;  /* 0x0039a00001007983 */ /* 0x000f280000300800 */
[----:B--2---:R-:W-:Y:S04]  /*62950*/  STL.64 [R1+0x3970], R10 ;  /* 0x0039700a01007387 */ /* 0x004fe80000100a00 */
[----:B---3--:R2:W-:Y:S04]  /*62960*/  STL.64 [R1+0x3968], R8 ;  /* 0x0039680801007387 */ /* 0x0085e80000100a00 */
[----:B0-----:R-:W3:Y:S04]  /*62970*/  LDL.LU R48, [R1+0x11f0] ;  /* 0x0011f00001307983 */ /* 0x001ee80000300800 */
[----:B------:R-:W3:Y:S04]  /*62980*/  LDL.LU R49, [R1+0x11f4] ;  /* 0x0011f40001317983 */ /* 0x000ee80000300800 */
[----:B------:R-:W2:Y:S04]  /*62990*/  LDL.LU R50, [R1+0x11f8] ;  /* 0x0011f80001327983 */ /* 0x000ea80000300800 */
[----:B------:R-:W2:Y:S01]  /*629a0*/  LDL.LU R51, [R1+0x11fc] ;  /* 0x0011fc0001337983 */ /* 0x000ea20000300800 */
[----:B----4-:R-:W-:-:S03]  /*629b0*/  IMAD.MOV.U32 R35, RZ, RZ, R0 ;  /* 0x000000ffff237224 */ /* 0x010fc600078e0000 */
[----:B--2---:R0:W-:Y:S04]  /*629c0*/  STL.64 [R1+0x3980], R50 ;  /* 0x0039803201007387 */ /* 0x0041e80000100a00 */
[----:B---3--:R-:W-:Y:S04]  /*629d0*/  STL.64 [R1+0x3978], R48 ;  /* 0x0039783001007387 */ /* 0x008fe80000100a00 */
[----:B------:R-:W2:Y:S04]  /*629e0*/  LDL R34, [R1+0xc0] ;  /* 0x0000c00001227983 */ /* 0x000ea80000100800 */
[----:B------:R-:W3:Y:S04]  /*629f0*/  LDL.LU R0, [R1+0x399c] ;  /* 0x00399c0001007983 */ /* 0x000ee80000300800 */
        /* <DEDUP_REMOVED lines=8> */
[----:B------:R-:W3:Y:S04]  /*62a80*/  LDL.LU R0, [R1+0x3998] ;  /* 0x0039980001007983 */ /* 0x000ee80000300800 */
[----:B------:R-:W2:Y:S04]  /*62a90*/  LDL.LU R8, [R1+0x1210] ;  /* 0x0012100001087983 */ /* 0x000ea80000300800 */
[----:B------:R-:W2:Y:S04]  /*62aa0*/  LDL.LU R9, [R1+0x1214] ;  /* 0x0012140001097983 */ /* 0x000ea80000300800 */
[----:B------:R-:W2:Y:S04]  /*62ab0*/  LDL.LU R10, [R1+0x1218] ;  /* 0x00121800010a7983 */ /* 0x000ea80000300800 */
[----:B------:R-:W2:Y:S04]  /*62ac0*/  LDL.LU R11, [R1+0x121c] ;  /* 0x00121c00010b7983 */ /* 0x000ea80000300800 */
[----:B0-----:R-:W4:Y:S04]  /*62ad0*/  LDL R50, [R1+0xd0] ;  /* 0x0000d00001327983 */ /* 0x001f280000100800 */
        /* <DEDUP_REMOVED lines=24> */
[----:B------:R-:W4:Y:S04]  /*62c60*/  LDL.64 R42, [R1+0x20] ;  /* 0x00002000012a7983 */ /* 0x000f280000100a00 */
        /* <DEDUP_REMOVED lines=8> */
[----:B------:R-:W4:Y:S01]  /*62cf0*/  LDL.LU R7, [R1+0x107c] ;  /* 0x00107c0001077983 */ /* 0x000f220000300800 */
[----:B---3--:R-:W-:Y:S01]  /*62d00*/  IMAD.MOV.U32 R51, RZ, RZ, R0 ;  /* 0x000000ffff337224 */ /* 0x008fe200078e0000 */
[C---:B--2---:R-:W-:Y:S06]  /*62d10*/  HMMA.16816.F32 R8, R28.reuse, R32, R8 ;  /* 0x000000201c08723c */ /* 0x044fec0000001808 */
[----:B----4-:R-:W-:Y:S01]  /*62d20*/  HMMA.16816.F32 R48, R28, R50, R52 ;  /* 0x000000321c30723c */ /* 0x010fe20000001834 */
[----:B------:R-:W2:Y:S04]  /*62d30*/  LDL.LU.64 R54, [R1+0x3990] ;  /* 0x0039900001367983 */ /* 0x000ea80000300a00 */
[----:B------:R-:W2:-:S15]  /*62d40*/  LDL.LU.64 R52, [R1+0x3988] ;  /* 0x0039880001347983 */ /* 0x000e9e0000300a00 */
[----:B------:R-:W-:-:S03]  /*62d50*/  NOP ;  /* 0x0000000000007918 */ /* 0x000fc60000000000 */
[----:B------:R-:W-:Y:S04]  /*62d60*/  STL.64 [R1+0x1220], R48 ;  /* 0x0012203001007387 */ /* 0x000fe80000100a00 */
[----:B------:R0:W-:Y:S04]  /*62d70*/  STL.64 [R1+0x1228], R50 ;  /* 0x0012283201007387 */ /* 0x0001e80000100a00 */
[----:B0-----:R-:W3:Y:S04]  /*62d80*/  LDL.LU.64 R50, [R1+0x3980] ;  /* 0x0039800001327983 */ /* 0x001ee80000300a00 */
[----:B------:R-:W3:Y:S04]  /*62d90*/  LDL.LU.64 R48, [R1+0x3978] ;  /* 0x0039780001307983 */ /* 0x000ee80000300a00 */
[----:B------:R-:W-:Y:S04]  /*62da0*/  STL.64 [R1+0x1210], R8 ;  /* 0x0012100801007387 */ /* 0x000fe80000100a00 */
[----:B------:R0:W-:Y:S04]  /*62db0*/  STL.64 [R1+0x1218], R10 ;  /* 0x0012180a01007387 */ /* 0x0001e80000100a00 */
[----:B0-----:R-:W4:Y:S04]  /*62dc0*/  LDL.LU.64 R10, [R1+0x3970] ;  /* 0x00397000010a7983 */ /* 0x001f280000300a00 */
[----:B------:R-:W3:Y:S01]  /*62dd0*/  LDL.LU.64 R8, [R1+0x3968] ;  /* 0x0039680001087983 */ /* 0x000ee20000300a00 */
[----:B--2---:R-:W-:Y:S03]  /*62de0*/  HMMA.16816.F32 R32, R28, R34, R52 ;  /* 0x000000221c20723c */ /* 0x004fe60000001834 */
[----:B------:R-:W2:Y:S04]  /*62df0*/  LDL.LU.64 R54, [R1+0x3960] ;  /* 0x0039600001367983 */ /* 0x000ea80000300a00 */
[----:B------:R-:W2:-:S15]  /*62e00*/  LDL.LU.64 R52, [R1+0x3958] ;  /* 0x0039580001347983 */ /* 0x000e9e0000300a00 */
[----:B------:R-:W-:-:S01]  /*62e10*/  NOP ;  /* 0x0000000000007918 */ /* 0x000fc20000000000 */
[----:B------:R-:W-:Y:S04]  /*62e20*/  STL.64 [R1+0x1200], R32 ;  /* 0x0012002001007387 */ /* 0x000fe80000100a00 */
[----:B------:R0:W-:Y:S04]  /*62e30*/  STL.64 [R1+0x1208], R34 ;  /* 0x0012082201007387 */ /* 0x0001e80000100a00 */
[----:B0-----:R-:W2:Y:S04]  /*62e40*/  LDL.LU.64 R34, [R1+0x3950] ;  /* 0x0039500001227983 */ /* 0x001ea80000300a00 */
[----:B------:R-:W2:Y:S01]  /*62e50*/  LDL.LU.64 R32, [R1+0x3948] ;  /* 0x0039480001207983 */ /* 0x000ea20000300a00 */
[----:B---3--:R-:W-:-:S15]  /*62e60*/  HMMA.16816.F32 R48, R28, R8, R48 ;  /* 0x000000081c30723c */ /* 0x008fde0000001830 */
[----:B------:R-:W-:-:S08]  /*62e70*/  NOP ;  /* 0x0000000000007918 */ /* 0x000fd00000000000 */
[----:B------:R-:W-:Y:S04]  /*62e80*/  STL.64 [R1+0x11f0], R48 ;  /* 0x0011f03001007387 */ /* 0x000fe80000100a00 */
[----:B------:R0:W-:Y:S04]  /*62e90*/  STL.64 [R1+0x11f8], R50 ;  /* 0x0011f83201007387 */ /* 0x0001e80000100a00 */
[----:B0-----:R-:W3:Y:S04]  /*62ea0*/  LDL.LU.64 R50, [R1+0x3940] ;  /* 0x0039400001327983 */ /* 0x001ee80000300a00 */
[----:B------:R-:W3:Y:S01]  /*62eb0*/  LDL.LU.64 R48, [R1+0x3938] ;  /* 0x0039380001307983 */ /* 0x000ee20000300a00 */
[----:B----4-:R-:W-:Y:S03]  /*62ec0*/  HMMA.16816.F32 R8, R28, R10, R24 ;  /* 0x0000000a1c08723c */ /* 0x010fe60000001818 */
[----:B------:R-:W4:Y:S04]  /*62ed0*/  LDL.LU.64 R26, [R1+0x3930] ;  /* 0x00393000011a7983 */ /* 0x000f280000300a00 */
[----:B------:R-:W4:-:S15]  /*62ee0*/  LDL.LU.64 R24, [R1+0x3928] ;  /* 0x0039280001187983 */ /* 0x000f1e0000300a00 */
[----:B------:R-:W-:-:S01]  /*62ef0*/  NOP ;  /* 0x0000000000007918 */ /* 0x000fc20000000000 */
[----:B------:R-:W-:Y:S04]  /*62f00*/  STL.64 [R1+0x11e0], R8 ;  /* 0x0011e00801007387 */ /* 0x000fe80000100a00 */
[----:B------:R0:W-:Y:S04]  /*62f10*/  STL.64 [R1+0x11e8], R10 ;  /* 0x0011e80a01007387 */ /* 0x0001e80000100a00 */
[----:B0-----:R-:W4:Y:S04]  /*62f20*/  LDL.LU.64 R10, [R1+0x3920] ;  /* 0x00392000010a7983 */ /* 0x001f280000300a00 */
[----:B------:R-:W4:Y:S01]  /*62f30*/  LDL.LU.64 R8, [R1+0x3918] ;  /* 0x0039180001087983 */ /* 0x000f220000300a00 */
[----:B--2---:R-:W-:-:S15]  /*62f40*/  HMMA.16816.F32 R52, R28, R32, R52 ;  /* 0x000000201c34723c */ /* 0x004fde0000001834 */
[----:B------:R-:W-:-:S08]  /*62f50*/  NOP ;  /* 0x0000000000007918 */ /* 0x000fd00000000000 */
[----:B------:R-:W-:Y:S04]  /*62f60*/  STL.64 [R1+0x11d0], R52 ;  /* 0x0011d03401007387 */ /* 0x000fe80000100a00 */
[----:B------:R0:W-:Y:S04]  /*62f70*/  STL.64 [R1+0x11d8], R54 ;  /* 0x0011d83601007387 */ /* 0x0001e80000100a00 */
[----:B0-----:R-:W2:Y:S04]  /*62f80*/  LDL.LU.64 R54, [R1+0x3910] ;  /* 0x0039100001367983 */ /* 0x001ea80000300a00 */
[----:B------:R-:W2:Y:S01]  /*62f90*/  LDL.LU.64 R52, [R1+0x3908] ;  /* 0x0039080001347983 */ /* 0x000ea20000300a00 */
[C---:B---3--:R-:W-:Y:S03]  /*62fa0*/  HMMA.16816.F32 R32, R28.reuse, R34, R48 ;  /* 0x000000221c20723c */ /* 0x048fe60000001830 */
[----:B------:R-:W3:Y:S04]  /*62fb0*/  LDL.LU.64 R50, [R1+0x3900] ;  /* 0x0039000001327983 */ /* 0x000ee80000300a00 */
[----:B------:R-:W2:Y:S01]  /*62fc0*/  LDL.LU.64 R48, [R1+0x38f8] ;  /* 0x0038f80001307983 */ /* 0x000ea20000300a00 */
[C---:B----4-:R-:W-:Y:S06]  /*62fd0*/  HMMA.16816.F32 R24, R28.reuse, R8, R24 ;  /* 0x000000081c18723c */ /* 0x050fec0000001818 */
[C---:B------:R-:W-:Y:S09]  /*62fe0*/  HMMA.16816.F32 R8, R28.reuse, R10, R12 ;  /* 0x0000000a1c08723c */ /* 0x040ff2000000180c */
[----:B------:R-:W-:Y:S04]  /*62ff0*/  STL.64 [R1+0x11c0], R32 ;  /* 0x0011c02001007387 */ /* 0x000fe80000100a00 */
[----:B------:R0:W-:Y:S04]  /*63000*/  STL.64 [R1+0x11c8], R34 ;  /* 0x0011c82201007387 */ /* 0x0001e80000100a00 */
[----:B0-----:R-:W3:Y:S04]  /*63010*/  LDL.LU.64 R34, [R1+0x38f0] ;  /* 0x0038f00001227983 */ /* 0x001ee80000300a00 */
[----:B------:R-:W3:Y:S04]  /*63020*/  LDL.LU.64 R32, [R1+0x38e8] ;  /* 0x0038e80001207983 */ /* 0x000ee80000300a00 */
        /* <DEDUP_REMOVED lines=18> */
[----:B------:R-:W3:Y:S01]  /*63150*/  LDL.LU.64 R32, [R1+0x3898] ;  /* 0x0038980001207983 */ /* 0x000ee20000300a00 */
[C---:B----4-:R-:W-:Y:S06]  /*63160*/  HMMA.16816.F32 R24, R28.reuse, R12, R24 ;  /* 0x0000000c1c18723c */ /* 0x050fec0000001818 */
[C---:B------:R-:W-:Y:S09]  /*63170*/  HMMA.16816.F32 R12, R28.reuse, R14, R16 ;  /* 0x0000000e1c0c723c */ /* 0x040ff20000001810 */
        /* <DEDUP_REMOVED lines=28> */
[----:B------:R-:W3:Y:S01]  /*63340*/  LDL.LU.64 R52, [R1+0x3828] ;  /* 0x0038280001347983 */ /* 0x000ee20000300a00 */
[C---:B------:R-:W-:Y:S03]  /*63350*/  HMMA.16816.F32 R16, R28.reuse, R12, R16 ;  /* 0x0000000c1c10723c */ /* 0x040fe60000001810 */
        /* <DEDUP_REMOVED lines=9> */
[----:B------:R-:W4:Y:S04]  /*633f0*/  LDL.LU.64 R24, [R1+0x37f8] ;  /* 0x0037f80001187983 */ /* 0x000f280000300a00 */
[----:B------:R-:W-:Y:S04]  /*63400*/  STL.64 [R1+0x1110], R16 ;  /* 0x0011101001007387 */ /* 0x000fe80000100a00 */
[----:B------:R0:W-:Y:S04]  /*63410*/  STL.64 [R1+0x1118], R18 ;  /* 0x0011181201007387 */ /* 0x0001e80000100a00 */
[----:B0-----:R-:W4:Y:S04]  /*63420*/  LDL.LU.64 R18, [R1+0x37f0] ;  /* 0x0037f00001127983 */ /* 0x001f280000300a00 */
[----:B------:R-:W4:Y:S01]  /*63430*/  LDL.LU.64 R16, [R1+0x37e8] ;  /* 0x0037e80001107983 */ /* 0x000f220000300a00 */
        /* <DEDUP_REMOVED lines=8> */
[C---:B------:R-:W-:Y:S06]  /*634c0*/  HMMA.16816.F32 R36, R28.reuse, R20, R36 ;  /* 0x000000141c24723c */ /* 0x040fec0000001824 */
[C---:B---3--:R-:W-:Y:S06]  /*634d0*/  HMMA.16816.F32 R32, R28.reuse, R52, R32 ;  /* 0x000000341c20723c */ /* 0x048fec0000001820 */
[C---:B----4-:R-:W-:Y:S06]  /*634e0*/  HMMA.16816.F32 R52, R28.reuse, R54, R56 ;  /* 0x000000361c34723c */ /* 0x050fec0000001838 */
[C---:B------:R-:W-:Y:S06]  /*634f0*/  HMMA.16816.F32 R4, R28.reuse, R60, R4 ;  /* 0x0000003c1c04723c */ /* 0x040fec0000001804 */
[C---:B------:R-:W-:Y:S06]  /*63500*/  HMMA.16816.F32 R48, R28.reuse, R40, R48 ;  /* 0x000000281c30723c */ /* 0x040fec0000001830 */
[----:B------:R-:W-:Y:S01]  /*63510*/  HMMA.16816.F32 R44, R28, R42, R44 ;  /* 0x0000002a1c2c723c */ /* 0x000fe2000000182c */
[----:B------:R-:W-:Y:S04]  /*63520*/  STL.64 [R1+0x10f0], R32 ;  /* 0x0010f02001007387 */ /* 0x000fe80000100a00 */
[----:B------:R0:W-:Y:S01]  /*63530*/  STL.64 [R1+0x10f8], R34 ;  /* 0x0010f82201007387 */ /* 0x0001e20000100a00 */
[----:B------:R-:W-:-:S03]  /*63540*/  IMAD.MOV.U32 R0, RZ, RZ, R43 ;  /* 0x000000ffff007224 */ /* 0x000fc600078e002b */
[----:B0-----:R-:W3:Y:S04]  /*63550*/  LDL.LU.64 R34, [R1+0x37c0] ;  /* 0x0037c00001227983 */ /* 0x001ee80000300a00 */
[----:B------:R-:W4:Y:S01]  /*63560*/  LDL.LU.64 R32, [R1+0x37b8] ;  /* 0x0037b80001207983 */ /* 0x000f220000300a00 */
[C---:B------:R-:W-:Y:S03]  /*63570*/  HMMA.16816.F32 R24, R28.reuse, R22, R24 ;  /* 0x000000161c18723c */ /* 0x040fe60000001818 */
[----:B------:R-:W3:Y:S04]  /*63580*/  LDL.LU.64 R58, [R1+0x37b0] ;  /* 0x0037b000013a7983 */ /* 0x000ee80000300a00 */
[----:B------:R-:W4:Y:S04]  /*63590*/  LDL.LU.64 R56, [R1+0x37a8] ;  /* 0x0037a80001387983 */ /* 0x000f280000300a00 */
[----:B------:R-:W-:Y:S04]  /*635a0*/  STL.64 [R1+0x10e0], R52 ;  /* 0x0010e03401007387 */ /* 0x000fe80000100a00 */
[----:B------:R-:W-:Y:S04]  /*635b0*/  STL.64 [R1+0x10e8], R54 ;  /* 0x0010e83601007387 */ /* 0x000fe80000100a00 */
[----:B------:R-:W-:Y:S04]  /*635c0*/  STL.64 [R1+0x10d0], R48 ;  /* 0x0010d03001007387 */ /* 0x000fe80000100a00 */
[----:B------:R-:W-:Y:S04]  /*635d0*/  STL.64 [R1+0x10d8], R50 ;  /* 0x0010d83201007387 */ /* 0x000fe80000100a00 */
[----:B------:R-:W-:Y:S04]  /*635e0*/  STL [R1+0x34d0], R0 ;  /* 0x0034d00001007387 */ /* 0x000fe80000100800 */
[----:B------:R0:W-:Y:S04]  /*635f0*/  STL.64 [R1+0x10c0], R44 ;  /* 0x0010c02c01007387 */ /* 0x0001e80000100a00 */
[----:B------:R1:W-:Y:S04]  /*63600*/  STL.64 [R1+0x10c8], R46 ;  /* 0x0010c82e01007387 */ /* 0x0003e80000100a00 */
[----:B------:R-:W-:Y:S04]  /*63610*/  STL.64 [R1+0x10b0], R36 ;  /* 0x0010b02401007387 */ /* 0x000fe80000100a00 */
[----:B------:R-:W-:Y:S04]  /*63620*/  STL.64 [R1+0x10b8], R38 ;  /* 0x0010b82601007387 */ /* 0x000fe80000100a00 */
[----:B------:R-:W-:Y:S04]  /*63630*/  STL.64 [R1+0x10a0], R24 ;  /* 0x0010a01801007387 */ /* 0x000fe80000100a00 */
[----:B------:R-:W-:Y:S01]  /*63640*/  STL.64 [R1+0x10a8], R26 ;  /* 0x0010a81a01007387 */ /* 0x000fe20000100a00 */
[C---:B--2---:R-:W-:Y:S06]  /*63650*/  HMMA.16816.F32 R16, R28.reuse, R8, R16 ;  /* 0x000000081c10723c */ /* 0x044fec0000001810 */
[----:B------:R-:W-:-:S15]  /*63660*/  HMMA.16816.F32 R8, R28, R10, R12 ;  /* 0x0000000a1c08723c */ /* 0x000fde000000180c */
[----:B------:R-:W-:-:S02]  /*63670*/  NOP ;  /* 0x0000000000007918 */ /* 0x000fc40000000000 */
[----:B------:R2:W-:Y:S04]  /*63680*/  STL.64 [R1+0x1090], R16 ;  /* 0x0010901001007387 */ /* 0x0005e80000100a00 */
[----:B------:R2:W-:Y:S04]  /*63690*/  STL.64 [R1+0x1098], R18 ;  /* 0x0010981201007387 */ /* 0x0005e80000100a00 */
[----:B0-----:R-:W4:Y:S04]  /*636a0*/  LDL.LU R44, [R1+0xf80] ;  /* 0x000f8000012c7983 */ /* 0x001f280000300800 */
[----:B------:R-:W-:Y:S04]  /*636b0*/  STL.64 [R1+0x1080], R8 ;  /* 0x0010800801007387 */ /* 0x000fe80000100a00 */
[----:B------:R-:W-:Y:S04]  /*636c0*/  STL.64 [R1+0x1088], R10 ;  /* 0x0010880a01007387 */ /* 0x000fe80000100a00 */
[----:B------:R0:W-:Y:S04]  /*636d0*/  STL.64 [R1+0x1070], R4 ;  /* 0x0010700401007387 */ /* 0x0001e80000100a00 */
[----:B------:R0:W-:Y:S04]  /*636e0*/  STL.64 [R1+0x1078], R6 ;  /* 0x0010780601007387 */ /* 0x0001e80000100a00 */
[----:B------:R-:W4:Y:S04]  /*636f0*/  LDL.LU R45, [R1+0xf84] ;  /* 0x000f8400012d7983 */ /* 0x000f280000300800 */
[----:B-1----:R-:W4:Y:S04]  /*63700*/  LDL.LU R46, [R1+0xf88] ;  /* 0x000f8800012e7983 */ /* 0x002f280000300800 */
[----:B------:R-:W4:Y:S04]  /*63710*/  LDL.LU R47, [R1+0xf8c] ;  /* 0x000f8c00012f7983 */ /* 0x000f280000300800 */
        /* <DEDUP_REMOVED lines=8> */
[----:B--2---:R-:W4:Y:S04]  /*637a0*/  LDL.LU R16, [R1+0x1050] ;  /* 0x0010500001107983 */ /* 0x004f280000300800 */
[----:B------:R-:W4:Y:S04]  /*637b0*/  LDL.LU R17, [R1+0x1054] ;  /* 0x0010540001117983 */ /* 0x000f280000300800 */
[----:B------:R-:W4:Y:S04]  /*637c0*/  LDL.LU R18, [R1+0x1058] ;  /* 0x0010580001127983 */ /* 0x000f280000300800 */
        /* <DEDUP_REMOVED lines=13> */
[----:B0-----:R-:W2:Y:S04]  /*638a0*/  LDL.LU R4, [R1+0x1030] ;  /* 0x0010300001047983 */ /* 0x001ea80000300800 */
        /* <DEDUP_REMOVED lines=9> */
[----:B------:R-:W-:-:S03]  /*63940*/  IMAD.MOV.U32 R0, RZ, RZ, R23 ;  /* 0x000000ffff007224 */ /* 0x000fc600078e0017 */
[----:B------:R-:W2:Y:S04]  /*63950*/  LDL.LU R22, [R1+0x1008] ;  /* 0x0010080001167983 */ /* 0x000ea80000300800 */
[----:B------:R-:W2:Y:S04]  /*63960*/  LDL.LU R23, [R1+0x100c] ;  /* 0x00100c0001177983 */ /* 0x000ea80000300800 */
[----:B------:R-:W2:Y:S04]  /*63970*/  LDL.LU R12, [R1+0xff0] ;  /* 0x000ff000010c7983 */ /* 0x000ea80000300800 */
[----:B------:R-:W2:Y:S04]  /*63980*/  LDL.LU R13, [R1+0xff4] ;  /* 0x000ff400010d7983 */ /* 0x000ea80000300800 */
[----:B------:R-:W2:Y:S04]  /*63990*/  LDL.LU R14, [R1+0xff8] ;  /* 0x000ff800010e7983 */ /* 0x000ea80000300800 */
[----:B------:R-:W2:Y:S04]  /*639a0*/  LDL.LU R15, [R1+0xffc] ;  /* 0x000ffc00010f7983 */ /* 0x000ea80000300800 */
[----:B------:R-:W-:Y:S01]  /*639b0*/  STL.64 [R1+0x3458], R60 ;  /* 0x0034583c01007387 */ /* 0x000fe20000100a00 */
[----:B---3--:R-:W-:-:S15]  /*639c0*/  HMMA.16816.F32 R52, R28, R58, R52 ;  /* 0x0000003a1c34723c */ /* 0x008fde0000001834 */
[----:B------:R-:W-:-:S08]  /*639d0*/  NOP ;  /* 0x0000000000007918 */ /* 0x000fd00000000000 */
[----:B------:R-:W-:Y:S04]  /*639e0*/  STL.64 [R1+0x1060], R52 ;  /* 0x0010603401007387 */ /* 0x000fe80000100a00 */
[----:B------:R0:W-:Y:S04]  /*639f0*/  STL.64 [R1+0x1068], R54 ;  /* 0x0010683601007387 */ /* 0x0001e80000100a00 */
[----:B0-----:R-:W3:Y:S04]  /*63a00*/  LDL.LU.64 R54, [R1+0x37a0] ;  /* 0x0037a00001367983 */ /* 0x001ee80000300a00 */
[----:B------:R-:W3:Y:S01]  /*63a10*/  LDL.LU.64 R52, [R1+0x3798] ;  /* 0x0037980001347983 */ /* 0x000ee20000300a00 */
[C---:B----4-:R-:W-:Y:S06]  /*63a20*/  HMMA.16816.F32 R16, R28.reuse, R56, R16 ;  /* 0x000000381c10723c */ /* 0x050fec0000001810 */
[----:B--2---:R-:W-:-:S15]  /*63a30*/  HMMA.16816.F32 R4, R28, R2, R4 ;  /* 0x000000021c04723c */ /* 0x004fde0000001804 */
[----:B------:R-:W-:-:S02]  /*63a40*/  NOP ;  /* 0x0000000000007918 */ /* 0x000fc40000000000 */
[----:B------:R0:W-:Y:S04]  /*63a50*/  STL.64 [R1+0x1050], R16 ;  /* 0x0010501001007387 */ /* 0x0001e80000100a00 */
[----:B------:R1:W-:Y:S04]  /*63a60*/  STL.64 [R1+0x1058], R18 ;  /* 0x0010581201007387 */ /* 0x0003e80000100a00 */
[----:B0-----:R-:W2:Y:S04]  /*63a70*/  LDL.LU R16, [R1+0xfe0] ;  /* 0x000fe00001107983 */ /* 0x001ea80000300800 */
[----:B------:R-:W2:Y:S04]  /*63a80*/  LDL.LU R17, [R1+0xfe4] ;  /* 0x000fe40001117983 */ /* 0x000ea80000300800 */
[----:B-1----:R-:W2:Y:S04]  /*63a90*/  LDL.LU R18, [R1+0xfe8] ;  /* 0x000fe80001127983 */ /* 0x002ea80000300800 */
[----:B------:R-:W2:Y:S04]  /*63aa0*/  LDL.LU R19, [R1+0xfec] ;  /* 0x000fec0001137983 */ /* 0x000ea80000300800 */
[----:B------:R-:W-:Y:S04]  /*63ab0*/  STL.64 [R1+0x3450], R58 ;  /* 0x0034503a01007387 */ /* 0x000fe80000100a00 */
[----:B------:R0:W-:Y:S04]  /*63ac0*/  STL.64 [R1+0x3448], R56 ;  /* 0x0034483801007387 */ /* 0x0001e80000100a00 */
[----:B0-----:R-:W4:Y:S04]  /*63ad0*/  LDL.LU R56, [R1+0xfa0] ;  /* 0x000fa00001387983 */ /* 0x001f280000300800 */
[----:B------:R-:W4:Y:S04]  /*63ae0*/  LDL.LU R57, [R1+0xfa4] ;  /* 0x000fa40001397983 */ /* 0x000f280000300800 */
[----:B------:R-:W4:Y:S04]  /*63af0*/  LDL.LU R58, [R1+0xfa8] ;  /* 0x000fa800013a7983 */ /* 0x000f280000300800 */
[----:B------:R-:W4:Y:S01]  /*63b00*/  LDL.LU R59, [R1+0xfac] ;  /* 0x000fac00013b7983 */ /* 0x000f220000300800 */
[----:B---3--:R-:W-:-:S15]  /*63b10*/  HMMA.16816.F32 R36, R28, R54, R36 ;  /* 0x000000361c24723c */ /* 0x008fde0000001824 */
[----:B------:R-:W-:-:S08]  /*63b20*/  NOP ;  /* 0x0000000000007918 */ /* 0x000fd00000000000 */
        /* <DEDUP_REMOVED lines=10> */
[----:B------:R-:W-:Y:S04]  /*63bd0*/  STL.64 [R1+0x1030], R4 ;  /* 0x0010300401007387 */ /* 0x000fe80000100a00 */
[----:B------:R0:W-:Y:S04]  /*63be0*/  STL.64 [R1+0x1038], R6 ;  /* 0x0010380601007387 */ /* 0x0001e80000100a00 */
[----:B0-----:R-:W2:Y:S04]  /*63bf0*/  LDL.LU.64 R6, [R1+0x3780] ;  /* 0x0037800001067983 */ /* 0x001ea80000300a00 */
[----:B------:R-:W3:Y:S02]  /*63c00*/  LDL.LU.64 R4, [R1+0x3778] ;  /* 0x0037780001047983 */ /* 0x000ee40000300a00 */
[C---:B---3--:R-:W-:Y:S06]  /*63c10*/  HMMA.16816.F32 R24, R28.reuse, R4, R24 ;  /* 0x000000041c18723c */ /* 0x048fec0000001818 */
[----:B--2---:R-:W-:-:S15]  /*63c20*/  HMMA.16816.F32 R8, R28, R6, R8 ;  /* 0x000000061c08723c */ /* 0x004fde0000001808 */
[----:B------:R-:W-:-:S02]  /*63c30*/  NOP ;  /* 0x0000000000007918 */ /* 0x000fc40000000000 */
[----:B------:R-:W-:Y:S04]  /*63c40*/  STL.64 [R1+0x1020], R24 ;  /* 0x0010201801007387 */ /* 0x000fe80000100a00 */
[----:B------:R0:W-:Y:S04]  /*63c50*/  STL.64 [R1+0x1028], R26 ;  /* 0x0010281a01007387 */ /* 0x0001e80000100a00 */
[----:B0-----:R-:W2:Y:S04]  /*63c60*/  LDL.LU.64 R26, [R1+0x3770] ;  /* 0x00377000011a7983 */ /* 0x001ea80000300a00 */
[----:B------:R-:W3:Y:S04]  /*63c70*/  LDL.LU.64 R24, [R1+0x3768] ;  /* 0x0037680001187983 */ /* 0x000ee80000300a00 */
[----:B------:R-:W-:Y:S04]  /*63c80*/  STL.64 [R1+0x1010], R8 ;  /* 0x0010100801007387 */ /* 0x000fe80000100a00 */
[----:B------:R0:W-:Y:S04]  /*63c90*/  STL.64 [R1+0x1018], R10 ;  /* 0x0010180a01007387 */ /* 0x0001e80000100a00 */
[----:B0-----:R-:W4:Y:S04]  /*63ca0*/  LDL.LU.64 R10, [R1+0x3760] ;  /* 0x00376000010a7983 */ /* 0x001f280000300a00 */
[----:B------:R-:W2:Y:S04]  /*63cb0*/  LDL.LU.64 R8, [R1+0x3758] ;  /* 0x0037580001087983 */ /* 0x000ea80000300a00 */
[----:B------:R-:W-:Y:S04]  /*63cc0*/  STL.64 [R1+0x3410], R6 ;  /* 0x0034100601007387 */ /* 0x000fe80000100a00 */
[----:B------:R0:W-:Y:S04]  /*63cd0*/  STL.64 [R1+0x3408], R4 ;  /* 0x0034080401007387 */ /* 0x0001e80000100a00 */
[----:B0-----:R-:W3:Y:S04]  /*63ce0*/  LDL.LU R4, [R1+0xfc0] ;  /* 0x000fc00001047983 */ /* 0x001ee80000300800 */
[----:B------:R-:W3:Y:S04]  /*63cf0*/  LDL.LU R5, [R1+0xfc4] ;  /* 0x000fc40001057983 */ /* 0x000ee80000300800 */
[----:B------:R-:W3:Y:S04]  /*63d00*/  LDL.LU R6, [R1+0xfc8] ;  /* 0x000fc80001067983 */ /* 0x000ee80000300800 */
[----:B------:R-:W3:Y:S01]  /*63d10*/  LDL.LU R7, [R1+0xfcc] ;  /* 0x000fcc0001077983 */ /* 0x000ee20000300800 */
        /* <DEDUP_REMOVED lines=10> */
[----:B------:R-:W2:Y:S04]  /*63dc0*/  LDL.LU.64 R12, [R1+0x3738] ;  /* 0x00373800010c7983 */ /* 0x000ea80000300a00 */
[----:B------:R-:W-:Y:S04]  /*63dd0*/  STL.64 [R1+0x33f0], R10 ;  /* 0x0033f00a01007387 */ /* 0x000fe80000100a00 */
[----:B------:R0:W-:Y:S04]  /*63de0*/  STL.64 [R1+0x33e8], R8 ;  /* 0x0033e80801007387 */ /* 0x0001e80000100a00 */
[----:B0-----:R-:W3:Y:S04]  /*63df0*/  LDL.LU R8, [R1+0xfd0] ;  /* 0x000fd00001087983 */ /* 0x001ee80000300800 */
[----:B------:R-:W3:Y:S04]  /*63e00*/  LDL.LU R9, [R1+0xfd4] ;  /* 0x000fd40001097983 */ /* 0x000ee80000300800 */
[----:B------:R-:W3:Y:S04]  /*63e10*/  LDL.LU R10, [R1+0xfd8] ;  /* 0x000fd800010a7983 */ /* 0x000ee80000300800 */
[----:B------:R-:W3:Y:S01]  /*63e20*/  LDL.LU R11, [R1+0xfdc] ;  /* 0x000fdc00010b7983 */ /* 0x000ee20000300800 */
[----:B--2---:R-:W-:-:S15]  /*63e30*/  HMMA.16816.F32 R16, R28, R12, R16 ;  /* 0x0000000c1c10723c */ /* 0x004fde0000001810 */
[----:B------:R-:W-:-:S08]  /*63e40*/  NOP ;  /* 0x0000000000007918 */ /* 0x000fd00000000000 */
[----:B------:R-:W-:Y:S04]  /*63e50*/  STL.64 [R1+0xfe0], R16 ;  /* 0x000fe01001007387 */ /* 0x000fe80000100a00 */
[----:B------:R0:W-:Y:S04]  /*63e60*/  STL.64 [R1+0xfe8], R18 ;  /* 0x000fe81201007387 */ /* 0x0001e80000100a00 */
[----:B0-----:R-:W2:Y:S04]  /*63e70*/  LDL.LU.64 R18, [R1+0x3730] ;  /* 0x0037300001127983 */ /* 0x001ea80000300a00 */
[----:B------:R-:W4:Y:S01]  /*63e80*/  LDL.LU.64 R16, [R1+0x3728] ;  /* 0x0037280001107983 */ /* 0x000f220000300a00 */
[----:B---3--:R-:W-:Y:S06]  /*63e90*/  HMMA.16816.F32 R8, R28, R14, R8 ;  /* 0x0000000e1c08723c */ /* 0x008fec0000001808 */
[----:B------:R-:W-:Y:S04]  /*63ea0*/  STL.64 [R1+0x33e0], R14 ;  /* 0x0033e00e01007387 */ /* 0x000fe80000100a00 */
[----:B------:R-:W-:-:S13]  /*63eb0*/  STL.64 [R1+0x33d8], R12 ;  /* 0x0033d80c01007387 */ /* 0x000fda0000100a00 */
[----:B------:R-:W-:Y:S04]  /*63ec0*/  STL.64 [R1+0xfd0], R8 ;  /* 0x000fd00801007387 */ /* 0x000fe80000100a00 */
[----:B------:R4:W-:Y:S02]  /*63ed0*/  STL.64 [R1+0xfd8], R10 ;  /* 0x000fd80a01007387 */ /* 0x0009e40000100a00 */
[C---:B----4-:R-:W-:Y:S06]  /*63ee0*/  HMMA.16816.F32 R8, R28.reuse, R16, R4 ;  /* 0x000000101c08723c */ /* 0x050fec0000001804 */
[C---:B--2---:R-:W-:Y:S06]  /*63ef0*/  HMMA.16816.F32 R4, R28.reuse, R18, R52 ;  /* 0x000000121c04723c */ /* 0x044fec0000001834 */
[----:B------:R-:W-:Y:S11]  /*63f00*/  STL.64 [R1+0x3400], R18 ;  /* 0x0034001201007387 */ /* 0x000ff60000100a00 */
[----:B------:R-:W-:Y:S04]  /*63f10*/  STL.64 [R1+0xfc0], R8 ;  /* 0x000fc00801007387 */ /* 0x000fe80000100a00 */
[----:B------:R0:W-:Y:S04]  /*63f20*/  STL.64 [R1+0xfc8], R10 ;  /* 0x000fc80a01007387 */ /* 0x0001e80000100a00 */
[----:B------:R-:W-:Y:S04]  /*63f30*/  STL.64 [R1+0x33f8], R16 ;  /* 0x0033f81001007387 */ /* 0x000fe80000100a00 */
[----:B------:R-:W-:Y:S04]  /*63f40*/  STL.64 [R1+0xfb0], R4 ;  /* 0x000fb00401007387 */ /* 0x000fe80000100a00 */
[----:B------:R1:W-:Y:S01]  /*63f50*/  STL.64 [R1+0xfb8], R6 ;  /* 0x000fb80601007387 */ /* 0x0003e20000100a00 */
[C---:B0-----:R-:W-:Y:S06]  /*63f60*/  HMMA.16816.F32 R8, R28.reuse, R20, R56 ;  /* 0x000000141c08723c */ /* 0x041fec0000001838 */
[C---:B-1----:R-:W-:Y:S06]  /*63f70*/  HMMA.16816.F32 R4, R28.reuse, R22, R48 ;  /* 0x000000161c04723c */ /* 0x042fec0000001830 */
[----:B------:R-:W-:Y:S11]  /*63f80*/  STL.64 [R1+0x3420], R22 ;  /* 0x0034201601007387 */ /* 0x000ff60000100a00 */
[----:B------:R-:W-:Y:S04]  /*63f90*/  STL.64 [R1+0xfa0], R8 ;  /* 0x000fa00801007387 */ /* 0x000fe80000100a00 */
[----:B------:R0:W-:Y:S04]  /*63fa0*/  STL.64 [R1+0xfa8], R10 ;  /* 0x000fa80a01007387 */ /* 0x0001e80000100a00 */
[----:B------:R-:W-:Y:S04]  /*63fb0*/  STL.64 [R1+0x3418], R20 ;  /* 0x0034181401007387 */ /* 0x000fe80000100a00 */
[----:B------:R-:W-:Y:S04]  /*63fc0*/  STL.64 [R1+0xf90], R4 ;  /* 0x000f900401007387 */ /* 0x000fe80000100a00 */
[----:B------:R1:W-:Y:S01]  /*63fd0*/  STL.64 [R1+0xf98], R6 ;  /* 0x000f980601007387 */ /* 0x0003e20000100a00 */
[C---:B0-----:R-:W-:Y:S06]  /*63fe0*/  HMMA.16816.F32 R8, R28.reuse, R24, R44 ;  /* 0x000000181c08723c */ /* 0x041fec000000182c */
[----:B-1----:R-:W-:-:S15]  /*63ff0*/  HMMA.16816.F32 R4, R28, R26, R40 ;  /* 0x0000001a1c04723c */ /* 0x002fde0000001828 */
[----:B------:R-:W-:-:S02]  /*64000*/  NOP ;  /* 0x0000000000007918 */ /* 0x000fc40000000000 */
[----:B------:R0:W-:Y:S04]  /*64010*/  STL.64 [R1+0xf80], R8 ;  /* 0x000f800801007387 */ /* 0x0001e80000100a00 */
[----:B------:R1:W-:Y:S04]  /*64020*/  STL.64 [R1+0xf88], R10 ;  /* 0x000f880a01007387 */ /* 0x0003e80000100a00 */
[----:B------:R-:W-:Y:S04]  /*64030*/  STL.64 [R1+0xf70], R4 ;  /* 0x000f700401007387 */ /* 0x000fe80000100a00 */
[----:B------:R2:W-:Y:S04]  /*64040*/  STL.64 [R1+0xf78], R6 ;  /* 0x000f780601007387 */ /* 0x0005e80000100a00 */
        /* <DEDUP_REMOVED lines=16> */
[----:B------:R-:W4:Y:S04]  /*64150*/  LDL.LU R48, [R1+0xf40] ;  /* 0x000f400001307983 */ /* 0x000f280000300800 */
[----:B------:R-:W4:Y:S04]  /*64160*/  LDL.LU R49, [R1+0xf44] ;  /* 0x000f440001317983 */ /* 0x000f280000300800 */
[----:B------:R-:W4:Y:S01]  /*64170*/  LDL.LU R50, [R1+0xf48] ;  /* 0x000f480001327983 */ /* 0x000f220000300800 */
[----:B--2---:R-:W-:-:S03]  /*64180*/  IMAD.MOV.U32 R7, RZ, RZ, R32 ;  /* 0x000000ffff077224 */ /* 0x004fc600078e0020 */
[----:B------:R-:W2:Y:S01]  /*64190*/  LDL.LU R51, [R1+0xf4c] ;  /* 0x000f4c0001337983 */ /* 0x000ea20000300800 */
[----:B------:R-:W-:-:S03]  /*641a0*/  IMAD.MOV.U32 R6, RZ, RZ, R33 ;  /* 0x000000ffff067224 */ /* 0x000fc600078e0021 */
[----:B------:R-:W2:Y:S04]  /*641b0*/  LDL.LU R32, [R1+0x29ec] ;  /* 0x0029ec0001207983 */ /* 0x000ea80000300800 */
[----:B------:R-:W2:Y:S01]  /*641c0*/  LDL.LU R33, [R1+0x29f4] ;  /* 0x0029f40001217983 */ /* 0x000ea20000300800 */
[----:B------:R-:W-:-:S03]  /*641d0*/  IMAD.MOV.U32 R61, RZ, RZ, R34 ;  /* 0x000000ffff3d7224 */ /* 0x000fc600078e0022 */
        /* <DEDUP_REMOVED lines=21> */
[----:B------:R-:W-:Y:S04]  /*64330*/  STL.64 [R1+0x3430], R26 ;  /* 0x0034301a01007387 */ /* 0x000fe80000100a00 */
[----:B------:R0:W-:Y:S04]  /*64340*/  STL.64 [R1+0x3428], R24 ;  /* 0x0034281801007387 */ /* 0x0001e80000100a00 */
[----:B0-----:R-:W2:Y:S04]  /*64350*/  LDL.LU R24, [R1+0xf10] ;  /* 0x000f100001187983 */ /* 0x001ea80000300800 */
[----:B------:R-:W2:Y:S04]  /*64360*/  LDL.LU R25, [R1+0xf14] ;  /* 0x000f140001197983 */ /* 0x000ea80000300800 */
[----:B------:R-:W2:Y:S04]  /*64370*/  LDL.LU R26, [R1+0xf18] ;  /* 0x000f1800011a7983 */ /* 0x000ea80000300800 */
[----:B------:R-:W2:Y:S01]  /*64380*/  LDL.LU R27, [R1+0xf1c] ;  /* 0x000f1c00011b7983 */ /* 0x000ea20000300800 */
[C---:B---3--:R-:W-:Y:S06]  /*64390*/  HMMA.16816.F32 R40, R28.reuse, R38, R40 ;  /* 0x000000261c28723c */ /* 0x048fec0000001828 */
[----:B----4-:R-:W-:-:S15]  /*643a0*/  HMMA.16816.F32 R52, R28, R36, R52 ;  /* 0x000000241c34723c */ /* 0x010fde0000001834 */
[----:B------:R-:W-:-:S08]  /*643b0*/  NOP ;  /* 0x0000000000007918 */ /* 0x000fd00000000000 */
[----:B------:R-:W-:Y:S04]  /*643c0*/  STL.64 [R1+0xf60], R52 ;  /* 0x000f603401007387 */ /* 0x000fe80000100a00 */
[----:B------:R0:W-:Y:S04]  /*643d0*/  STL.64 [R1+0xf68], R54 ;  /* 0x000f683601007387 */ /* 0x0001e80000100a00 */
[----:B0-----:R-:W3:Y:S04]  /*643e0*/  LDL.LU.64 R54, [R1+0x3720] ;  /* 0x0037200001367983 */ /* 0x001ee80000300a00 */
[----:B------:R-:W4:Y:S04]  /*643f0*/  LDL.LU.64 R52, [R1+0x3718] ;  /* 0x0037180001347983 */ /* 0x000f280000300a00 */
[----:B------:R-:W-:Y:S04]  /*64400*/  STL.64 [R1+0xf50], R40 ;  /* 0x000f502801007387 */ /* 0x000fe80000100a00 */
[----:B------:R0:W-:Y:S04]  /*64410*/  STL.64 [R1+0xf58], R42 ;  /* 0x000f582a01007387 */ /* 0x0001e80000100a00 */
[----:B0-----:R-:W3:Y:S04]  /*64420*/  LDL.LU.64 R42, [R1+0x3710] ;  /* 0x00371000012a7983 */ /* 0x001ee80000300a00 */
[----:B------:R-:W2:Y:S04]  /*64430*/  LDL.LU.64 R40, [R1+0x3708] ;  /* 0x0037080001287983 */ /* 0x000ea80000300a00 */
[----:B------:R0:W-:Y:S04]  /*64440*/  STL.64 [R1+0x33c0], R38 ;  /* 0x0033c02601007387 */ /* 0x0001e80000100a00 */
[----:B0-----:R-:W4:Y:S04]  /*64450*/  LDL.LU R38, [R1+0x29f0] ;  /* 0x0029f00001267983 */ /* 0x001f280000300800 */
[----:B------:R-:W4:Y:S04]  /*64460*/  LDL.LU R39, [R1+0x29f8] ;  /* 0x0029f80001277983 */ /* 0x000f280000300800 */
[----:B------:R-:W-:Y:S01]  /*64470*/  STL.64 [R1+0x33b8], R36 ;  /* 0x0033b82401007387 */ /* 0x000fe20000100a00 */
[C---:B--2---:R-:W-:Y:S06]  /*64480*/  HMMA.16816.F32 R48, R28.reuse, R40, R48 ;  /* 0x000000281c30723c */ /* 0x044fec0000001830 */
[----:B---3--:R-:W-:-:S15]  /*64490*/  HMMA.16816.F32 R44, R28, R42, R44 ;  /* 0x0000002a1c2c723c */ /* 0x008fde000000182c */
[----:B------:R-:W-:-:S02]  /*644a0*/  NOP ;  /* 0x0000000000007918 */ /* 0x000fc40000000000 */
[----:B------:R-:W-:Y:S04]  /*644b0*/  STL.64 [R1+0xf40], R48 ;  /* 0x000f403001007387 */ /* 0x000fe80000100a00 */
[----:B------:R0:W-:Y:S04]  /*644c0*/  STL.64 [R1+0xf48], R50 ;  /* 0x000f483201007387 */ /* 0x0001e80000100a00 */
[----:B0-----:R-:W2:Y:S04]  /*644d0*/  LDL.LU.64 R50, [R1+0x3700] ;  /* 0x0037000001327983 */ /* 0x001ea80000300a00 */
[----:B------:R-:W3:Y:S04]  /*644e0*/  LDL.LU.64 R48, [R1+0x36f8] ;  /* 0x0036f80001307983 */ /* 0x000ee80000300a00 */
        /* <DEDUP_REMOVED lines=10> */
[----:B----4-:R-:W-:-:S02]  /*64590*/  IMAD R32, R32, 0x100, R38 ;  /* 0x0000010020207824 */ /* 0x010fc400078e0226 */
[----:B------:R-:W-:Y:S02]  /*645a0*/  IMAD R33, R33, 0x100, R39 ;  /* 0x0000010021217824 */ /* 0x000fe400078e0227 */
[----:B------:R-:W-:Y:S02]  /*645b0*/  IMAD R34, R34, 0x100, R4 ;  /* 0x0000010022227824 */ /* 0x000fe400078e0204 */
[----:B------:R-:W-:Y:S01]  /*645c0*/  IMAD R35, R35, 0x100, R5 ;  /* 0x0000010023237824 */ /* 0x000fe200078e0205 */
[----:B------:R-:W-:Y:S02]  /*645d0*/  F2FP.F16.E5M2.UNPACK_B R32, R32 ;  /* 0x00000020ff20723e */ /* 0x000fe400020004ff */
[----:B------:R-:W-:Y:S02]  /*645e0*/  F2FP.F16.E5M2.UNPACK_B R33, R33 ;  /* 0x00000021ff21723e */ /* 0x000fe400020004ff */
[----:B------:R-:W-:Y:S02]  /*645f0*/  F2FP.F16.E5M2.UNPACK_B R34, R34 ;  /* 0x00000022ff22723e */ /* 0x000fe400020004ff */
[----:B------:R-:W-:Y:S01]  /*64600*/  F2FP.F16.E5M2.UNPACK_B R35, R35 ;  /* 0x00000023ff23723e */ /* 0x000fe200020004ff */
[----:B------:R-:W-:Y:S06]  /*64610*/  HMMA.16816.F32 R12, R28, R52, R12 ;  /* 0x000000341c0c723c */ /* 0x000fec000000180c */
[C---:B------:R-:W-:Y:S06]  /*64620*/  HMMA.16816.F32 R8, R32.reuse, R6, R8 ;  /* 0x000000062008723c */ /* 0x040fec0000001808 */
[----:B------:R-:W-:Y:S06]  /*64630*/  HMMA.16816.F32 R4, R32, R60, R56 ;  /* 0x0000003c2004723c */ /* 0x000fec0000001838 */
[C---:B---3--:R-:W-:Y:S06]  /*64640*/  HMMA.16816.F32 R20, R28.reuse, R48, R20 ;  /* 0x000000301c14723c */ /* 0x048fec0000001814 */
[C---:B--2---:R-:W-:Y:S06]  /*64650*/  HMMA.16816.F32 R16, R28.reuse, R50, R16 ;  /* 0x000000321c10723c */ /* 0x044fec0000001810 */
[C---:B------:R-:W-:Y:S06]  /*64660*/  HMMA.16816.F32 R24, R28.reuse, R46, R24 ;  /* 0x0000002e1c18723c */ /* 0x040fec0000001818 */
[----:B------:R-:W-:-:S15]  /*64670*/  HMMA.16816.F32 R40, R28, R44, R40 ;  /* 0x0000002c1c28723c */ /* 0x000fde0000001828 */
        /* <DEDUP_REMOVED lines=17> */
[----:B------:R-:W2:Y:S04]  /*64790*/  LDL R60, [R1+0x28] ;  /* 0x00002800013c7983 */ /* 0x000ea80000100800 */
[----:B------:R-:W-:Y:S04]  /*647a0*/  STL.64 [R1+0xef0], R8 ;  /* 0x000ef00801007387 */ /* 0x000fe80000100a00 */
[----:B------:R-:W-:Y:S04]  /*647b0*/  STL.64 [R1+0xef8], R10 ;  /* 0x000ef80a01007387 */ /* 0x000fe80000100a00 */
[----:B------:R-:W-:Y:S04]  /*647c0*/  STL.64 [R1+0xee0], R4 ;  /* 0x000ee00401007387 */ /* 0x000fe80000100a00 */
[----:B------:R0:W-:Y:S04]  /*647d0*/  STL.64 [R1+0xee8], R6 ;  /* 0x000ee80601007387 */ /* 0x0001e80000100a00 */
[----:B------:R-:W2:Y:S04]  /*647e0*/  LDL R61, [R1+0x2c] ;  /* 0x00002c00013d7983 */ /* 0x000ea80000100800 */
[----:B0-----:R-:W3:Y:S04]  /*647f0*/  LDL R6, [R1+0x30] ;  /* 0x0000300001067983 */ /* 0x001ee80000100800 */
[----:B------:R-:W3:Y:S04]  /*64800*/  LDL R7, [R1+0x34] ;  /* 0x0000340001077983 */ /* 0x000ee80000100800 */
[----:B------:R-:W4:Y:S04]  /*64810*/  LDL.LU R8, [R1+0xd00] ;  /* 0x000d000001087983 */ /* 0x000f280000300800 */
[----:B------:R-:W4:Y:S04]  /*64820*/  LDL.LU R9, [R1+0xd04] ;  /* 0x000d040001097983 */ /* 0x000f280000300800 */
[----:B------:R-:W2:Y:S04]  /*64830*/  LDL.LU R10, [R1+0xd08] ;  /* 0x000d0800010a7983 */ /* 0x000ea80000300800 */
[----:B------:R-:W2:Y:S04]  /*64840*/  LDL.LU R11, [R1+0xd0c] ;  /* 0x000d0c00010b7983 */ /* 0x000ea80000300800 */
[----:B--2---:R0:W-:Y:S04]  /*64850*/  STL.64 [R1+0x34e0], R10 ;  /* 0x0034e00a01007387 */ /* 0x0041e80000100a00 */
[----:B----4-:R-:W-:Y:S04]  /*64860*/  STL.64 [R1+0x34d8], R8 ;  /* 0x0034d80801007387 */ /* 0x010fe80000100a00 */
[----:B------:R-:W2:Y:S04]  /*64870*/  LDL R4, [R1+0x38] ;  /* 0x0000380001047983 */ /* 0x000ea80000100800 */
[----:B------:R-:W2:Y:S04]  /*64880*/  LDL R5, [R1+0x3c] ;  /* 0x00003c0001057983 */ /* 0x000ea80000100800 */
        /* <DEDUP_REMOVED lines=8> */
[----:B------:R-:W3:Y:S04]  /*64910*/  LDL R18, [R1+0x40] ;  /* 0x0000400001127983 */ /* 0x000ee80000100800 */
[----:B------:R-:W3:Y:S04]  /*64920*/  LDL R19, [R1+0x44] ;  /* 0x0000440001137983 */ /* 0x000ee80000100800 */
[----:B------:R-:W4:Y:S04]  /*64930*/  LDL.LU R20, [R1+0xd20] ;  /* 0x000d200001147983 */ /* 0x000f280000300800 */
[----:B------:R-:W4:Y:S04]  /*64940*/  LDL.LU R21, [R1+0xd24] ;  /* 0x000d240001157983 */ /* 0x000f280000300800 */
[----:B------:R-:W2:Y:S04]  /*64950*/  LDL.LU R22, [R1+0xd28] ;  /* 0x000d280001167983 */ /* 0x000ea80000300800 */
[----:B------:R-:W2:Y:S04]  /*64960*/  LDL.LU R23, [R1+0xd2c] ;  /* 0x000d2c0001177983 */ /* 0x000ea80000300800 */
[----:B--2---:R2:W-:Y:S04]  /*64970*/  STL.64 [R1+0x3510], R22 ;  /* 0x0035101601007387 */ /* 0x0045e80000100a00 */
[----:B----4-:R-:W-:Y:S04]  /*64980*/  STL.64 [R1+0x3508], R20 ;  /* 0x0035081401007387 */ /* 0x010fe80000100a00 */
[----:B------:R-:W4:Y:S04]  /*64990*/  LDL R16, [R1+0x48] ;  /* 0x0000480001107983 */ /* 0x000f280000100800 */
[----:B------:R-:W4:Y:S04]  /*649a0*/  LDL R17, [R1+0x4c] ;  /* 0x00004c0001117983 */ /* 0x000f280000100800 */
[----:B---3--:R-:W-:Y:S04]  /*649b0*/  STL.64 [R1+0x3520], R18 ;  /* 0x0035201201007387 */ /* 0x008fe80000100a00 */
[----:B----4-:R3:W-:Y:S04]  /*649c0*/  STL.64 [R1+0x3518], R16 ;  /* 0x0035181001007387 */ /* 0x0107e80000100a00 */
[----:B------:R-:W4:Y:S04]  /*649d0*/  LDL R38, [R1+0x50] ;  /* 0x0000500001267983 */ /* 0x000f280000100800 */
[----:B------:R-:W4:Y:S04]  /*649e0*/  LDL R39, [R1+0x54] ;  /* 0x0000540001277983 */ /* 0x000f280000100800 */
[----:B------:R-:W2:Y:S04]  /*649f0*/  LDL.LU R40, [R1+0xd40] ;  /* 0x000d400001287983 */ /* 0x000ea80000300800 */
[----:B------:R-:W2:Y:S04]  /*64a00*/  LDL.LU R41, [R1+0xd44] ;  /* 0x000d440001297983 */ /* 0x000ea80000300800 */
[----:B------:R-:W3:Y:S04]  /*64a10*/  LDL.LU R42, [R1+0xd48] ;  /* 0x000d4800012a7983 */ /* 0x000ee80000300800 */
[----:B------:R-:W3:Y:S04]  /*64a20*/  LDL.LU R43, [R1+0xd4c] ;  /* 0x000d4c00012b7983 */ /* 0x000ee80000300800 */
[----:B---3--:R-:W-:Y:S04]  /*64a30*/  STL.64 [R1+0x3530], R42 ;  /* 0x0035302a01007387 */ /* 0x008fe80000100a00 */
[----:B--2---:R-:W-:Y:S04]  /*64a40*/  STL.64 [R1+0x3528], R40 ;  /* 0x0035282801007387 */ /* 0x004fe80000100a00 */
[----:B------:R-:W2:Y:S04]  /*64a50*/  LDL R36, [R1+0x58] ;  /* 0x0000580001247983 */ /* 0x000ea80000100800 */
[----:B------:R-:W2:Y:S04]  /*64a60*/  LDL R37, [R1+0x5c] ;  /* 0x00005c0001257983 */ /* 0x000ea80000100800 */
[----:B----4-:R3:W-:Y:S04]  /*64a70*/  STL.64 [R1+0x3540], R38 ;  /* 0x0035402601007387 */ /* 0x0107e80000100a00 */
[----:B--2---:R-:W-:Y:S04]  /*64a80*/  STL.64 [R1+0x3538], R36 ;  /* 0x0035382401007387 */ /* 0x004fe80000100a00 */
[----:B------:R-:W2:Y:S04]  /*64a90*/  LDL.LU R44, [R1+0xd50] ;  /* 0x000d5000012c7983 */ /* 0x000ea80000300800 */
[----:B------:R-:W2:Y:S04]  /*64aa0*/  LDL.LU R45, [R1+0xd54] ;  /* 0x000d5400012d7983 */ /* 0x000ea80000300800 */
[----:B------:R-:W4:Y:S04]  /*64ab0*/  LDL.LU R46, [R1+0xd58] ;  /* 0x000d5800012e7983 */ /* 0x000f280000300800 */
[----:B------:R-:W4:Y:S04]  /*64ac0*/  LDL.LU R47, [R1+0xd5c] ;  /* 0x000d5c00012f7983 */ /* 0x000f280000300800 */
[----:B----4-:R-:W-:Y:S04]  /*64ad0*/  STL.64 [R1+0x3550], R46 ;  /* 0x0035502e01007387 */ /* 0x010fe80000100a00 */
[----:B--2---:R2:W-:Y:S04]  /*64ae0*/  STL.64 [R1+0x3548], R44 ;  /* 0x0035482c01007387 */ /* 0x0045e80000100a00 */
[----:B------:R-:W4:Y:S04]  /*64af0*/  LDL R50, [R1+0x60] ;  /* 0x0000600001327983 */ /* 0x000f280000100800 */
[----:B------:R-:W4:Y:S04]  /*64b00*/  LDL R51, [R1+0x64] ;  /* 0x0000640001337983 */ /* 0x000f280000100800 */
[----:B------:R-:W3:Y:S04]  /*64b10*/  LDL.LU R28, [R1+0xd60] ;  /* 0x000d6000011c7983 */ /* 0x000ee80000300800 */
[----:B------:R-:W3:Y:S04]  /*64b20*/  LDL.LU R29, [R1+0xd64] ;  /* 0x000d6400011d7983 */ /* 0x000ee80000300800 */
[----:B------:R-:W2:Y:S04]  /*64b30*/  LDL.LU R30, [R1+0xd68] ;  /* 0x000d6800011e7983 */ /* 0x000ea80000300800 */
[----:B------:R-:W2:Y:S04]  /*64b40*/  LDL.LU R31, [R1+0xd6c] ;  /* 0x000d6c00011f7983 */ /* 0x000ea80000300800 */
[----:B--2---:R-:W-:Y:S04]  /*64b50*/  STL.64 [R1+0x3560], R30 ;  /* 0x0035601e01007387 */ /* 0x004fe80000100a00 */
[----:B---3--:R2:W-:Y:S04]  /*64b60*/  STL.64 [R1+0x3558], R28 ;  /* 0x0035581c01007387 */ /* 0x0085e80000100a00 */
[----:B------:R-:W3:Y:S04]  /*64b70*/  LDL R48, [R1+0x68] ;  /* 0x0000680001307983 */ /* 0x000ee80000100800 */
[----:B------:R-:W3:Y:S04]  /*64b80*/  LDL R49, [R1+0x6c] ;  /* 0x00006c0001317983 */ /* 0x000ee80000100800 */
[----:B----4-:R4:W-:Y:S04]  /*64b90*/  STL.64 [R1+0x3570], R50 ;  /* 0x0035703201007387 */ /* 0x0109e80000100a00 */
[----:B---3--:R-:W-:Y:S04]  /*64ba0*/  STL.64 [R1+0x3568], R48 ;  /* 0x0035683001007387 */ /* 0x008fe80000100a00 */
[----:B0-----:R-:W3:Y:S04]  /*64bb0*/  LDL R10, [R1+0x70] ;  /* 0x00007000010a7983 */ /* 0x001ee80000100800 */
[----:B------:R-:W3:Y:S04]  /*64bc0*/  LDL R11, [R1+0x74] ;  /* 0x00007400010b7983 */ /* 0x000ee80000100800 */
[----:B-1----:R-:W2:Y:S04]  /*64bd0*/  LDL.LU R4, [R1+0xd80] ;  /* 0x000d800001047983 */ /* 0x002ea80000300800 */
[----:B------:R-:W2:Y:S04]  /*64be0*/  LDL.LU R5, [R1+0xd84] ;  /* 0x000d840001057983 */ /* 0x000ea80000300800 */
[----:B------:R-:W4:Y:S04]  /*64bf0*/  LDL.LU R6, [R1+0xd88] ;  /* 0x000d880001067983 */ /* 0x000f280000300800 */
[----:B------:R-:W4:Y:S04]  /*64c00*/  LDL.LU R7, [R1+0xd8c] ;  /* 0x000d8c0001077983 */ /* 0x000f280000300800 */
[----:B----4-:R-:W-:Y:S04]  /*64c10*/  STL.64 [R1+0x3580], R6 ;  /* 0x0035800601007387 */ /* 0x010fe80000100a00 */
[----:B--2---:R0:W-:Y:S04]  /*64c20*/  STL.64 [R1+0x3578], R4 ;  /* 0x0035780401007387 */ /* 0x0041e80000100a00 */
[----:B------:R-:W2:Y:S04]  /*64c30*/  LDL R8, [R1+0x78] ;  /* 0x0000780001087983 */ /* 0x000ea80000100800 */
[----:B------:R-:W2:Y:S04]  /*64c40*/  LDL R9, [R1+0x7c] ;  /* 0x00007c0001097983 */ /* 0x000ea80000100800 */
[----:B---3--:R-:W-:Y:S04]  /*64c50*/  STL.64 [R1+0x3590], R10 ;  /* 0x0035900a01007387 */ /* 0x008fe80000100a00 */
[----:B--2---:R-:W-:Y:S04]  /*64c60*/  STL.64 [R1+0x3588], R8 ;  /* 0x0035880801007387 */ /* 0x004fe80000100a00 */
[----:B------:R-:W2:Y:S04]  /*64c70*/  LDL.LU R12, [R1+0xd90] ;  /* 0x000d9000010c7983 */ /* 0x000ea80000300800 */
[----:B------:R-:W2:Y:S04]  /*64c80*/  LDL.LU R13, [R1+0xd94] ;  /* 0x000d9400010d7983 */ /* 0x000ea80000300800 */
[----:B------:R-:W3:Y:S04]  /*64c90*/  LDL.LU R14, [R1+0xd98] ;  /* 0x000d9800010e7983 */ /* 0x000ee80000300800 */
[----:B------:R-:W3:Y:S04]  /*64ca0*/  LDL.LU R15, [R1+0xd9c] ;  /* 0x000d9c00010f7983 */ /* 0x000ee80000300800 */
[----:B---3--:R1:W-:Y:S04]  /*64cb0*/  STL.64 [R1+0x35a0], R14 ;  /* 0x0035a00e01007387 */ /* 0x0083e80000100a00 */
[----:B--2---:R-:W-:Y:S04]  /*64cc0*/  STL.64 [R1+0x3598], R12 ;  /* 0x0035980c01007387 */ /* 0x004fe80000100a00 */
[----:B------:R-:W2:Y:S04]  /*64cd0*/  LDL R22, [R1+0x80] ;  /* 0x0000800001167983 */ /* 0x000ea80000100800 */
[----:B------:R-:W2:Y:S04]  /*64ce0*/  LDL R23, [R1+0x84] ;  /* 0x0000840001177983 */ /* 0x000ea80000100800 */
[----:B------:R-:W3:Y:S04]  /*64cf0*/  LDL.LU R16, [R1+0xda0] ;  /* 0x000da00001107983 */ /* 0x000ee80000300800 */
[----:B------:R-:W3:Y:S04]  /*64d00*/  LDL.LU R17, [R1+0xda4] ;  /* 0x000da40001117983 */ /* 0x000ee80000300800 */
[----:B------:R-:W4:Y:S04]  /*64d10*/  LDL.LU R18, [R1+0xda8] ;  /* 0x000da80001127983 */ /* 0x000f280000300800 */
[----:B------:R-:W4:Y:S04]  /*64d20*/  LDL.LU R19, [R1+0xdac] ;  /* 0x000dac0001137983 */ /* 0x000f280000300800 */
[----:B----4-:R-:W-:Y:S04]  /*64d30*/  STL.64 [R1+0x35b0], R18 ;  /* 0x0035b01201007387 */ /* 0x010fe80000100a00 */
[----:B---3--:R3:W-:Y:S04]  /*64d40*/  STL.64 [R1+0x35a8], R16 ;  /* 0x0035a81001007387 */ /* 0x0087e80000100a00 */
[----:B------:R-:W4:Y:S04]  /*64d50*/  LDL R20, [R1+0x88] ;  /* 0x0000880001147983 */ /* 0x000f280000100800 */
[----:B------:R-:W4:Y:S04]  /*64d60*/  LDL R21, [R1+0x8c] ;  /* 0x00008c0001157983 */ /* 0x000f280000100800 */
[----:B--2---:R-:W-:Y:S04]  /*64d70*/  STL.64 [R1+0x35c0], R22 ;  /* 0x0035c01601007387 */ /* 0x004fe80000100a00 */
[----:B----4-:R2:W-:Y:S04]  /*64d80*/  STL.64 [R1+0x35b8], R20 ;  /* 0x0035b81401007387 */ /* 0x0105e80000100a00 */
[----:B------:R-:W4:Y:S04]  /*64d90*/  LDL R38, [R1+0x90] ;  /* 0x0000900001267983 */ /* 0x000f280000100800 */
[----:B------:R-:W4:Y:S04]  /*64da0*/  LDL R39, [R1+0x94] ;  /* 0x0000940001277983 */ /* 0x000f280000100800 */
[----:B------:R-:W3:Y:S04]  /*64db0*/  LDL.LU R44, [R1+0xdc0] ;  /* 0x000dc000012c7983 */ /* 0x000ee80000300800 */
[----:B------:R-:W3:Y:S04]  /*64dc0*/  LDL.LU R45, [R1+0xdc4] ;  /* 0x000dc400012d7983 */ /* 0x000ee80000300800 */
[----:B------:R-:W2:Y:S04]  /*64dd0*/  LDL.LU R46, [R1+0xdc8] ;  /* 0x000dc800012e7983 */ /* 0x000ea80000300800 */
[----:B------:R-:W2:Y:S04]  /*64de0*/  LDL.LU R47, [R1+0xdcc] ;  /* 0x000dcc00012f7983 */ /* 0x000ea80000300800 */
[----:B--2---:R2:W-:Y:S04]  /*64df0*/  STL.64 [R1+0x35d0], R46 ;  /* 0x0035d02e01007387 */ /* 0x0045e80000100a00 */
[----:B---3--:R-:W-:Y:S04]  /*64e00*/  STL.64 [R1+0x35c8], R44 ;  /* 0x0035c82c01007387 */ /* 0x008fe80000100a00 */
[----:B------:R-:W3:Y:S04]  /*64e10*/  LDL R36, [R1+0x98] ;  /* 0x0000980001247983 */ /* 0x000ee80000100800 */
[----:B------:R-:W3:Y:S04]  /*64e20*/  LDL R37, [R1+0x9c] ;  /* 0x00009c0001257983 */ /* 0x000ee80000100800 */
[----:B----4-:R-:W-:Y:S04]  /*64e30*/  STL.64 [R1+0x35e0], R38 ;  /* 0x0035e02601007387 */ /* 0x010fe80000100a00 */
[----:B---3--:R3:W-:Y:S04]  /*64e40*/  STL.64 [R1+0x35d8], R36 ;  /* 0x0035d82401007387 */ /* 0x0087e80000100a00 */
[----:B------:R-:W4:Y:S04]  /*64e50*/  LDL.LU R28, [R1+0xdd0] ;  /* 0x000dd000011c7983 */ /* 0x000f280000300800 */
[----:B------:R-:W4:Y:S04]  /*64e60*/  LDL.LU R29, [R1+0xdd4] ;  /* 0x000dd400011d7983 */ /* 0x000f280000300800 */
[----:B------:R-:W2:Y:S04]  /*64e70*/  LDL.LU R30, [R1+0xdd8] ;  /* 0x000dd800011e7983 */ /* 0x000ea80000300800 */
[----:B------:R-:W2:Y:S04]  /*64e80*/  LDL.LU R31, [R1+0xddc] ;  /* 0x000ddc00011f7983 */ /* 0x000ea80000300800 */
[----:B--2---:R-:W-:Y:S04]  /*64e90*/  STL.64 [R1+0x35f0], R30 ;  /* 0x0035f01e01007387 */ /* 0x004fe80000100a00 */
[----:B----4-:R-:W-:Y:S04]  /*64ea0*/  STL.64 [R1+0x35e8], R28 ;  /* 0x0035e81c01007387 */ /* 0x010fe80000100a00 */
[----:B------:R-:W2:Y:S04]  /*64eb0*/  LDL R50, [R1+0xa0] ;  /* 0x0000a00001327983 */ /* 0x000ea80000100800 */
[----:B------:R-:W2:Y:S04]  /*64ec0*/  LDL R51, [R1+0xa4] ;  /* 0x0000a40001337983 */ /* 0x000ea80000100800 */
[----:B0-----:R-:W4:Y:S04]  /*64ed0*/  LDL.LU R4, [R1+0xde0] ;  /* 0x000de00001047983 */ /* 0x001f280000300800 */
[----:B------:R-:W4:Y:S04]  /*64ee0*/  LDL.LU R5, [R1+0xde4] ;  /* 0x000de40001057983 */ /* 0x000f280000300800 */
[----:B------:R-:W3:Y:S04]  /*64ef0*/  LDL.LU R6, [R1+0xde8] ;  /* 0x000de80001067983 */ /* 0x000ee80000300800 */
[----:B------:R-:W3:Y:S04]  /*64f00*/  LDL.LU R7, [R1+0xdec] ;  /* 0x000dec0001077983 */ /* 0x000ee80000300800 */
[----:B---3--:R0:W-:Y:S04]  /*64f10*/  STL.64 [R1+0x3600], R6 ;  /* 0x0036000601007387 */ /* 0x0081e80000100a00 */
[----:B----4-:R-:W-:Y:S04]  /*64f20*/  STL.64 [R1+0x35f8], R4 ;  /* 0x0035f80401007387 */ /* 0x010fe80000100a00 */
[----:B------:R-:W3:Y:S04]  /*64f30*/  LDL R48, [R1+0xa8] ;  /* 0x0000a80001307983 */ /* 0x000ee80000100800 */
[----:B------:R-:W3:Y:S04]  /*64f40*/  LDL R49, [R1+0xac] ;  /* 0x0000ac0001317983 */ /* 0x000ee80000100800 */
[----:B--2---:R-:W-:Y:S04]  /*64f50*/  STL.64 [R1+0x3610], R50 ;  /* 0x0036103201007387 */ /* 0x004fe80000100a00 */
[----:B---3--:R2:W-:Y:S04]  /*64f60*/  STL.64 [R1+0x3608], R48 ;  /* 0x0036083001007387 */ /* 0x0085e80000100a00 */
[----:B-1----:R-:W3:Y:S04]  /*64f70*/  LDL R14, [R1+0xb0] ;  /* 0x0000b000010e7983 */ /* 0x002ee80000100800 */
[----:B------:R-:W3:Y:S04]  /*64f80*/  LDL R15, [R1+0xb4] ;  /* 0x0000b400010f7983 */ /* 0x000ee80000100800 */
[----:B------:R-:W4:Y:S04]  /*64f90*/  LDL.LU R16, [R1+0xe00] ;  /* 0x000e000001107983 */ /* 0x000f280000300800 */
[----:B------:R-:W4:Y:S04]  /*64fa0*/  LDL.LU R17, [R1+0xe04] ;  /* 0x000e040001117983 */ /* 0x000f280000300800 */
[----:B------:R-:W2:Y:S04]  /*64fb0*/  LDL.LU R18, [R1+0xe08] ;  /* 0x000e080001127983 */ /* 0x000ea80000300800 */
[----:B------:R-:W2:Y:S04]  /*64fc0*/  LDL.LU R19, [R1+0xe0c] ;  /* 0x000e0c0001137983 */ /* 0x000ea80000300800 */
[----:B--2---:R-:W-:Y:S04]  /*64fd0*/  STL.64 [R1+0x3620], R18 ;  /* 0x0036201201007387 */ /* 0x004fe80000100a00 */
[----:B----4-:R1:W-:Y:S04]  /*64fe0*/  STL.64 [R1+0x3618], R16 ;  /* 0x0036181001007387 */ /* 0x0103e80000100a00 */
[----:B------:R-:W2:Y:S04]  /*64ff0*/  LDL R12, [R1+0xb8] ;  /* 0x0000b800010c7983 */ /* 0x000ea80000100800 */
[----:B------:R-:W2:Y:S04]  /*65000*/  LDL R13, [R1+0xbc] ;  /* 0x0000bc00010d7983 */ /* 0x000ea80000100800 */
[----:B---3--:R3:W-:Y:S04]  /*65010*/  STL.64 [R1+0x3630], R14 ;  /* 0x0036300e01007387 */ /* 0x0087e80000100a00 */
        /* <DEDUP_REMOVED lines=14> */
[----:B---3--:R-:W-:Y:S04]  /*65100*/  STL.64 [R1+0x3648], R36 ;  /* 0x0036482401007387 */ /* 0x008fe80000100a00 */
[----:B------:R-:W2:Y:S04]  /*65110*/  LDL R44, [R1+0xc8] ;  /* 0x0000c800012c7983 */ /* 0x000ea80000100800 */
[----:B------:R-:W2:Y:S04]  /*65120*/  LDL R45, [R1+0xcc] ;  /* 0x0000cc00012d7983 */ /* 0x000ea80000100800 */
[----:B----4-:R3:W-:Y:S04]  /*65130*/  STL.64 [R1+0x3660], R46 ;  /* 0x0036602e01007387 */ /* 0x0107e80000100a00 */
[----:B--2---:R-:W-:Y:S04]  /*65140*/  STL.64 [R1+0x3658], R44 ;  /* 0x0036582c01007387 */ /* 0x004fe80000100a00 */
[----:B0-----:R-:W2:Y:S04]  /*65150*/  LDL R6, [R1+0xd0] ;  /* 0x0000d00001067983 */ /* 0x001ea80000100800 */
[----:B------:R-:W2:Y:S04]  /*65160*/  LDL R7, [R1+0xd4] ;  /* 0x0000d40001077983 */ /* 0x000ea80000100800 */
[----:B------:R-:W4:Y:S04]  /*65170*/  LDL.LU R48, [R1+0xe40] ;  /* 0x000e400001307983 */ /* 0x000f280000300800 */
[----:B------:R-:W4:Y:S04]  /*65180*/  LDL.LU R49, [R1+0xe44] ;  /* 0x000e440001317983 */ /* 0x000f280000300800 */
[----:B------:R-:W3:Y:S04]  /*65190*/  LDL.LU R50, [R1+0xe48] ;  /* 0x000e480001327983 */ /* 0x000ee80000300800 */
[----:B------:R-:W3:Y:S04]  /*651a0*/  LDL.LU R51, [R1+0xe4c] ;  /* 0x000e4c0001337983 */ /* 0x000ee80000300800 */
[----:B---3--:R-:W-:Y:S04]  /*651b0*/  STL.64 [R1+0x3670], R50 ;  /* 0x0036703201007387 */ /* 0x008fe80000100a00 */
[----:B----4-:R0:W-:Y:S04]  /*651c0*/  STL.64 [R1+0x3668], R48 ;  /* 0x0036683001007387 */ /* 0x0101e80000100a00 */
[----:B------:R-:W3:Y:S04]  /*651d0*/  LDL R4, [R1+0xd8] ;  /* 0x0000d80001047983 */ /* 0x000ee80000100800 */
[----:B------:R-:W3:Y:S04]  /*651e0*/  LDL R5, [R1+0xdc] ;  /* 0x0000dc0001057983 */ /* 0x000ee80000100800 */
[----:B--2---:R-:W-:Y:S04]  /*651f0*/  STL.64 [R1+0x3680], R6 ;  /* 0x0036800601007387 */ /* 0x004fe80000100a00 */
[----:B---3--:R2:W-:Y:S04]  /*65200*/  STL.64 [R1+0x3678], R4 ;  /* 0x0036780401007387 */ /* 0x0085e80000100a00 */
[----:B-1----:R-:W3:Y:S04]  /*65210*/  LDL.LU R16, [R1+0xe50] ;  /* 0x000e500001107983 */ /* 0x002ee80000300800 */
[----:B------:R-:W3:Y:S04]  /*65220*/  LDL.LU R17, [R1+0xe54] ;  /* 0x000e540001117983 */ /* 0x000ee80000300800 */
[----:B------:R-:W4:Y:S04]  /*65230*/  LDL.LU R18, [R1+0xe58] ;  /* 0x000e580001127983 */ /* 0x000f280000300800 */
[----:B------:R-:W4:Y:S04]  /*65240*/  LDL.LU R19, [R1+0xe5c] ;  /* 0x000e5c0001137983 */ /* 0x000f280000300800 */
[----:B----4-:R1:W-:Y:S04]  /*65250*/  STL.64 [R1+0x3690], R18 ;  /* 0x0036901201007387 */ /* 0x0103e80000100a00 */
[----:B---3--:R-:W-:Y:S04]  /*65260*/  STL.64 [R1+0x3688], R16 ;  /* 0x0036881001007387 */ /* 0x008fe80000100a00 */
[----:B------:R-:W3:Y:S04]  /*65270*/  LDL R14, [R1+0xe0] ;  /* 0x0000e000010e7983 */ /* 0x000ee80000100800 */
[----:B------:R-:W3:Y:S04]  /*65280*/  LDL R15, [R1+0xe4] ;  /* 0x0000e400010f7983 */ /* 0x000ee80000100800 */
        /* <DEDUP_REMOVED lines=8> */
[----:B---3--:R-:W-:Y:S04]  /*65310*/  STL.64 [R1+0x36b0], R14 ;  /* 0x0036b00e01007387 */ /* 0x008fe80000100a00 */
[----:B----4-:R-:W-:Y:S04]  /*65320*/  STL.64 [R1+0x36a8], R12 ;  /* 0x0036a80c01007387 */ /* 0x010fe80000100a00 */
[----:B------:R-:W3:Y:S04]  /*65330*/  LDL R46, [R1+0xf0] ;  /* 0x0000f000012e7983 */ /* 0x000ee80000100800 */
[----:B------:R-:W3:Y:S04]  /*65340*/  LDL R47, [R1+0xf4] ;  /* 0x0000f400012f7983 */ /* 0x000ee80000100800 */
[----:B0-----:R-:W4:Y:S04]  /*65350*/  LDL.LU R48, [R1+0xe80] ;  /* 0x000e800001307983 */ /* 0x001f280000300800 */
        /* <DEDUP_REMOVED lines=9> */
[----:B------:R-:W3:Y:S04]  /*653f0*/  LDL.LU R4, [R1+0xe90] ;  /* 0x000e900001047983 */ /* 0x000ee80000300800 */
[----:B------:R-:W3:Y:S04]  /*65400*/  LDL.LU R5, [R1+0xe94] ;  /* 0x000e940001057983 */ /* 0x000ee80000300800 */
[----:B------:R-:W4:Y:S04]  /*65410*/  LDL.LU R6, [R1+0xe98] ;  /* 0x000e980001067983 */ /* 0x000f280000300800 */
[----:B------:R-:W4:Y:S04]  /*65420*/  LDL.LU R7, [R1+0xe9c] ;  /* 0x000e9c0001077983 */ /* 0x000f280000300800 */
[----:B----4-:R-:W-:Y:S04]  /*65430*/  STL.64 [R1+0x36e0], R6 ;  /* 0x0036e00601007387 */ /* 0x010fe80000100a00 */
[----:B---3--:R3:W-:Y:S04]  /*65440*/  STL.64 [R1+0x36d8], R4 ;  /* 0x0036d80401007387 */ /* 0x0087e80000100a00 */
[----:B-1----:R-:W4:Y:S04]  /*65450*/  LDL R18, [R1+0x100] ;  /* 0x0001000001127983 */ /* 0x002f280000100800 */
[----:B------:R-:W4:Y:S04]  /*65460*/  LDL R19, [R1+0x104] ;  /* 0x0001040001137983 */ /* 0x000f280000100800 */
[----:B------:R-:W4:Y:S04]  /*65470*/  LDL.LU R20, [R1+0xea0] ;  /* 0x000ea00001147983 */ /* 0x000f280000300800 */
[----:B------:R-:W4:Y:S04]  /*65480*/  LDL.LU R21, [R1+0xea4] ;  /* 0x000ea40001157983 */ /* 0x000f280000300800 */
[----:B------:R-:W4:Y:S04]  /*65490*/  LDL.LU R22, [R1+0xea8] ;  /* 0x000ea80001167983 */ /* 0x000f280000300800 */
[----:B------:R-:W4:Y:S04]  /*654a0*/  LDL.LU R23, [R1+0xeac] ;  /* 0x000eac0001177983 */ /* 0x000f280000300800 */
[----:B------:R-:W4:Y:S04]  /*654b0*/  LDL R16, [R1+0x108] ;  /* 0x0001080001107983 */ /* 0x000f280000100800 */
[----:B------:R-:W4:Y:S04]  /*654c0*/  LDL R17, [R1+0x10c] ;  /* 0x00010c0001117983 */ /* 0x000f280000100800 */
[----:B0-----:R-:W4:Y:S04]  /*654d0*/  LDL R50, [R1+0x110] ;  /* 0x0001100001327983 */ /* 0x001f280000100800 */
[----:B------:R-:W4:Y:S04]  /*654e0*/  LDL R51, [R1+0x114] ;  /* 0x0001140001337983 */ /* 0x000f280000100800 */
[----:B--2---:R-:W4:Y:S04]  /*654f0*/  LDL.LU R44, [R1+0xec0] ;  /* 0x000ec000012c7983 */ /* 0x004f280000300800 */
[----:B------:R-:W4:Y:S04]  /*65500*/  LDL.LU R45, [R1+0xec4] ;  /* 0x000ec400012d7983 */ /* 0x000f280000300800 */
[----:B------:R-:W4:Y:S04]  /*65510*/  LDL.LU R46, [R1+0xec8] ;  /* 0x000ec800012e7983 */ /* 0x000f280000300800 */
[----:B------:R-:W4:Y:S04]  /*65520*/  LDL.LU R47, [R1+0xecc] ;  /* 0x000ecc00012f7983 */ /* 0x000f280000300800 */
[----:B------:R-:W2:Y:S04]  /*65530*/  LDL R48, [R1+0x118] ;  /* 0x0001180001307983 */ /* 0x000ea80000100800 */
[----:B------:R-:W2:Y:S04]  /*65540*/  LDL R49, [R1+0x11c] ;  /* 0x00011c0001317983 */ /* 0x000ea80000100800 */
[----:B---3--:R-:W2:Y:S04]  /*65550*/  LDL.LU R4, [R1+0xed0] ;  /* 0x000ed00001047983 */ /* 0x008ea80000300800 */
        /* <DEDUP_REMOVED lines=41> */
[----:B------:R-:W2:Y:S04]  /*657f0*/  LDL.LU.64 R4, [R1+0x36d8] ;  /* 0x0036d80001047983 */ /* 0x000ea80000300a00 */
[----:B------:R-:W4:Y:S04]  /*65800*/  LDL.LU.64 R46, [R1+0x36d0] ;  /* 0x0036d000012e7983 */ /* 0x000f280000300a00 */
[----:B------:R-:W2:Y:S04]  /*65810*/  LDL.LU.64 R44, [R1+0x36c8] ;  /* 0x0036c800012c7983 */ /* 0x000ea80000300a00 */
[----:B------:R-:W-:Y:S04]  /*65820*/  STL.64 [R1+0xec0], R48 ;  /* 0x000ec03001007387 */ /* 0x000fe80000100a00 */
[----:B------:R0:W-:Y:S04]  /*65830*/  STL.64 [R1+0xec8], R50 ;  /* 0x000ec83201007387 */ /* 0x0001e80000100a00 */
[----:B0-----:R-:W4:Y:S04]  /*65840*/  LDL.LU.64 R50, [R1+0x36c0] ;  /* 0x0036c00001327983 */ /* 0x001f280000300a00 */
[----:B------:R-:W4:Y:S01]  /*65850*/  LDL.LU.64 R48, [R1+0x36b8] ;  /* 0x0036b80001307983 */ /* 0x000f220000300a00 */
[C---:B---3--:R-:W-:Y:S06]  /*65860*/  HMMA.16816.F32 R12, R32.reuse, R16, R12 ;  /* 0x00000010200c723c */ /* 0x048fec000000180c */
[----:B------:R-:W-:-:S15]  /*65870*/  HMMA.16816.F32 R16, R32, R18, R20 ;  /* 0x000000122010723c */ /* 0x000fde0000001814 */
[----:B------:R-:W-:-:S02]  /*65880*/  NOP ;  /* 0x0000000000007918 */ /* 0x000fc40000000000 */
[----:B------:R-:W-:Y:S04]  /*65890*/  STL.64 [R1+0xeb0], R12 ;  /* 0x000eb00c01007387 */ /* 0x000fe80000100a00 */
[----:B------:R0:W-:Y:S04]  /*658a0*/  STL.64 [R1+0xeb8], R14 ;  /* 0x000eb80e01007387 */ /* 0x0001e80000100a00 */
[----:B0-----:R-:W3:Y:S04]  /*658b0*/  LDL.LU.64 R14, [R1+0x36b0] ;  /* 0x0036b000010e7983 */ /* 0x001ee80000300a00 */
[----:B------:R-:W3:Y:S04]  /*658c0*/  LDL.LU.64 R12, [R1+0x36a8] ;  /* 0x0036a800010c7983 */ /* 0x000ee80000300a00 */
[----:B------:R-:W3:Y:S04]  /*658d0*/  LDL.LU.64 R22, [R1+0x36a0] ;  /* 0x0036a00001167983 */ /* 0x000ee80000300a00 */
[----:B------:R-:W3:Y:S04]  /*658e0*/  LDL.LU.64 R20, [R1+0x3698] ;  /* 0x0036980001147983 */ /* 0x000ee80000300a00 */
[----:B------:R-:W-:Y:S04]  /*658f0*/  STL.64 [R1+0xea0], R16 ;  /* 0x000ea01001007387 */ /* 0x000fe80000100a00 */
[----:B------:R0:W-:Y:S04]  /*65900*/  STL.64 [R1+0xea8], R18 ;  /* 0x000ea81201007387 */ /* 0x0001e80000100a00 */
[----:B0-----:R-:W3:Y:S04]  /*65910*/  LDL.LU.64 R18, [R1+0x3690] ;  /* 0x0036900001127983 */ /* 0x001ee80000300a00 */
[----:B------:R-:W3:Y:S01]  /*65920*/  LDL.LU.64 R16, [R1+0x3688] ;  /* 0x0036880001107983 */ /* 0x000ee20000300a00 */
[----:B--2---:R-:W-:-:S15]  /*65930*/  HMMA.16816.F32 R4, R32, R44, R4 ;  /* 0x0000002c2004723c */ /* 0x004fde0000001804 */
[----:B------:R-:W-:-:S08]  /*65940*/  NOP ;  /* 0x0000000000007918 */ /* 0x000fd00000000000 */
[----:B------:R-:W-:Y:S04]  /*65950*/  STL.64 [R1+0xe90], R4 ;  /* 0x000e900401007387 */ /* 0x000fe80000100a00 */
[----:B------:R0:W-:Y:S04]  /*65960*/  STL.64 [R1+0xe98], R6 ;  /* 0x000e980601007387 */ /* 0x0001e80000100a00 */
[----:B0-----:R-:W2:Y:S04]  /*65970*/  LDL.LU.64 R6, [R1+0x3680] ;  /* 0x0036800001067983 */ /* 0x001ea80000300a00 */
[----:B------:R-:W2:Y:S01]  /*65980*/  LDL.LU.64 R4, [R1+0x3678] ;  /* 0x0036780001047983 */ /* 0x000ea20000300a00 */
[C---:B----4-:R-:W-:Y:S03]  /*65990*/  HMMA.16816.F32 R44, R32.reuse, R46, R48 ;  /* 0x0000002e202c723c */ /* 0x050fe60000001830 */
[----:B------:R-:W4:Y:S04]  /*659a0*/  LDL.LU.64 R50, [R1+0x3670] ;  /* 0x0036700001327983 */ /* 0x000f280000300a00 */
[----:B------:R-:W4:Y:S01]  /*659b0*/  LDL.LU.64 R48, [R1+0x3668] ;  /* 0x0036680001307983 */ /* 0x000f220000300a00 */
[C---:B---3--:R-:W-:Y:S06]  /*659c0*/  HMMA.16816.F32 R36, R32.reuse, R12, R36 ;  /* 0x0000000c2024723c */ /* 0x048fec0000001824 */
[C---:B------:R-:W-:Y:S09]  /*659d0*/  HMMA.16816.F32 R12, R32.reuse, R14, R20 ;  /* 0x0000000e200c723c */ /* 0x040ff20000001814 */
        /* <DEDUP_REMOVED lines=22> */
[----:B------:R-:W4:Y:S04]  /*65b40*/  LDL.LU.64 R48, [R1+0x3608] ;  /* 0x0036080001307983 */ /* 0x000f280000300a00 */
[----:B------:R-:W-:Y:S04]  /*65b50*/  STL.64 [R1+0xe40], R4 ;  /* 0x000e400401007387 */ /* 0x000fe80000100a00 */
[----:B------:R0:W-:Y:S04]  /*65b60*/  STL.64 [R1+0xe48], R6 ;  /* 0x000e480601007387 */ /* 0x0001e80000100a00 */
[----:B0-----:R-:W4:Y:S04]  /*65b70*/  LDL.LU.64 R6, [R1+0x3600] ;  /* 0x0036000001067983 */ /* 0x001f280000300a00 */
[----:B------:R-:W4:Y:S01]  /*65b80*/  LDL.LU.64 R4, [R1+0x35f8] ;  /* 0x0035f80001047983 */ /* 0x000f220000300a00 */
[C---:B---3--:R-:W-:Y:S06]  /*65b90*/  HMMA.16816.F32 R28, R32.reuse, R44, R28 ;  /* 0x0000002c201c723c */ /* 0x048fec000000181c */
[C---:B------:R-:W-:Y:S06]  /*65ba0*/  HMMA.16816.F32 R44, R32.reuse, R46, R36 ;  /* 0x0000002e202c723c */ /* 0x040fec0000001824 */
[C---:B------:R-:W-:Y:S11]  /*65bb0*/  HMMA.16816.F32 R20, R32.reuse, R12, R20 ;  /* 0x0000000c2014723c */ /* 0x040ff60000001814 */
        /* <DEDUP_REMOVED lines=12> */
[----:B0-----:R-:W3:Y:S04]  /*65c80*/  LDL.LU.64 R22, [R1+0x35c0] ;  /* 0x0035c00001167983 */ /* 0x001ee80000300a00 */
[----:B------:R-:W3:Y:S01]  /*65c90*/  LDL.LU.64 R20, [R1+0x35b8] ;  /* 0x0035b80001147983 */ /* 0x000ee20000300a00 */
[C---:B--2---:R-:W-:Y:S06]  /*65ca0*/  HMMA.16816.F32 R12, R32.reuse, R14, R16 ;  /* 0x0000000e200c723c */ /* 0x044fec0000001810 */
[----:B----4-:R-:W-:Y:S01]  /*65cb0*/  HMMA.16816.F32 R8, R32, R48, R8 ;  /* 0x000000302008723c */ /* 0x010fe20000001808 */
[----:B------:R-:W2:Y:S04]  /*65cc0*/  LDL.LU.64 R18, [R1+0x35b0] ;  /* 0x0035b00001127983 */ /* 0x000ea80000300a00 */
[----:B------:R-:W2:-:S12]  /*65cd0*/  LDL.LU.64 R16, [R1+0x35a8] ;  /* 0x0035a80001107983 */ /* 0x000e980000300a00 */
[----:B------:R-:W-:Y:S04]  /*65ce0*/  STL.64 [R1+0xe00], R12 ;  /* 0x000e000c01007387 */ /* 0x000fe80000100a00 */
[----:B------:R0:W-:Y:S01]  /*65cf0*/  STL.64 [R1+0xe08], R14 ;  /* 0x000e080e01007387 */ /* 0x0001e20000100a00 */
[C---:B------:R-:W-:Y:S03]  /*65d00*/  HMMA.16816.F32 R48, R32.reuse, R50, R4 ;  /* 0x000000322030723c */ /* 0x040fe60000001804 */
[----:B0-----:R-:W4:Y:S04]  /*65d10*/  LDL.LU.64 R14, [R1+0x35a0] ;  /* 0x0035a000010e7983 */ /* 0x001f280000300a00 */
[----:B------:R-:W4:Y:S04]  /*65d20*/  LDL.LU.64 R12, [R1+0x3598] ;  /* 0x00359800010c7983 */ /* 0x000f280000300a00 */
[----:B------:R-:W-:Y:S04]  /*65d30*/  STL.64 [R1+0xdf0], R8 ;  /* 0x000df00801007387 */ /* 0x000fe80000100a00 */
[----:B------:R0:W-:Y:S04]  /*65d40*/  STL.64 [R1+0xdf8], R10 ;  /* 0x000df80a01007387 */ /* 0x0001e80000100a00 */
[----:B0-----:R-:W4:Y:S04]  /*65d50*/  LDL.LU.64 R10, [R1+0x3590] ;  /* 0x00359000010a7983 */ /* 0x001f280000300a00 */
[----:B------:R-:W4:Y:S04]  /*65d60*/  LDL.LU.64 R8, [R1+0x3588] ;  /* 0x0035880001087983 */ /* 0x000f280000300a00 */
[----:B------:R-:W4:Y:S04]  /*65d70*/  LDL.LU.64 R6, [R1+0x3580] ;  /* 0x0035800001067983 */ /* 0x000f280000300a00 */
[----:B------:R-:W4:Y:S01]  /*65d80*/  LDL.LU.64 R4, [R1+0x3578] ;  /* 0x0035780001047983 */ /* 0x000f220000300a00 */
[C---:B---3--:R-:W-:Y:S03]  /*65d90*/  HMMA.16816.F32 R28, R32.reuse, R36, R28 ;  /* 0x00000024201c723c */ /* 0x048fe6000000181c */
[----:B------:R-:W-:Y:S03]  /*65da0*/  STL.64 [R1+0xde0], R48 ;  /* 0x000de03001007387 */ /* 0x000fe60000100a00 */
[C---:B------:R-:W-:Y:S01]  /*65db0*/  HMMA.16816.F32 R36, R32.reuse, R38, R44 ;  /* 0x000000262024723c */ /* 0x040fe2000000182c */
[----:B------:R0:W-:Y:S04]  /*65dc0*/  STL.64 [R1+0xde8], R50 ;  /* 0x000de83201007387 */ /* 0x0001e80000100a00 */
[----:B0-----:R-:W3:Y:S04]  /*65dd0*/  LDL.LU.64 R50, [R1+0x3570] ;  /* 0x0035700001327983 */ /* 0x001ee80000300a00 */
[----:B------:R-:W3:Y:S01]  /*65de0*/  LDL.LU.64 R48, [R1+0x3568] ;  /* 0x0035680001307983 */ /* 0x000ee20000300a00 */
[C---:B------:R-:W-:Y:S07]  /*65df0*/  HMMA.16816.F32 R40, R32.reuse, R20, R40 ;  /* 0x000000142028723c */ /* 0x040fee0000001828 */
        /* <DEDUP_REMOVED lines=37> */
[C---:B------:R-:W-:Y:S06]  /*66050*/  HMMA.16816.F32 R44, R32.reuse, R36, R44 ;  /* 0x00000024202c723c */ /* 0x040fec000000182c */
[C---:B------:R-:W-:Y:S05]  /*66060*/  HMMA.16816.F32 R28, R32.reuse, R38, R40 ;  /* 0x00000026201c723c */ /* 0x040fea0000001828 */
[----:B------:R-:W-:Y:S04]  /*66070*/  STL.64 [R1+0xd70], R52 ;  /* 0x000d703401007387 */ /* 0x000fe80000100a00 */
[----:B------:R-:W-:Y:S04]  /*66080*/  STL.64 [R1+0xd78], R54 ;  /* 0x000d783601007387 */ /* 0x000fe80000100a00 */
[----:B------:R0:W-:Y:S04]  /*66090*/  STL.64 [R1+0xd60], R48 ;  /* 0x000d603001007387 */ /* 0x0001e80000100a00 */
[----:B------:R1:W-:Y:S04]  /*660a0*/  STL.64 [R1+0xd68], R50 ;  /* 0x000d683201007387 */ /* 0x0003e80000100a00 */
[----:B------:R-:W-:Y:S04]  /*660b0*/  STL.64 [R1+0xd50], R44 ;  /* 0x000d502c01007387 */ /* 0x000fe80000100a00 */
[----:B------:R-:W-:Y:S04]  /*660c0*/  STL.64 [R1+0xd58], R46 ;  /* 0x000d582e01007387 */ /* 0x000fe80000100a00 */
[----:B------:R3:W-:Y:S04]  /*660d0*/  STL.64 [R1+0xd40], R28 ;  /* 0x000d401c01007387 */ /* 0x0007e80000100a00 */
[----:B------:R3:W-:Y:S01]  /*660e0*/  STL.64 [R1+0xd48], R30 ;  /* 0x000d481e01007387 */ /* 0x0007e20000100a00 */
[C---:B--2---:R-:W-:Y:S06]  /*660f0*/  HMMA.16816.F32 R24, R32.reuse, R16, R24 ;  /* 0x000000102018723c */ /* 0x044fec0000001818 */
[----:B------:R-:W-:-:S15]  /*66100*/  HMMA.16816.F32 R16, R32, R18, R20 ;  /* 0x000000122010723c */ /* 0x000fde0000001814 */
[----:B------:R-:W-:-:S02]  /*66110*/  NOP ;  /* 0x0000000000007918 */ /* 0x000fc40000000000 */
[----:B------:R-:W-:Y:S04]  /*66120*/  STL.64 [R1+0xd30], R24 ;  /* 0x000d301801007387 */ /* 0x000fe80000100a00 */
[----:B------:R-:W-:Y:S04]  /*66130*/  STL.64 [R1+0xd38], R26 ;  /* 0x000d381a01007387 */ /* 0x000fe80000100a00 */
[----:B------:R2:W-:Y:S04]  /*66140*/  STL.64 [R1+0xd20], R16 ;  /* 0x000d201001007387 */ /* 0x0005e80000100a00 */
[----:B------:R2:W-:Y:S01]  /*66150*/  STL.64 [R1+0xd28], R18 ;  /* 0x000d281201007387 */ /* 0x0005e20000100a00 */
[C---:B----4-:R-:W-:Y:S06]  /*66160*/  HMMA.16816.F32 R12, R32.reuse, R4, R12 ;  /* 0x00000004200c723c */ /* 0x050fec000000180c */
[C---:B------:R-:W-:Y:S06]  /*66170*/  HMMA.16816.F32 R8, R32.reuse, R6, R8 ;  /* 0x000000062008723c */ /* 0x040fec0000001808 */
[----:B------:R-:W-:Y:S11]  /*66180*/  HMMA.16816.F32 R4, R32, R60, R56 ;  /* 0x0000003c2004723c */ /* 0x000ff60000001838 */
[----:B------:R-:W-:Y:S04]  /*66190*/  STL.64 [R1+0xd10], R12 ;  /* 0x000d100c01007387 */ /* 0x000fe80000100a00 */
[----:B------:R-:W-:Y:S04]  /*661a0*/  STL.64 [R1+0xd18], R14 ;  /* 0x000d180e01007387 */ /* 0x000fe80000100a00 */
[----:B------:R-:W4:Y:S04]  /*661b0*/  LDL.LU R40, [R1+0xbc0] ;  /* 0x000bc00001287983 */ /* 0x000f280000300800 */
[----:B------:R-:W-:Y:S04]  /*661c0*/  STL.64 [R1+0xd00], R8 ;  /* 0x000d000801007387 */ /* 0x000fe80000100a00 */
[----:B------:R-:W-:Y:S04]  /*661d0*/  STL.64 [R1+0xd08], R10 ;  /* 0x000d080a01007387 */ /* 0x000fe80000100a00 */
[----:B------:R-:W-:Y:S04]  /*661e0*/  STL.64 [R1+0xcf0], R4 ;  /* 0x000cf00401007387 */ /* 0x000fe80000100a00 */
[----:B------:R-:W-:Y:S04]  /*661f0*/  STL.64 [R1+0xcf8], R6 ;  /* 0x000cf80601007387 */ /* 0x000fe80000100a00 */
[----:B------:R-:W4:Y:S04]  /*66200*/  LDL.LU R41, [R1+0xbc4] ;  /* 0x000bc40001297983 */ /* 0x000f280000300800 */
[----:B------:R-:W3:Y:S04]  /*66210*/  LDL.LU R42, [R1+0xbc8] ;  /* 0x000bc800012a7983 */ /* 0x000ee80000300800 */
[----:B------:R-:W3:Y:S04]  /*66220*/  LDL.LU R43, [R1+0xbcc] ;  /* 0x000bcc00012b7983 */ /* 0x000ee80000300800 */
[----:B---3--:R-:W-:Y:S04]  /*66230*/  STL.64 [R1+0x3468], R42 ;  /* 0x0034682a01007387 */ /* 0x008fe80000100a00 */
[----:B----4-:R3:W-:Y:S04]  /*66240*/  STL.64 [R1+0x3460], R40 ;  /* 0x0034602801007387 */ /* 0x0107e80000100a00 */
[----:B0-----:R-:W4:Y:S04]  /*66250*/  LDL.LU R48, [R1+0xbe0] ;  /* 0x000be00001307983 */ /* 0x001f280000300800 */
[----:B------:R-:W4:Y:S04]  /*66260*/  LDL.LU R49, [R1+0xbe4] ;  /* 0x000be40001317983 */ /* 0x000f280000300800 */
[----:B-1----:R-:W2:Y:S04]  /*66270*/  LDL.LU R50, [R1+0xbe8] ;  /* 0x000be80001327983 */ /* 0x002ea80000300800 */
[----:B------:R-:W2:Y:S04]  /*66280*/  LDL.LU R51, [R1+0xbec] ;  /* 0x000bec0001337983 */ /* 0x000ea80000300800 */
[----:B--2---:R-:W-:Y:S04]  /*66290*/  STL.64 [R1+0x3478], R50 ;  /* 0x0034783201007387 */ /* 0x004fe80000100a00 */
[----:B----4-:R0:W-:Y:S04]  /*662a0*/  STL.64 [R1+0x3470], R48 ;  /* 0x0034703001007387 */ /* 0x0101e80000100a00 */
[----:B------:R-:W2:Y:S04]  /*662b0*/  LDL.LU R28, [R1+0xbf0] ;  /* 0x000bf000011c7983 */ /* 0x000ea80000300800 */
[----:B------:R-:W2:Y:S04]  /*662c0*/  LDL.LU R29, [R1+0xbf4] ;  /* 0x000bf400011d7983 */ /* 0x000ea80000300800 */
[----:B------:R-:W4:Y:S04]  /*662d0*/  LDL.LU R30, [R1+0xbf8] ;  /* 0x000bf800011e7983 */ /* 0x000f280000300800 */
[----:B------:R-:W4:Y:S04]  /*662e0*/  LDL.LU R31, [R1+0xbfc] ;  /* 0x000bfc00011f7983 */ /* 0x000f280000300800 */
[----:B----4-:R-:W-:Y:S04]  /*662f0*/  STL.64 [R1+0x3488], R30 ;  /* 0x0034881e01007387 */ /* 0x010fe80000100a00 */
[----:B--2---:R1:W-:Y:S04]  /*66300*/  STL.64 [R1+0x3480], R28 ;  /* 0x0034801c01007387 */ /* 0x0043e80000100a00 */
[----:B------:R-:W2:Y:S04]  /*66310*/  LDL.LU R16, [R1+0xc40] ;  /* 0x000c400001107983 */ /* 0x000ea80000300800 */
[----:B------:R-:W2:Y:S04]  /*66320*/  LDL.LU R17, [R1+0xc44] ;  /* 0x000c440001117983 */ /* 0x000ea80000300800 */
[----:B------:R-:W4:Y:S04]  /*66330*/  LDL.LU R18, [R1+0xc48] ;  /* 0x000c480001127983 */ /* 0x000f280000300800 */
[----:B------:R-:W4:Y:S04]  /*66340*/  LDL.LU R19, [R1+0xc4c] ;  /* 0x000c4c0001137983 */ /* 0x000f280000300800 */
[----:B----4-:R-:W-:Y:S04]  /*66350*/  STL.64 [R1+0x3498], R18 ;  /* 0x0034981201007387 */ /* 0x010fe80000100a00 */
[----:B--2---:R2:W-:Y:S04]  /*66360*/  STL.64 [R1+0x3490], R16 ;  /* 0x0034901001007387 */ /* 0x0045e80000100a00 */
[----:B------:R-:W4:Y:S04]  /*66370*/  LDL.LU R24, [R1+0xc70] ;  /* 0x000c700001187983 */ /* 0x000f280000300800 */
[----:B------:R-:W4:Y:S04]  /*66380*/  LDL.LU R25, [R1+0xc74] ;  /* 0x000c740001197983 */ /* 0x000f280000300800 */
[----:B------:R-:W3:Y:S04]  /*66390*/  LDL.LU R26, [R1+0xc78] ;  /* 0x000c7800011a7983 */ /* 0x000ee80000300800 */
[----:B------:R-:W3:Y:S04]  /*663a0*/  LDL.LU R27, [R1+0xc7c] ;  /* 0x000c7c00011b7983 */ /* 0x000ee80000300800 */
[----:B---3--:R3:W-:Y:S04]  /*663b0*/  STL.64 [R1+0x34a8], R26 ;  /* 0x0034a81a01007387 */ /* 0x0087e80000100a00 */
[----:B----4-:R4:W-:Y:S04]  /*663c0*/  STL.64 [R1+0x34a0], R24 ;  /* 0x0034a01801007387 */ /* 0x0109e80000100a00 */
[----:B------:R-:W2:Y:S04]  /*663d0*/  LDL.LU R52, [R1+0xc80] ;  /* 0x000c800001347983 */ /* 0x000ea80000300800 */
[----:B------:R-:W2:Y:S04]  /*663e0*/  LDL.LU R53, [R1+0xc84] ;  /* 0x000c840001357983 */ /* 0x000ea80000300800 */
[----:B------:R-:W3:Y:S04]  /*663f0*/  LDL.LU R54, [R1+0xc88] ;  /* 0x000c880001367983 */ /* 0x000ee80000300800 */
[----:B------:R-:W3:Y:S04]  /*66400*/  LDL.LU R55, [R1+0xc8c] ;  /* 0x000c8c0001377983 */ /* 0x000ee80000300800 */
[----:B---3--:R-:W-:Y:S04]  /*66410*/  STL.64 [R1+0x34b8], R54 ;  /* 0x0034b83601007387 */ /* 0x008fe80000100a00 */
[----:B--2---:R-:W-:Y:S04]  /*66420*/  STL.64 [R1+0x34b0], R52 ;  /* 0x0034b03401007387 */ /* 0x004fe80000100a00 */
[----:B------:R-:W2:Y:S04]  /*66430*/  LDL.LU R40, [R1+0xca0] ;  /* 0x000ca00001287983 */ /* 0x000ea80000300800 */
[----:B------:R-:W2:Y:S04]  /*66440*/  LDL.LU R41, [R1+0xca4] ;  /* 0x000ca40001297983 */ /* 0x000ea80000300800 */
[----:B------:R-:W3:Y:S04]  /*66450*/  LDL.LU R42, [R1+0xca8] ;  /* 0x000ca800012a7983 */ /* 0x000ee80000300800 */
[----:B------:R-:W3:Y:S01]  /*66460*/  LDL.LU R43, [R1+0xcac] ;  /* 0x000cac00012b7983 */ /* 0x000ee20000300800 */
[----:B0-----:R-:W-:-:S03]  /*66470*/  IMAD.MOV.U32 R49, RZ, RZ, R0 ;  /* 0x000000ffff317224 */ /* 0x001fc600078e0000 */
[----:B---3--:R-:W-:Y:S04]  /*66480*/  STL.64 [R1+0x34c8], R42 ;  /* 0x0034c82a01007387 */ /* 0x008fe80000100a00 */
[----:B--2---:R0:W-:Y:S04]  /*66490*/  STL.64 [R1+0x34c0], R40 ;  /* 0x0034c02801007387 */ /* 0x0041e80000100a00 */
[----:B------:R-:W2:Y:S04]  /*664a0*/  LDL R50, [R1+0x8] ;  /* 0x0000080001327983 */ /* 0x000ea80000100800 */
[----:B------:R-:W2:Y:S04]  /*664b0*/  LDL R51, [R1+0xc] ;  /* 0x00000c0001337983 */ /* 0x000ea80000100800 */
[----:B-1----:R-:W2:Y:S04]  /*664c0*/  LDL.LU R28, [R1+0xcb0] ;  /* 0x000cb000011c7983 */ /* 0x002ea80000300800 */
[----:B------:R-:W2:Y:S04]  /*664d0*/  LDL.LU R29, [R1+0xcb4] ;  /* 0x000cb400011d7983 */ /* 0x000ea80000300800 */
[----:B------:R-:W2:Y:S04]  /*664e0*/  LDL.LU R30, [R1+0xcb8] ;  /* 0x000cb800011e7983 */ /* 0x000ea80000300800 */
[----:B------:R-:W2:Y:S04]  /*664f0*/  LDL.LU R31, [R1+0xcbc] ;  /* 0x000cbc00011f7983 */ /* 0x000ea80000300800 */
[----:B------:R-:W3:Y:S04]  /*66500*/  LDL R48, [R1+0x10] ;  /* 0x0000100001307983 */ /* 0x000ee80000100800 */
[----:B------:R-:W2:Y:S04]  /*66510*/  LDL.LU R0, [R1+0x34d0] ;  /* 0x0034d00001007983 */ /* 0x000ea80000300800 */
[----:B------:R-:W3:Y:S04]  /*66520*/  LDL.LU R16, [R1+0xcc0] ;  /* 0x000cc00001107983 */ /* 0x000ee80000300800 */
[----:B------:R-:W3:Y:S04]  /*66530*/  LDL.LU R17, [R1+0xcc4] ;  /* 0x000cc40001117983 */ /* 0x000ee80000300800 */
[----:B------:R-:W3:Y:S04]  /*66540*/  LDL.LU R18, [R1+0xcc8] ;  /* 0x000cc80001127983 */ /* 0x000ee80000300800 */
[----:B------:R-:W3:Y:S04]  /*66550*/  LDL.LU R19, [R1+0xccc] ;  /* 0x000ccc0001137983 */ /* 0x000ee80000300800 */
[----:B------:R-:W3:Y:S04]  /*66560*/  LDL R26, [R1+0x18] ;  /* 0x00001800011a7983 */ /* 0x000ee80000100800 */
[----:B------:R-:W3:Y:S04]  /*66570*/  LDL R27, [R1+0x1c] ;  /* 0x00001c00011b7983 */ /* 0x000ee80000100800 */
[----:B----4-:R-:W4:Y:S04]  /*66580*/  LDL R24, [R1+0x20] ;  /* 0x0000200001187983 */ /* 0x010f280000100800 */
        /* <DEDUP_REMOVED lines=8> */
[----:B------:R-:W3:Y:S04]  /*66610*/  LDL.64 R60, [R1] ;  /* 0x00000000013c7983 */ /* 0x000ee80000100a00 */
        /* <DEDUP_REMOVED lines=28> */
[----:B--2---:R-:W-:-:S07]  /*667e0*/  IMAD.MOV.U32 R25, RZ, RZ, R0 ;  /* 0x000000ffff197224 */ /* 0x004fce00078e0000 */
[----:B----4-:R-:W-:-:S15]  /*667f0*/  HMMA.16816.F32 R40, R32, R24, R40 ;  /* 0x000000182028723c */ /* 0x010fde0000001828 */
[----:B------:R-:W-:-:S08]  /*66800*/  NOP ;  /* 0x0000000000007918 */ /* 0x000fd00000000000 */
[----:B------:R-:W-:Y:S04]  /*66810*/  STL.64 [R1+0xce0], R40 ;  /* 0x000ce02801007387 */ /* 0x000fe80000100a00 */
[----:B------:R0:W-:Y:S04]  /*66820*/  STL.64 [R1+0xce8], R42 ;  /* 0x000ce82a01007387 */ /* 0x0001e80000100a00 */
[----:B0-----:R-:W2:Y:S04]  /*66830*/  LDL.LU.64 R42, [R1+0x34c8] ;  /* 0x0034c800012a7983 */ /* 0x001ea80000300a00 */
[----:B------:R-:W2:Y:S01]  /*66840*/  LDL.LU.64 R40, [R1+0x34c0] ;  /* 0x0034c00001287983 */ /* 0x000ea20000300a00 */
[C---:B---3--:R-:W-:Y:S06]  /*66850*/  HMMA.16816.F32 R24, R32.reuse, R26, R52 ;  /* 0x0000001a2018723c */ /* 0x048fec0000001834 */
[C---:B------:R-:W-:Y:S06]  /*66860*/  HMMA.16816.F32 R16, R32.reuse, R48, R16 ;  /* 0x000000302010723c */ /* 0x040fec0000001810 */
[----:B------:R-:W-:Y:S01]  /*66870*/  HMMA.16816.F32 R48, R32, R50, R28 ;  /* 0x000000322030723c */ /* 0x000fe2000000181c */
[----:B------:R-:W3:Y:S04]  /*66880*/  LDL.LU.64 R54, [R1+0x34b8] ;  /* 0x0034b80001367983 */ /* 0x000ee80000300a00 */
[----:B------:R-:W3:Y:S01]  /*66890*/  LDL.LU.64 R52, [R1+0x34b0] ;  /* 0x0034b00001347983 */ /* 0x000ee20000300a00 */
[----:B------:R-:W-:-:S05]  /*668a0*/  IMAD.MOV.U32 R0, RZ, RZ, R61 ;  /* 0x000000ffff007224 */ /* 0x000fca00078e003d */
        /* <DEDUP_REMOVED lines=19> */
[----:B------:R-:W2:Y:S04]  /*669e0*/  LDL.LU.64 R40, [R1+0x3460] ;  /* 0x0034600001287983 */ /* 0x000ea80000300a00 */
[----:B------:R-:W3:Y:S02]  /*669f0*/  LDL.LU.64 R60, [R1+0x3458] ;  /* 0x00345800013c7983 */ /* 0x000ee40000300a00 */
[----:B---3--:R-:W-:-:S15]  /*66a00*/  HMMA.16816.F32 R56, R32, R60, R56 ;  /* 0x0000003c2038723c */ /* 0x008fde0000001838 */
[----:B------:R-:W-:-:S08]  /*66a10*/  NOP ;  /* 0x0000000000007918 */ /* 0x000fd00000000000 */
[----:B------:R-:W-:Y:S04]  /*66a20*/  STL.64 [R1+0xc90], R56 ;  /* 0x000c903801007387 */ /* 0x000fe80000100a00 */
[----:B------:R0:W-:Y:S04]  /*66a30*/  STL.64 [R1+0xc98], R58 ;  /* 0x000c983a01007387 */ /* 0x0001e80000100a00 */
[----:B0-----:R-:W3:Y:S04]  /*66a40*/  LDL.LU.64 R58, [R1+0x3450] ;  /* 0x00345000013a7983 */ /* 0x001ee80000300a00 */
[----:B------:R-:W4:Y:S01]  /*66a50*/  LDL.LU.64 R56, [R1+0x3448] ;  /* 0x0034480001387983 */ /* 0x000f220000300a00 */
[----:B---3--:R-:W-:-:S15]  /*66a60*/  HMMA.16816.F32 R52, R32, R58, R52 ;  /* 0x0000003a2034723c */ /* 0x008fde0000001834 */
[----:B------:R-:W-:-:S08]  /*66a70*/  NOP ;  /* 0x0000000000007918 */ /* 0x000fd00000000000 */
[----:B------:R-:W-:Y:S04]  /*66a80*/  STL.64 [R1+0xc80], R52 ;  /* 0x000c803401007387 */ /* 0x000fe80000100a00 */
[----:B------:R0:W-:Y:S04]  /*66a90*/  STL.64 [R1+0xc88], R54 ;  /* 0x000c883601007387 */ /* 0x0001e80000100a00 */
[----:B0-----:R-:W3:Y:S01]  /*66aa0*/  LDL.LU.64 R54, [R1+0x3440] ;  /* 0x0034400001367983 */ /* 0x001ee20000300a00 */
[C---:B----4-:R-:W-:Y:S06]  /*66ab0*/  HMMA.16816.F32 R24, R32.reuse, R56, R24 ;  /* 0x000000382018723c */ /* 0x050fec0000001818 */
[----:B------:R-:W-:Y:S01]  /*66ac0*/  HMMA.16816.F32 R4, R32, R2, R4 ;  /* 0x000000022004723c */ /* 0x000fe20000001804 */
[----:B------:R-:W4:-:S15]  /*66ad0*/  LDL.LU.64 R52, [R1+0x3438] ;  /* 0x0034380001347983 */ /* 0x000f1e0000300a00 */
[----:B------:R-:W-:-:S01]  /*66ae0*/  NOP ;  /* 0x0000000000007918 */ /* 0x000fc20000000000 */
[----:B------:R-:W-:Y:S04]  /*66af0*/  STL.64 [R1+0xc70], R24 ;  /* 0x000c701801007387 */ /* 0x000fe80000100a00 */
[----:B------:R0:W-:Y:S04]  /*66b00*/  STL.64 [R1+0xc78], R26 ;  /* 0x000c781a01007387 */ /* 0x0001e80000100a00 */
[----:B0-----:R-:W4:Y:S04]  /*66b10*/  LDL.LU.64 R26, [R1+0x3430] ;  /* 0x00343000011a7983 */ /* 0x001f280000300a00 */
[----:B------:R-:W4:Y:S04]  /*66b20*/  LDL.LU.64 R24, [R1+0x3428] ;  /* 0x0034280001187983 */ /* 0x000f280000300a00 */
[----:B------:R-:W-:Y:S04]  /*66b30*/  STL.64 [R1+0x30e8], R58 ;  /* 0x0030e83a01007387 */ /* 0x000fe80000100a00 */
[----:B------:R0:W-:Y:S04]  /*66b40*/  STL.64 [R1+0x30e0], R56 ;  /* 0x0030e03801007387 */ /* 0x0001e80000100a00 */
[----:B0-----:R-:W2:Y:S04]  /*66b50*/  LDL.LU R56, [R1+0xc00] ;  /* 0x000c000001387983 */ /* 0x001ea80000300800 */
[----:B------:R-:W2:Y:S04]  /*66b60*/  LDL.LU R57, [R1+0xc04] ;  /* 0x000c040001397983 */ /* 0x000ea80000300800 */
[----:B------:R-:W2:Y:S04]  /*66b70*/  LDL.LU R58, [R1+0xc08] ;  /* 0x000c0800013a7983 */ /* 0x000ea80000300800 */
[----:B------:R-:W2:Y:S01]  /*66b80*/  LDL.LU R59, [R1+0xc0c] ;  /* 0x000c0c00013b7983 */ /* 0x000ea20000300800 */
[----:B---3--:R-:W-:-:S15]  /*66b90*/  HMMA.16816.F32 R20, R32, R54, R20 ;  /* 0x000000362014723c */ /* 0x008fde0000001814 */
[----:B------:R-:W-:-:S08]  /*66ba0*/  NOP ;  /* 0x0000000000007918 */ /* 0x000fd00000000000 */
[----:B------:R-:W-:Y:S04]  /*66bb0*/  STL.64 [R1+0xc60], R20 ;  /* 0x000c601401007387 */ /* 0x000fe80000100a00 */
[----:B------:R0:W-:Y:S04]  /*66bc0*/  STL.64 [R1+0xc68], R22 ;  /* 0x000c681601007387 */ /* 0x0001e80000100a00 */
[----:B0-----:R-:W3:Y:S04]  /*66bd0*/  LDL.LU.64 R22, [R1+0x3420] ;  /* 0x0034200001167983 */ /* 0x001ee80000300a00 */
[----:B------:R-:W4:Y:S04]  /*66be0*/  LDL.LU.64 R20, [R1+0x3418] ;  /* 0x0034180001147983 */ /* 0x000f280000300a00 */
        /* <DEDUP_REMOVED lines=17> */
[----:B0-----:R-:W4:Y:S04]  /*66d00*/  LDL.LU R4, [R1+0xc10] ;  /* 0x000c100001047983 */ /* 0x001f280000300800 */
        /* <DEDUP_REMOVED lines=8> */
[----:B------:R-:W3:Y:S01]  /*66d90*/  LDL.LU.64 R12, [R1+0x33d8] ;  /* 0x0033d800010c7983 */ /* 0x000ee20000300a00 */
[----:B----4-:R-:W-:Y:S06]  /*66da0*/  HMMA.16816.F32 R4, R32, R10, R4 ;  /* 0x0000000a2004723c */ /* 0x010fec0000001804 */
[----:B------:R-:W-:Y:S04]  /*66db0*/  STL.64 [R1+0x3110], R10 ;  /* 0x0031100a01007387 */ /* 0x000fe80000100a00 */
[----:B------:R3:W-:-:S13]  /*66dc0*/  STL.64 [R1+0x3108], R8 ;  /* 0x0031080801007387 */ /* 0x0007da0000100a00 */
[----:B------:R-:W-:Y:S04]  /*66dd0*/  STL.64 [R1+0xc10], R4 ;  /* 0x000c100401007387 */ /* 0x000fe80000100a00 */
[----:B------:R2:W-:Y:S01]  /*66de0*/  STL.64 [R1+0xc18], R6 ;  /* 0x000c180601007387 */ /* 0x0005e20000100a00 */
[C---:B---3--:R-:W-:Y:S06]  /*66df0*/  HMMA.16816.F32 R8, R32.reuse, R12, R56 ;  /* 0x0000000c2008723c */ /* 0x048fec0000001838 */
        /* <DEDUP_REMOVED lines=16> */
[----:B-1----:R-:W-:Y:S01]  /*66f00*/  HMMA.16816.F32 R4, R32, R22, R36 ;  /* 0x000000162004723c */ /* 0x002fe20000001824 */
[----:B------:R-:W2:-:S15]  /*66f10*/  LDL.LU R16, [R1+0xb30] ;  /* 0x000b300001107983 */ /* 0x000e9e0000300800 */
[----:B------:R-:W-:-:S01]  /*66f20*/  NOP ;  /* 0x0000000000007918 */ /* 0x000fc20000000000 */
[----:B------:R0:W-:Y:S04]  /*66f30*/  STL.64 [R1+0xbc0], R8 ;  /* 0x000bc00801007387 */ /* 0x0001e80000100a00 */
[----:B------:R1:W-:Y:S04]  /*66f40*/  STL.64 [R1+0xbc8], R10 ;  /* 0x000bc80a01007387 */ /* 0x0003e80000100a00 */
[----:B------:R3:W-:Y:S04]  /*66f50*/  STL.64 [R1+0xbb0], R4 ;  /* 0x000bb00401007387 */ /* 0x0007e80000100a00 */
[----:B------:R4:W-:Y:S04]  /*66f60*/  STL.64 [R1+0xbb8], R6 ;  /* 0x000bb80601007387 */ /* 0x0009e80000100a00 */
        /* <DEDUP_REMOVED lines=29> */
[----:B-1----:R-:W2:Y:S04]  /*67140*/  LDL.LU R10, [R1+0x1308] ;  /* 0x00130800010a7983 */ /* 0x002ea80000300800 */
[----:B------:R-:W2:Y:S04]  /*67150*/  LDL.LU R11, [R1+0x130c] ;  /* 0x00130c00010b7983 */ /* 0x000ea80000300800 */
[----:B---3--:R-:W3:Y:S04]  /*67160*/  LDL.LU R4, [R1+0x12f0] ;  /* 0x0012f00001047983 */ /* 0x008ee80000300800 */
[----:B------:R-:W3:Y:S04]  /*67170*/  LDL.LU R5, [R1+0x12f4] ;  /* 0x0012f40001057983 */ /* 0x000ee80000300800 */
[----:B----4-:R-:W3:Y:S04]  /*67180*/  LDL.LU R6, [R1+0x12f8] ;  /* 0x0012f80001067983 */ /* 0x010ee80000300800 */
[----:B------:R-:W3:Y:S04]  /*67190*/  LDL.LU R7, [R1+0x12fc] ;  /* 0x0012fc0001077983 */ /* 0x000ee80000300800 */
[----:B------:R-:W4:Y:S04]  /*671a0*/  LDL.LU R56, [R1+0xb20] ;  /* 0x000b200001387983 */ /* 0x000f280000300800 */
[----:B------:R-:W4:Y:S04]  /*671b0*/  LDL.LU R57, [R1+0xb24] ;  /* 0x000b240001397983 */ /* 0x000f280000300800 */
[----:B------:R-:W4:Y:S04]  /*671c0*/  LDL.LU R58, [R1+0xb28] ;  /* 0x000b2800013a7983 */ /* 0x000f280000300800 */
[----:B------:R-:W4:Y:S04]  /*671d0*/  LDL.LU R59, [R1+0xb2c] ;  /* 0x000b2c00013b7983 */ /* 0x000f280000300800 */
[----:B------:R-:W-:Y:S04]  /*671e0*/  STL.64 [R1+0x3090], R22 ;  /* 0x0030901601007387 */ /* 0x000fe80000100a00 */
[----:B------:R0:W-:Y:S04]  /*671f0*/  STL.64 [R1+0x3088], R20 ;  /* 0x0030881401007387 */ /* 0x0001e80000100a00 */
[----:B0-----:R-:W4:Y:S04]  /*67200*/  LDL.LU R20, [R1+0xb40] ;  /* 0x000b400001147983 */ /* 0x001f280000300800 */
[----:B------:R-:W4:Y:S04]  /*67210*/  LDL.LU R21, [R1+0xb44] ;  /* 0x000b440001157983 */ /* 0x000f280000300800 */
[----:B------:R-:W4:Y:S04]  /*67220*/  LDL.LU R22, [R1+0xb48] ;  /* 0x000b480001167983 */ /* 0x000f280000300800 */
[----:B------:R-:W4:Y:S01]  /*67230*/  LDL.LU R23, [R1+0xb4c] ;  /* 0x000b4c0001177983 */ /* 0x000f220000300800 */
[C---:B--2---:R-:W-:Y:S06]  /*67240*/  HMMA.16816.F32 R36, R32.reuse, R26, R36 ;  /* 0x0000001a2024723c */ /* 0x044fec0000001824 */
[----:B------:R-:W-:-:S15]  /*67250*/  HMMA.16816.F32 R48, R32, R24, R48 ;  /* 0x000000182030723c */ /* 0x000fde0000001830 */
[----:B------:R-:W-:-:S08]  /*67260*/  NOP ;  /* 0x0000000000007918 */ /* 0x000fd00000000000 */
[----:B------:R-:W-:Y:S04]  /*67270*/  STL.64 [R1+0xba0], R48 ;  /* 0x000ba03001007387 */ /* 0x000fe80000100a00 */
[----:B------:R0:W-:Y:S04]  /*67280*/  STL.64 [R1+0xba8], R50 ;  /* 0x000ba83201007387 */ /* 0x0001e80000100a00 */
[----:B0-----:R-:W3:Y:S04]  /*67290*/  LDL.LU.64 R50, [R1+0x33d0] ;  /* 0x0033d00001327983 */ /* 0x001ee80000300a00 */
[----:B------:R-:W2:Y:S04]  /*672a0*/  LDL.LU.64 R48, [R1+0x33c8] ;  /* 0x0033c80001307983 */ /* 0x000ea80000300a00 */
[----:B------:R-:W-:Y:S04]  /*672b0*/  STL.64 [R1+0xb90], R36 ;  /* 0x000b902401007387 */ /* 0x000fe80000100a00 */
[----:B------:R0:W-:Y:S04]  /*672c0*/  STL.64 [R1+0xb98], R38 ;  /* 0x000b982601007387 */ /* 0x0001e80000100a00 */
[----:B0-----:R-:W4:Y:S04]  /*672d0*/  LDL.LU.64 R38, [R1+0x33c0] ;  /* 0x0033c00001267983 */ /* 0x001f280000300a00 */
[----:B------:R-:W3:Y:S04]  /*672e0*/  LDL.LU.64 R36, [R1+0x33b8] ;  /* 0x0033b80001247983 */ /* 0x000ee80000300a00 */
        /* <DEDUP_REMOVED lines=8> */
[----:B------:R-:W-:-:S02]  /*67370*/  NOP ;  /* 0x0000000000007918 */ /* 0x000fc40000000000 */
[----:B------:R-:W-:Y:S04]  /*67380*/  STL.64 [R1+0xb80], R44 ;  /* 0x000b802c01007387 */ /* 0x000fe80000100a00 */
[----:B------:R0:W-:Y:S04]  /*67390*/  STL.64 [R1+0xb88], R46 ;  /* 0x000b882e01007387 */ /* 0x0001e80000100a00 */
[----:B0-----:R-:W3:Y:S04]  /*673a0*/  LDL.LU.64 R46, [R1+0x33b0] ;  /* 0x0033b000012e7983 */ /* 0x001ee80000300a00 */
[----:B------:R-:W4:Y:S04]  /*673b0*/  LDL.LU.64 R44, [R1+0x33a8] ;  /* 0x0033a800012c7983 */ /* 0x000f280000300a00 */
[----:B------:R-:W-:Y:S04]  /*673c0*/  STL.64 [R1+0xb70], R40 ;  /* 0x000b702801007387 */ /* 0x000fe80000100a00 */
[----:B------:R0:W-:Y:S04]  /*673d0*/  STL.64 [R1+0xb78], R42 ;  /* 0x000b782a01007387 */ /* 0x0001e80000100a00 */
[----:B0-----:R-:W3:Y:S04]  /*673e0*/  LDL.LU.64 R42, [R1+0x33a0] ;  /* 0x0033a000012a7983 */ /* 0x001ee80000300a00 */
[----:B------:R-:W3:Y:S04]  /*673f0*/  LDL.LU.64 R40, [R1+0x3398] ;  /* 0x0033980001287983 */ /* 0x000ee80000300a00 */
[----:B------:R-:W-:Y:S04]  /*67400*/  STL.64 [R1+0x3048], R38 ;  /* 0x0030482601007387 */ /* 0x000fe80000100a00 */
[----:B------:R0:W-:Y:S04]  /*67410*/  STL.64 [R1+0x3040], R36 ;  /* 0x0030402401007387 */ /* 0x0001e80000100a00 */
[----:B0-----:R-:W3:Y:S04]  /*67420*/  LDL.LU R36, [R1+0xb60] ;  /* 0x000b600001247983 */ /* 0x001ee80000300800 */
[----:B------:R-:W3:Y:S04]  /*67430*/  LDL.LU R37, [R1+0xb64] ;  /* 0x000b640001257983 */ /* 0x000ee80000300800 */
[----:B------:R-:W3:Y:S04]  /*67440*/  LDL.LU R38, [R1+0xb68] ;  /* 0x000b680001267983 */ /* 0x000ee80000300800 */
[----:B------:R-:W3:Y:S01]  /*67450*/  LDL.LU R39, [R1+0xb6c] ;  /* 0x000b6c0001277983 */ /* 0x000ee20000300800 */
[C---:B--2---:R-:W-:Y:S06]  /*67460*/  HMMA.16816.F32 R8, R32.reuse, R48, R8 ;  /* 0x000000302008723c */ /* 0x044fec0000001808 */
[C---:B------:R-:W-:Y:S06]  /*67470*/  HMMA.16816.F32 R4, R32.reuse, R50, R4 ;  /* 0x000000322004723c */ /* 0x040fec0000001804 */
[C---:B----4-:R-:W-:Y:S06]  /*67480*/  HMMA.16816.F32 R20, R32.reuse, R44, R20 ;  /* 0x0000002c2014723c */ /* 0x050fec0000001814 */
[C---:B---3--:R-:W-:Y:S06]  /*67490*/  HMMA.16816.F32 R16, R32.reuse, R46, R16 ;  /* 0x0000002e2010723c */ /* 0x048fec0000001810 */
[C---:B------:R-:W-:Y:S06]  /*674a0*/  HMMA.16816.F32 R24, R32.reuse, R42, R24 ;  /* 0x0000002a2018723c */ /* 0x040fec0000001818 */
[----:B------:R-:W-:Y:S01]  /*674b0*/  HMMA.16816.F32 R36, R32, R40, R36 ;  /* 0x000000282024723c */ /* 0x000fe20000001824 */
[----:B------:R-:W-:-:S15]  /*674c0*/  STL.64 [R1+0x3020], R42 ;  /* 0x0030202a01007387 */ /* 0x000fde0000100a00 */
[----:B------:R-:W-:-:S07]  /*674d0*/  NOP ;  /* 0x0000000000007918 */ /* 0x000fce0000000000 */
        /* <DEDUP_REMOVED lines=17> */
[----:B0-----:R-:W-:Y:S02]  /*675f0*/  HMMA.16816.F32 R4, R32, R52, R56 ;  /* 0x000000342004723c */ /* 0x001fe40000001838 */
[----:B------:R-:W2:-:S15]  /*67600*/  LDL.LU R58, [R1+0x40] ;  /* 0x00004000013a7983 */ /* 0x000e9e0000300800 */
[----:B------:R-:W-:-:S06]  /*67610*/  NOP ;  /* 0x0000000000007918 */ /* 0x000fcc0000000000 */
[----:B------:R0:W-:Y:S04]  /*67620*/  STL.64 [R1+0xb20], R4 ;  /* 0x000b200401007387 */ /* 0x0001e80000100a00 */
[----:B------:R1:W-:Y:S04]  /*67630*/  STL.64 [R1+0xb28], R6 ;  /* 0x000b280601007387 */ /* 0x0003e80000100a00 */
[----:B------:R-:W2:Y:S04]  /*67640*/  LDL.LU R59, [R1+0x44] ;  /* 0x00004400013b7983 */ /* 0x000ea80000300800 */
[----:B0-----:R-:W3:Y:S04]  /*67650*/  LDL.LU R4, [R1+0x770] ;  /* 0x0007700001047983 */ /* 0x001ee80000300800 */
[----:B------:R-:W3:Y:S04]  /*67660*/  LDL.LU R5, [R1+0x774] ;  /* 0x0007740001057983 */ /* 0x000ee80000300800 */
[----:B-1----:R-:W4:Y:S04]  /*67670*/  LDL.LU R6, [R1+0x778] ;  /* 0x0007780001067983 */ /* 0x002f280000300800 */
[----:B------:R-:W4:Y:S04]  /*67680*/  LDL.LU R7, [R1+0x77c] ;  /* 0x00077c0001077983 */ /* 0x000f280000300800 */
[----:B----4-:R-:W-:Y:S04]  /*67690*/  STL.64 [R1+0x3190], R6 ;  /* 0x0031900601007387 */ /* 0x010fe80000100a00 */
[----:B---3--:R0:W-:Y:S04]  /*676a0*/  STL.64 [R1+0x3188], R4 ;  /* 0x0031880401007387 */ /* 0x0081e80000100a00 */
[----:B------:R-:W3:Y:S04]  /*676b0*/  LDL.LU R56, [R1+0x48] ;  /* 0x0000480001387983 */ /* 0x000ee80000300800 */
[----:B------:R-:W3:Y:S04]  /*676c0*/  LDL.LU R57, [R1+0x4c] ;  /* 0x00004c0001397983 */ /* 0x000ee80000300800 */
[----:B--2---:R1:W-:Y:S01]  /*676d0*/  STL.64 [R1+0x31a0], R58 ;  /* 0x0031a03a01007387 */ /* 0x0043e20000100a00 */
[----:B------:R-:W-:-:S02]  /*676e0*/  IMAD R30, R30, 0x100, R14 ;  /* 0x000001001e1e7824 */ /* 0x000fc400078e020e */
[----:B------:R-:W-:Y:S01]  /*676f0*/  IMAD R31, R31, 0x100, R15 ;  /* 0x000001001f1f7824 */ /* 0x000fe200078e020f */
[----:B---3--:R-:W-:Y:S04]  /*67700*/  STL.64 [R1+0x3198], R56 ;  /* 0x0031983801007387 */ /* 0x008fe80000100a00 */
[----:B------:R-:W2:Y:S04]  /*67710*/  LDL.LU R14, [R1+0x50] ;  /* 0x00005000010e7983 */ /* 0x000ea80000300800 */
[----:B------:R-:W2:Y:S04]  /*67720*/  LDL.LU R15, [R1+0x54] ;  /* 0x00005400010f7983 */ /* 0x000ea80000300800 */
[----:B------:R-:W3:Y:S04]  /*67730*/  LDL.LU R16, [R1+0x7b0] ;  /* 0x0007b00001107983 */ /* 0x000ee80000300800 */
[----:B------:R-:W3:Y:S04]  /*67740*/  LDL.LU R17, [R1+0x7b4] ;  /* 0x0007b40001117983 */ /* 0x000ee80000300800 */
[----:B------:R-:W4:Y:S04]  /*67750*/  LDL.LU R18, [R1+0x7b8] ;  /* 0x0007b80001127983 */ /* 0x000f280000300800 */
[----:B------:R-:W4:Y:S01]  /*67760*/  LDL.LU R19, [R1+0x7bc] ;  /* 0x0007bc0001137983 */ /* 0x000f220000300800 */
[----:B------:R-:W-:-:S02]  /*67770*/  IMAD R28, R28, 0x100, R12 ;  /* 0x000001001c1c7824 */ /* 0x000fc400078e020c */
[----:B------:R-:W-:Y:S01]  /*67780*/  IMAD R29, R29, 0x100, R13 ;  /* 0x000001001d1d7824 */ /* 0x000fe200078e020d */
[----:B----4-:R-:W-:Y:S04]  /*67790*/  STL.64 [R1+0x31b0], R18 ;  /* 0x0031b01201007387 */ /* 0x010fe80000100a00 */
[----:B---3--:R3:W-:Y:S04]  /*677a0*/  STL.64 [R1+0x31a8], R16 ;  /* 0x0031a81001007387 */ /* 0x0087e80000100a00 */
[----:B------:R-:W4:Y:S04]  /*677b0*/  LDL.LU R12, [R1+0x58] ;  /* 0x00005800010c7983 */ /* 0x000f280000300800 */
[----:B------:R-:W4:Y:S04]  /*677c0*/  LDL.LU R13, [R1+0x5c] ;  /* 0x00005c00010d7983 */ /* 0x000f280000300800 */
[----:B--2---:R-:W-:Y:S04]  /*677d0*/  STL.64 [R1+0x31c0], R14 ;  /* 0x0031c00e01007387 */ /* 0x004fe80000100a00 */
[----:B----4-:R2:W-:Y:S04]  /*677e0*/  STL.64 [R1+0x31b8], R12 ;  /* 0x0031b80c01007387 */ /* 0x0105e80000100a00 */
        /* <DEDUP_REMOVED lines=10> */
[----:B------:R-:W4:Y:S04]  /*67890*/  LDL.LU R38, [R1+0x7f8] ;  /* 0x0007f80001267983 */ /* 0x000f280000300800 */
[----:B------:R-:W4:Y:S04]  /*678a0*/  LDL.LU R39, [R1+0x7fc] ;  /* 0x0007fc0001277983 */ /* 0x000f280000300800 */
[----:B----4-:R-:W-:Y:S04]  /*678b0*/  STL.64 [R1+0x31e0], R38 ;  /* 0x0031e02601007387 */ /* 0x010fe80000100a00 */
[----:B---3--:R-:W-:Y:S04]  /*678c0*/  STL.64 [R1+0x31d8], R36 ;  /* 0x0031d82401007387 */ /* 0x008fe80000100a00 */
[----:B------:R-:W3:Y:S04]  /*678d0*/  LDL.LU R24, [R1+0x68] ;  /* 0x0000680001187983 */ /* 0x000ee80000300800 */
[----:B------:R-:W3:Y:S04]  /*678e0*/  LDL.LU R25, [R1+0x6c] ;  /* 0x00006c0001197983 */ /* 0x000ee80000300800 */
[----:B--2---:R-:W-:Y:S04]  /*678f0*/  STL.64 [R1+0x31f0], R26 ;  /* 0x0031f01a01007387 */ /* 0x004fe80000100a00 */
[----:B---3--:R2:W-:Y:S04]  /*67900*/  STL.64 [R1+0x31e8], R24 ;  /* 0x0031e81801007387 */ /* 0x0085e80000100a00 */
[----:B------:R-:W3:Y:S04]  /*67910*/  LDL.LU R46, [R1+0x70] ;  /* 0x00007000012e7983 */ /* 0x000ee80000300800 */
[----:B------:R-:W3:Y:S04]  /*67920*/  LDL.LU R47, [R1+0x74] ;  /* 0x00007400012f7983 */ /* 0x000ee80000300800 */
[----:B------:R-:W4:Y:S04]  /*67930*/  LDL.LU R48, [R1+0x830] ;  /* 0x0008300001307983 */ /* 0x000f280000300800 */
[----:B------:R-:W4:Y:S04]  /*67940*/  LDL.LU R49, [R1+0x834] ;  /* 0x0008340001317983 */ /* 0x000f280000300800 */
[----:B------:R-:W2:Y:S04]  /*67950*/  LDL.LU R50, [R1+0x838] ;  /* 0x0008380001327983 */ /* 0x000ea80000300800 */
[----:B------:R-:W2:Y:S04]  /*67960*/  LDL.LU R51, [R1+0x83c] ;  /* 0x00083c0001337983 */ /* 0x000ea80000300800 */
[----:B--2---:R2:W-:Y:S04]  /*67970*/  STL.64 [R1+0x3200], R50 ;  /* 0x0032003201007387 */ /* 0x0045e80000100a00 */
[----:B----4-:R-:W-:Y:S04]  /*67980*/  STL.64 [R1+0x31f8], R48 ;  /* 0x0031f83001007387 */ /* 0x010fe80000100a00 */
[----:B------:R-:W4:Y:S04]  /*67990*/  LDL.LU R44, [R1+0x78] ;  /* 0x00007800012c7983 */ /* 0x000f280000300800 */
[----:B------:R-:W4:Y:S04]  /*679a0*/  LDL.LU R45, [R1+0x7c] ;  /* 0x00007c00012d7983 */ /* 0x000f280000300800 */
[----:B---3--:R-:W-:Y:S04]  /*679b0*/  STL.64 [R1+0x3210], R46 ;  /* 0x0032102e01007387 */ /* 0x008fe80000100a00 */
[----:B----4-:R3:W-:Y:S04]  /*679c0*/  STL.64 [R1+0x3208], R44 ;  /* 0x0032082c01007387 */ /* 0x0107e80000100a00 */
[----:B------:R-:W4:Y:S04]  /*679d0*/  LDL.LU R32, [R1+0x850] ;  /* 0x0008500001207983 */ /* 0x000f280000300800 */
[----:B------:R-:W4:Y:S04]  /*679e0*/  LDL.LU R33, [R1+0x854] ;  /* 0x0008540001217983 */ /* 0x000f280000300800 */
[----:B------:R-:W2:Y:S04]  /*679f0*/  LDL.LU R34, [R1+0x858] ;  /* 0x0008580001227983 */ /* 0x000ea80000300800 */
[----:B------:R-:W2:Y:S04]  /*67a00*/  LDL.LU R35, [R1+0x85c] ;  /* 0x00085c0001237983 */ /* 0x000ea80000300800 */
[----:B--2---:R-:W-:Y:S04]  /*67a10*/  STL.64 [R1+0x3220], R34 ;  /* 0x0032202201007387 */ /* 0x004fe80000100a00 */
[----:B----4-:R2:W-:Y:S04]  /*67a20*/  STL.64 [R1+0x3218], R32 ;  /* 0x0032182001007387 */ /* 0x0105e80000100a00 */
[----:B0-----:R-:W4:Y:S04]  /*67a30*/  LDL.LU R4, [R1+0x870] ;  /* 0x0008700001047983 */ /* 0x001f280000300800 */
[----:B------:R-:W4:Y:S04]  /*67a40*/  LDL.LU R5, [R1+0x874] ;  /* 0x0008740001057983 */ /* 0x000f280000300800 */
[----:B------:R-:W3:Y:S04]  /*67a50*/  LDL.LU R6, [R1+0x878] ;  /* 0x0008780001067983 */ /* 0x000ee80000300800 */
[----:B------:R-:W3:Y:S04]  /*67a60*/  LDL.LU R7, [R1+0x87c] ;  /* 0x00087c0001077983 */ /* 0x000ee80000300800 */
[----:B---3--:R0:W-:Y:S04]  /*67a70*/  STL.64 [R1+0x3230], R6 ;  /* 0x0032300601007387 */ /* 0x0081e80000100a00 */
[----:B----4-:R3:W-:Y:S04]  /*67a80*/  STL.64 [R1+0x3228], R4 ;  /* 0x0032280401007387 */ /* 0x0107e80000100a00 */
[----:B-1----:R-:W4:Y:S04]  /*67a90*/  LDL.LU R58, [R1+0x88] ;  /* 0x00008800013a7983 */ /* 0x002f280000300800 */
[----:B------:R-:W4:Y:S04]  /*67aa0*/  LDL.LU R59, [R1+0x8c] ;  /* 0x00008c00013b7983 */ /* 0x000f280000300800 */
        /* <DEDUP_REMOVED lines=8> */
[----:B----4-:R-:W-:Y:S04]  /*67b30*/  STL.64 [R1+0x3250], R58 ;  /* 0x0032503a01007387 */ /* 0x010fe80000100a00 */
[----:B--2---:R1:W-:Y:S04]  /*67b40*/  STL.64 [R1+0x3248], R56 ;  /* 0x0032483801007387 */ /* 0x0043e80000100a00 */
[----:B------:R-:W2:Y:S04]  /*67b50*/  LDL.LU R12, [R1+0x8b0] ;  /* 0x0008b000010c7983 */ /* 0x000ea80000300800 */
[----:B------:R-:W2:Y:S04]  /*67b60*/  LDL.LU R13, [R1+0x8b4] ;  /* 0x0008b400010d7983 */ /* 0x000ea80000300800 */
[----:B------:R-:W3:Y:S04]  /*67b70*/  LDL.LU R14, [R1+0x8b8] ;  /* 0x0008b800010e7983 */ /* 0x000ee80000300800 */
[----:B------:R-:W3:Y:S04]  /*67b80*/  LDL.LU R15, [R1+0x8bc] ;  /* 0x0008bc00010f7983 */ /* 0x000ee80000300800 */
[----:B---3--:R3:W-:Y:S04]  /*67b90*/  STL.64 [R1+0x3260], R14 ;  /* 0x0032600e01007387 */ /* 0x0087e80000100a00 */
[----:B--2---:R-:W-:Y:S04]  /*67ba0*/  STL.64 [R1+0x3258], R12 ;  /* 0x0032580c01007387 */ /* 0x004fe80000100a00 */
[----:B------:R-:W2:Y:S04]  /*67bb0*/  LDL.LU R22, [R1+0x98] ;  /* 0x0000980001167983 */ /* 0x000ea80000300800 */
[----:B------:R-:W2:Y:S04]  /*67bc0*/  LDL.LU R23, [R1+0x9c] ;  /* 0x00009c0001177983 */ /* 0x000ea80000300800 */
        /* <DEDUP_REMOVED lines=8> */
[----:B---3--:R-:W-:Y:S04]  /*67c50*/  STL.64 [R1+0x3280], R26 ;  /* 0x0032801a01007387 */ /* 0x008fe80000100a00 */
[----:B----4-:R3:W-:Y:S04]  /*67c60*/  STL.64 [R1+0x3278], R24 ;  /* 0x0032781801007387 */ /* 0x0107e80000100a00 */
[----:B------:R-:W4:Y:S04]  /*67c70*/  LDL.LU R50, [R1+0xa8] ;  /* 0x0000a80001327983 */ /* 0x000f280000300800 */
[----:B------:R-:W4:Y:S04]  /*67c80*/  LDL.LU R51, [R1+0xac] ;  /* 0x0000ac0001337983 */ /* 0x000f280000300800 */
[----:B------:R-:W2:Y:S04]  /*67c90*/  LDL.LU R44, [R1+0x910] ;  /* 0x00091000012c7983 */ /* 0x000ea80000300800 */
[----:B------:R-:W2:Y:S04]  /*67ca0*/  LDL.LU R45, [R1+0x914] ;  /* 0x00091400012d7983 */ /* 0x000ea80000300800 */
[----:B------:R-:W3:Y:S04]  /*67cb0*/  LDL.LU R46, [R1+0x918] ;  /* 0x00091800012e7983 */ /* 0x000ee80000300800 */
[----:B------:R-:W3:Y:S04]  /*67cc0*/  LDL.LU R47, [R1+0x91c] ;  /* 0x00091c00012f7983 */ /* 0x000ee80000300800 */
[----:B---3--:R3:W-:Y:S04]  /*67cd0*/  STL.64 [R1+0x3290], R46 ;  /* 0x0032902e01007387 */ /* 0x0087e80000100a00 */
[----:B--2---:R2:W-:Y:S04]  /*67ce0*/  STL.64 [R1+0x3288], R44 ;  /* 0x0032882c01007387 */ /* 0x0045e80000100a00 */
[----:B------:R-:W3:Y:S04]  /*67cf0*/  LDL.LU R48, [R1+0xb0] ;  /* 0x0000b00001307983 */ /* 0x000ee80000300800 */
[----:B------:R-:W3:Y:S04]  /*67d00*/  LDL.LU R49, [R1+0xb4] ;  /* 0x0000b40001317983 */ /* 0x000ee80000300800 */
[----:B----4-:R-:W-:Y:S04]  /*67d10*/  STL.64 [R1+0x32a0], R50 ;  /* 0x0032a03201007387 */ /* 0x010fe80000100a00 */
[----:B---3--:R-:W-:Y:S04]  /*67d20*/  STL.64 [R1+0x3298], R48 ;  /* 0x0032983001007387 */ /* 0x008fe80000100a00 */
[----:B------:R-:W3:Y:S04]  /*67d30*/  LDL.LU R32, [R1+0x930] ;  /* 0x0009300001207983 */ /* 0x000ee80000300800 */
[----:B------:R-:W3:Y:S04]  /*67d40*/  LDL.LU R33, [R1+0x934] ;  /* 0x0009340001217983 */ /* 0x000ee80000300800 */
[----:B------:R-:W4:Y:S04]  /*67d50*/  LDL.LU R34, [R1+0x938] ;  /* 0x0009380001227983 */ /* 0x000f280000300800 */
[----:B------:R-:W4:Y:S04]  /*67d60*/  LDL.LU R35, [R1+0x93c] ;  /* 0x00093c0001237983 */ /* 0x000f280000300800 */
[----:B----4-:R-:W-:Y:S04]  /*67d70*/  STL.64 [R1+0x32b0], R34 ;  /* 0x0032b02201007387 */ /* 0x010fe80000100a00 */
[----:B---3--:R3:W-:Y:S04]  /*67d80*/  STL.64 [R1+0x32a8], R32 ;  /* 0x0032a82001007387 */ /* 0x0087e80000100a00 */
[----:B0-----:R-:W4:Y:S04]  /*67d90*/  LDL.LU R6, [R1+0xb8] ;  /* 0x0000b80001067983 */ /* 0x001f280000300800 */
[----:B------:R-:W4:Y:S04]  /*67da0*/  LDL.LU R7, [R1+0xbc] ;  /* 0x0000bc0001077983 */ /* 0x000f280000300800 */
[----:B------:R-:W2:Y:S04]  /*67db0*/  LDL.LU R4, [R1+0xc0] ;  /* 0x0000c00001047983 */ /* 0x000ea80000300800 */
[----:B------:R-:W2:Y:S04]  /*67dc0*/  LDL.LU R5, [R1+0xc4] ;  /* 0x0000c40001057983 */ /* 0x000ea80000300800 */
[----:B----4-:R0:W-:Y:S04]  /*67dd0*/  STL.64 [R1+0x32c0], R6 ;  /* 0x0032c00601007387 */ /* 0x0101e80000100a00 */
[----:B--2---:R-:W-:Y:S04]  /*67de0*/  STL.64 [R1+0x32b8], R4 ;  /* 0x0032b80401007387 */ /* 0x004fe80000100a00 */
[----:B-1----:R-:W2:Y:S04]  /*67df0*/  LDL.LU R56, [R1+0x970] ;  /* 0x0009700001387983 */ /* 0x002ea80000300800 */
        /* <DEDUP_REMOVED lines=15> */
[----:B--2---:R2:W-:Y:S04]  /*67ef0*/  STL.64 [R1+0x32f0], R14 ;  /* 0x0032f00e01007387 */ /* 0x0045e80000100a00 */
[----:B----4-:R4:W-:Y:S04]  /*67f00*/  STL.64 [R1+0x32e8], R12 ;  /* 0x0032e80c01007387 */ /* 0x0109e80000100a00 */
[----:B------:R-:W3:Y:S04]  /*67f10*/  LDL.LU R24, [R1+0x9b0] ;  /* 0x0009b00001187983 */ /* 0x000ee80000300800 */
[----:B------:R-:W3:Y:S04]  /*67f20*/  LDL.LU R25, [R1+0x9b4] ;  /* 0x0009b40001197983 */ /* 0x000ee80000300800 */
[----:B------:R-:W2:Y:S04]  /*67f30*/  LDL.LU R26, [R1+0x9b8] ;  /* 0x0009b800011a7983 */ /* 0x000ea80000300800 */
[----:B------:R-:W2:Y:S04]  /*67f40*/  LDL.LU R27, [R1+0x9bc] ;  /* 0x0009bc00011b7983 */ /* 0x000ea80000300800 */
[----:B--2---:R-:W-:Y:S04]  /*67f50*/  STL.64 [R1+0x3300], R26 ;  /* 0x0033001a01007387 */ /* 0x004fe80000100a00 */
[----:B---3--:R-:W-:Y:S04]  /*67f60*/  STL.64 [R1+0x32f8], R24 ;  /* 0x0032f81801007387 */ /* 0x008fe80000100a00 */
[----:B------:R-:W2:Y:S04]  /*67f70*/  LDL.LU R46, [R1+0xd8] ;  /* 0x0000d800012e7983 */ /* 0x000ea80000300800 */
[----:B------:R-:W2:Y:S04]  /*67f80*/  LDL.LU R47, [R1+0xdc] ;  /* 0x0000dc00012f7983 */ /* 0x000ea80000300800 */
        /* <DEDUP_REMOVED lines=8> */
[----:B----4-:R4:W-:Y:S04]  /*68010*/  STL.64 [R1+0x3320], R34 ;  /* 0x0033202201007387 */ /* 0x0109e80000100a00 */
[----:B---3--:R-:W-:Y:S04]  /*68020*/  STL.64 [R1+0x3318], R32 ;  /* 0x0033182001007387 */ /* 0x008fe80000100a00 */
[----:B0-----:R-:W3:Y:S04]  /*68030*/  LDL.LU R6, [R1+0xe8] ;  /* 0x0000e80001067983 */ /* 0x001ee80000300800 */
[----:B------:R-:W3:Y:S04]  /*68040*/  LDL.LU R7, [R1+0xec] ;  /* 0x0000ec0001077983 */ /* 0x000ee80000300800 */
        /* <DEDUP_REMOVED lines=8> */
[----:B---3--:R-:W-:Y:S04]  /*680d0*/  STL.64 [R1+0x3340], R6 ;  /* 0x0033400601007387 */ /* 0x008fe80000100a00 */
[----:B--2---:R1:W-:Y:S04]  /*680e0*/  STL.64 [R1+0x3338], R4 ;  /* 0x0033380401007387 */ /* 0x0043e80000100a00 */
[----:B------:R-:W2:Y:S04]  /*680f0*/  LDL.LU R20, [R1+0xa30] ;  /* 0x000a300001147983 */ /* 0x000ea80000300800 */
[----:B------:R-:W2:Y:S04]  /*68100*/  LDL.LU R21, [R1+0xa34] ;  /* 0x000a340001157983 */ /* 0x000ea80000300800 */
[----:B------:R-:W3:Y:S04]  /*68110*/  LDL.LU R22, [R1+0xa38] ;  /* 0x000a380001167983 */ /* 0x000ee80000300800 */
[----:B------:R-:W3:Y:S04]  /*68120*/  LDL.LU R23, [R1+0xa3c] ;  /* 0x000a3c0001177983 */ /* 0x000ee80000300800 */
[----:B---3--:R3:W-:Y:S04]  /*68130*/  STL.64 [R1+0x3350], R22 ;  /* 0x0033501601007387 */ /* 0x0087e80000100a00 */
[----:B--2---:R2:W-:Y:S04]  /*68140*/  STL.64 [R1+0x3348], R20 ;  /* 0x0033481401007387 */ /* 0x0045e80000100a00 */
[----:B------:R-:W4:Y:S04]  /*68150*/  LDL.LU R14, [R1+0xf8] ;  /* 0x0000f800010e7983 */ /* 0x000f280000300800 */
[----:B------:R-:W4:Y:S04]  /*68160*/  LDL.LU R15, [R1+0xfc] ;  /* 0x0000fc00010f7983 */ /* 0x000f280000300800 */
        /* <DEDUP_REMOVED lines=10> */
[----:B------:R-:W4:Y:S04]  /*68210*/  LDL.LU R34, [R1+0x108] ;  /* 0x0001080001227983 */ /* 0x000f280000300800 */
[----:B------:R-:W4:Y:S04]  /*68220*/  LDL.LU R35, [R1+0x10c] ;  /* 0x00010c0001237983 */ /* 0x000f280000300800 */
[----:B0-----:R-:W2:Y:S04]  /*68230*/  LDL.LU R56, [R1+0xa90] ;  /* 0x000a900001387983 */ /* 0x001ea80000300800 */
[----:B------:R-:W2:Y:S04]  /*68240*/  LDL.LU R57, [R1+0xa94] ;  /* 0x000a940001397983 */ /* 0x000ea80000300800 */
[----:B------:R-:W3:Y:S04]  /*68250*/  LDL.LU R58, [R1+0xa98] ;  /* 0x000a9800013a7983 */ /* 0x000ee80000300800 */
[----:B------:R-:W3:Y:S04]  /*68260*/  LDL.LU R59, [R1+0xa9c] ;  /* 0x000a9c00013b7983 */ /* 0x000ee80000300800 */
[----:B---3--:R0:W-:Y:S04]  /*68270*/  STL.64 [R1+0x3380], R58 ;  /* 0x0033803a01007387 */ /* 0x0081e80000100a00 */
[----:B--2---:R-:W-:Y:S04]  /*68280*/  STL.64 [R1+0x3378], R56 ;  /* 0x0033783801007387 */ /* 0x004fe80000100a00 */
[----:B------:R-:W2:Y:S04]  /*68290*/  LDL.LU R32, [R1+0x110] ;  /* 0x0001100001207983 */ /* 0x000ea80000300800 */
[----:B------:R-:W2:Y:S04]  /*682a0*/  LDL.LU R33, [R1+0x114] ;  /* 0x0001140001217983 */ /* 0x000ea80000300800 */
[----:B----4-:R-:W-:Y:S04]  /*682b0*/  STL.64 [R1+0x3390], R34 ;  /* 0x0033902201007387 */ /* 0x010fe80000100a00 */
[----:B--2---:R2:W-:Y:S04]  /*682c0*/  STL.64 [R1+0x3388], R32 ;  /* 0x0033882001007387 */ /* 0x0045e80000100a00 */
[----:B-1----:R-:W3:Y:S04]  /*682d0*/  LDL.LU R4, [R1+0xab0] ;  /* 0x000ab00001047983 */ /* 0x002ee80000300800 */
[----:B------:R-:W3:Y:S04]  /*682e0*/  LDL.LU R5, [R1+0xab4] ;  /* 0x000ab40001057983 */ /* 0x000ee80000300800 */
[----:B------:R-:W3:Y:S04]  /*682f0*/  LDL.LU R6, [R1+0xab8] ;  /* 0x000ab80001067983 */ /* 0x000ee80000300800 */
[----:B------:R-:W3:Y:S04]  /*68300*/  LDL.LU R7, [R1+0xabc] ;  /* 0x000abc0001077983 */ /* 0x000ee80000300800 */
        /* <DEDUP_REMOVED lines=8> */
[----:B0-----:R-:W4:Y:S04]  /*68390*/  LDL.LU R58, [R1+0x130] ;  /* 0x00013000013a7983 */ /* 0x001f280000300800 */
[----:B------:R-:W4:Y:S04]  /*683a0*/  LDL.LU R59, [R1+0x134] ;  /* 0x00013400013b7983 */ /* 0x000f280000300800 */
        /* <DEDUP_REMOVED lines=30> */
[----:B------:R-:W-:Y:S02]  /*68590*/  F2FP.F16.E5M2.UNPACK_B R30, R30 ;  /* 0x0000001eff1e723e */ /* 0x000fe400020004ff */
[----:B------:R-:W-:Y:S01]  /*685a0*/  F2FP.F16.E5M2.UNPACK_B R31, R31 ;  /* 0x0000001fff1f723e */ /* 0x000fe200020004ff */
[----:B------:R-:W2:Y:S04]  /*685b0*/  LDL.LU R8, [R1+0x790] ;  /* 0x0007900001087983 */ /* 0x000ea80000300800 */
[----:B------:R-:W2:Y:S04]  /*685c0*/  LDL.LU R9, [R1+0x794] ;  /* 0x0007940001097983 */ /* 0x000ea80000300800 */
[----:B------:R-:W2:Y:S04]  /*685d0*/  LDL.LU R10, [R1+0x798] ;  /* 0x00079800010a7983 */ /* 0x000ea80000300800 */
[----:B------:R-:W2:Y:S04]  /*685e0*/  LDL.LU R11, [R1+0x79c] ;  /* 0x00079c00010b7983 */ /* 0x000ea80000300800 */
[----:B------:R0:W-:Y:S04]  /*685f0*/  STL.64 [R1+0x3120], R54 ;  /* 0x0031203601007387 */ /* 0x0001e80000100a00 */
[----:B0-----:R-:W2:Y:S04]  /*68600*/  LDL.LU R54, [R1+0x80] ;  /* 0x0000800001367983 */ /* 0x001ea80000300800 */
[----:B------:R-:W2:Y:S04]  /*68610*/  LDL.LU R55, [R1+0x84] ;  /* 0x0000840001377983 */ /* 0x000ea80000300800 */
[----:B------:R-:W-:Y:S01]  /*68620*/  STL.64 [R1+0x3118], R52 ;  /* 0x0031183401007387 */ /* 0x000fe20000100a00 */
        /* <DEDUP_REMOVED lines=14> */
[----:B------:R-:W2:Y:S04]  /*68710*/  LDL.LU.64 R44, [R1+0x3368] ;  /* 0x00336800012c7983 */ /* 0x000ea80000300a00 */
[----:B------:R-:W3:Y:S04]  /*68720*/  LDL.LU.64 R14, [R1+0x3360] ;  /* 0x00336000010e7983 */ /* 0x000ee80000300a00 */
[----:B------:R-:W2:Y:S04]  /*68730*/  LDL.LU.64 R12, [R1+0x3358] ;  /* 0x00335800010c7983 */ /* 0x000ea80000300a00 */
[----:B------:R-:W-:Y:S04]  /*68740*/  STL.64 [R1+0xad0], R20 ;  /* 0x000ad01401007387 */ /* 0x000fe80000100a00 */
[----:B------:R0:W-:Y:S04]  /*68750*/  STL.64 [R1+0xad8], R22 ;  /* 0x000ad81601007387 */ /* 0x0001e80000100a00 */
[----:B0-----:R-:W3:Y:S04]  /*68760*/  LDL.LU.64 R22, [R1+0x3350] ;  /* 0x0033500001167983 */ /* 0x001ee80000300a00 */
[----:B------:R-:W3:Y:S01]  /*68770*/  LDL.LU.64 R20, [R1+0x3348] ;  /* 0x0033480001147983 */ /* 0x000ee20000300a00 */
[----:B----4-:R-:W-:-:S15]  /*68780*/  HMMA.16816.F32 R4, R28, R32, R4 ;  /* 0x000000201c04723c */ /* 0x010fde0000001804 */
[----:B------:R-:W-:-:S08]  /*68790*/  NOP ;  /* 0x0000000000007918 */ /* 0x000fd00000000000 */
[----:B------:R-:W-:Y:S04]  /*687a0*/  STL.64 [R1+0xab0], R4 ;  /* 0x000ab00401007387 */ /* 0x000fe80000100a00 */
[----:B------:R0:W-:Y:S04]  /*687b0*/  STL.64 [R1+0xab8], R6 ;  /* 0x000ab80601007387 */ /* 0x0001e80000100a00 */
[----:B0-----:R-:W4:Y:S04]  /*687c0*/  LDL.LU.64 R6, [R1+0x3340] ;  /* 0x0033400001067983 */ /* 0x001f280000300a00 */
[----:B------:R-:W4:Y:S01]  /*687d0*/  LDL.LU.64 R4, [R1+0x3338] ;  /* 0x0033380001047983 */ /* 0x000f220000300a00 */
[C---:B------:R-:W-:Y:S03]  /*687e0*/  HMMA.16816.F32 R32, R28.reuse, R34, R56 ;  /* 0x000000221c20723c */ /* 0x040fe60000001838 */
[----:B------:R-:W4:Y:S04]  /*687f0*/  LDL.LU.64 R58, [R1+0x3330] ;  /* 0x00333000013a7983 */ /* 0x000f280000300a00 */
[----:B------:R-:W4:Y:S01]  /*68800*/  LDL.LU.64 R56, [R1+0x3328] ;  /* 0x0033280001387983 */ /* 0x000f220000300a00 */
[C---:B--2---:R-:W-:Y:S06]  /*68810*/  HMMA.16816.F32 R44, R28.reuse, R12, R44 ;  /* 0x0000000c1c2c723c */ /* 0x044fec000000182c */
[C---:B---3--:R-:W-:Y:S09]  /*68820*/  HMMA.16816.F32 R12, R28.reuse, R14, R24 ;  /* 0x0000000e1c0c723c */ /* 0x048ff20000001818 */
[----:B------:R-:W-:Y:S04]  /*68830*/  STL.64 [R1+0xa90], R32 ;  /* 0x000a902001007387 */ /* 0x000fe80000100a00 */
[----:B------:R0:W-:Y:S04]  /*68840*/  STL.64 [R1+0xa98], R34 ;  /* 0x000a982201007387 */ /* 0x0001e80000100a00 */
[----:B0-----:R-:W2:Y:S04]  /*68850*/  LDL.LU.64 R34, [R1+0x3320] ;  /* 0x0033200001227983 */ /* 0x001ea80000300a00 */
[----:B------:R-:W2:Y:S04]  /*68860*/  LDL.LU.64 R32, [R1+0x3318] ;  /* 0x0033180001207983 */ /* 0x000ea80000300a00 */
[----:B------:R-:W-:Y:S04]  /*68870*/  STL.64 [R1+0xa70], R44 ;  /* 0x000a702c01007387 */ /* 0x000fe80000100a00 */
[----:B------:R0:W-:Y:S04]  /*68880*/  STL.64 [R1+0xa78], R46 ;  /* 0x000a782e01007387 */ /* 0x0001e80000100a00 */
[----:B0-----:R-:W3:Y:S04]  /*68890*/  LDL.LU.64 R46, [R1+0x3310] ;  /* 0x00331000012e7983 */ /* 0x001ee80000300a00 */
[----:B------:R-:W2:Y:S04]  /*688a0*/  LDL.LU.64 R44, [R1+0x3308] ;  /* 0x00330800012c7983 */ /* 0x000ea80000300a00 */
[----:B------:R-:W3:Y:S04]  /*688b0*/  LDL.LU.64 R26, [R1+0x3300] ;  /* 0x00330000011a7983 */ /* 0x000ee80000300a00 */
[----:B------:R-:W3:Y:S04]  /*688c0*/  LDL.LU.64 R24, [R1+0x32f8] ;  /* 0x0032f80001187983 */ /* 0x000ee80000300a00 */
        /* <DEDUP_REMOVED lines=17> */
[C---:B--2---:R-:W-:Y:S06]  /*689e0*/  HMMA.16816.F32 R32, R28.reuse, R44, R32 ;  /* 0x0000002c1c20723c */ /* 0x044fec0000001820 */
[C---:B---3--:R-:W-:Y:S06]  /*689f0*/  HMMA.16816.F32 R44, R28.reuse, R46, R48 ;  /* 0x0000002e1c2c723c */ /* 0x048fec0000001830 */
[C---:B------:R-:W-:Y:S11]  /*68a00*/  HMMA.16816.F32 R24, R28.reuse, R12, R24 ;  /* 0x0000000c1c18723c */ /* 0x040ff60000001818 */
        /* <DEDUP_REMOVED lines=14> */
[C---:B----4-:R-:W-:Y:S03]  /*68af0*/  HMMA.16816.F32 R12, R28.reuse, R14, R20 ;  /* 0x0000000e1c0c723c */ /* 0x050fe60000001814 */
[----:B------:R-:W4:Y:S04]  /*68b00*/  LDL.LU.64 R22, [R1+0x3270] ;  /* 0x0032700001167983 */ /* 0x000f280000300a00 */
[----:B------:R-:W4:Y:S01]  /*68b10*/  LDL.LU.64 R20, [R1+0x3268] ;  /* 0x0032680001147983 */ /* 0x000f220000300a00 */
[----:B------:R-:W-:-:S15]  /*68b20*/  HMMA.16816.F32 R56, R28, R4, R56 ;  /* 0x000000041c38723c */ /* 0x000fde0000001838 */
        /* <DEDUP_REMOVED lines=36> */
[----:B------:R-:W4:Y:S01]  /*68d70*/  LDL.LU.64 R36, [R1+0x31d8] ;  /* 0x0031d80001247983 */ /* 0x000f220000300a00 */
[C---:B------:R-:W-:Y:S06]  /*68d80*/  HMMA.16816.F32 R12, R28.reuse, R56, R12 ;  /* 0x000000381c0c723c */ /* 0x040fec000000180c */
[C---:B------:R-:W-:Y:S01]  /*68d90*/  HMMA.16816.F32 R56, R28.reuse, R58, R16 ;  /* 0x0000003a1c38723c */ /* 0x040fe20000001810 */
[----:B------:R-:W-:Y:S04]  /*68da0*/  STL.64 [R1+0x8d0], R20 ;  /* 0x0008d01401007387 */ /* 0x000fe80000100a00 */
[----:B------:R0:W-:Y:S04]  /*68db0*/  STL.64 [R1+0x8d8], R22 ;  /* 0x0008d81601007387 */ /* 0x0001e80000100a00 */
[----:B0-----:R-:W4:Y:S04]  /*68dc0*/  LDL.LU.64 R22, [R1+0x31d0] ;  /* 0x0031d00001167983 */ /* 0x001f280000300a00 */
[----:B------:R-:W4:Y:S04]  /*68dd0*/  LDL.LU.64 R20, [R1+0x31c8] ;  /* 0x0031c80001147983 */ /* 0x000f280000300a00 */
[----:B------:R-:W-:Y:S04]  /*68de0*/  STL.64 [R1+0x8b0], R12 ;  /* 0x0008b00c01007387 */ /* 0x000fe80000100a00 */
[----:B------:R0:W-:Y:S01]  /*68df0*/  STL.64 [R1+0x8b8], R14 ;  /* 0x0008b80e01007387 */ /* 0x0001e20000100a00 */
[C---:B------:R-:W-:Y:S03]  /*68e00*/  HMMA.16816.F32 R52, R28.reuse, R54, R4 ;  /* 0x000000361c34723c */ /* 0x040fe60000001804 */
        /* <DEDUP_REMOVED lines=11> */
[----:B------:R2:W-:Y:S02]  /*68ec0*/  STL.64 [R1+0x878], R54 ;  /* 0x0008783601007387 */ /* 0x0005e40000100a00 */
[C---:B--2---:R-:W-:Y:S06]  /*68ed0*/  HMMA.16816.F32 R52, R28.reuse, R44, R32 ;  /* 0x0000002c1c34723c */ /* 0x044fec0000001820 */
[----:B---3--:R-:W-:-:S15]  /*68ee0*/  HMMA.16816.F32 R44, R28, R46, R48 ;  /* 0x0000002e1c2c723c */ /* 0x008fde0000001830 */
[----:B------:R-:W-:-:S02]  /*68ef0*/  NOP ;  /* 0x0000000000007918 */ /* 0x000fc40000000000 */
[----:B------:R-:W-:Y:S04]  /*68f00*/  STL.64 [R1+0x850], R52 ;  /* 0x0008503401007387 */ /* 0x000fe80000100a00 */
[----:B------:R-:W-:Y:S04]  /*68f10*/  STL.64 [R1+0x858], R54 ;  /* 0x0008583601007387 */ /* 0x000fe80000100a00 */
[----:B------:R-:W-:Y:S04]  /*68f20*/  STL.64 [R1+0x830], R44 ;  /* 0x0008302c01007387 */ /* 0x000fe80000100a00 */
[----:B------:R-:W-:Y:S01]  /*68f30*/  STL.64 [R1+0x838], R46 ;  /* 0x0008382e01007387 */ /* 0x000fe20000100a00 */
[C---:B----4-:R-:W-:Y:S06]  /*68f40*/  HMMA.16816.F32 R32, R28.reuse, R24, R40 ;  /* 0x000000181c20723c */ /* 0x050fec0000001828 */
[----:B------:R-:W-:-:S15]  /*68f50*/  HMMA.16816.F32 R24, R28, R26, R36 ;  /* 0x0000001a1c18723c */ /* 0x000fde0000001824 */
[----:B------:R-:W-:-:S02]  /*68f60*/  NOP ;  /* 0x0000000000007918 */ /* 0x000fc40000000000 */
[----:B------:R-:W-:Y:S04]  /*68f70*/  STL.64 [R1+0x810], R32 ;  /* 0x0008102001007387 */ /* 0x000fe80000100a00 */
[----:B------:R-:W-:Y:S04]  /*68f80*/  STL.64 [R1+0x818], R34 ;  /* 0x0008182201007387 */ /* 0x000fe80000100a00 */
[----:B------:R-:W-:Y:S04]  /*68f90*/  STL.64 [R1+0x7f0], R24 ;  /* 0x0007f01801007387 */ /* 0x000fe80000100a00 */
[----:B------:R-:W-:Y:S01]  /*68fa0*/  STL.64 [R1+0x7f8], R26 ;  /* 0x0007f81a01007387 */ /* 0x000fe20000100a00 */
[C---:B------:R-:W-:Y:S06]  /*68fb0*/  HMMA.16816.F32 R20, R28.reuse, R12, R20 ;  /* 0x0000000c1c14723c */ /* 0x040fec0000001814 */
[C---:B------:R-:W-:Y:S06]  /*68fc0*/  HMMA.16816.F32 R12, R28.reuse, R14, R16 ;  /* 0x0000000e1c0c723c */ /* 0x040fec0000001810 */
[C---:B------:R-:W-:Y:S06]  /*68fd0*/  HMMA.16816.F32 R8, R28.reuse, R56, R8 ;  /* 0x000000381c08723c */ /* 0x040fec0000001808 */
[C---:B------:R-:W-:Y:S05]  /*68fe0*/  HMMA.16816.F32 R4, R28.reuse, R58, R4 ;  /* 0x0000003a1c04723c */ /* 0x040fea0000001804 */
[----:B------:R0:W-:Y:S04]  /*68ff0*/  STL.64 [R1+0x7d0], R20 ;  /* 0x0007d01401007387 */ /* 0x0001e80000100a00 */
[----:B------:R1:W-:Y:S04]  /*69000*/  STL.64 [R1+0x7d8], R22 ;  /* 0x0007d81601007387 */ /* 0x0003e80000100a00 */
[----:B------:R-:W-:Y:S04]  /*69010*/  STL.64 [R1+0x7b0], R12 ;  /* 0x0007b00c01007387 */ /* 0x000fe80000100a00 */
[----:B------:R-:W-:Y:S04]  /*69020*/  STL.64 [R1+0x7b8], R14 ;  /* 0x0007b80e01007387 */ /* 0x000fe80000100a00 */
[----:B0-----:R-:W2:Y:S04]  /*69030*/  LDL.LU R20, [R1+0x5b0] ;  /* 0x0005b00001147983 */ /* 0x001ea80000300800 */
[----:B------:R-:W-:Y:S04]  /*69040*/  STL.64 [R1+0x790], R8 ;  /* 0x0007900801007387 */ /* 0x000fe80000100a00 */
[----:B------:R-:W-:Y:S04]  /*69050*/  STL.64 [R1+0x798], R10 ;  /* 0x0007980a01007387 */ /* 0x000fe80000100a00 */
[----:B------:R-:W-:Y:S04]  /*69060*/  STL.64 [R1+0x770], R4 ;  /* 0x0007700401007387 */ /* 0x000fe80000100a00 */
[----:B------:R0:W-:Y:S04]  /*69070*/  STL.64 [R1+0x778], R6 ;  /* 0x0007780601007387 */ /* 0x0001e80000100a00 */
[----:B------:R-:W2:Y:S04]  /*69080*/  LDL.LU R21, [R1+0x5b4] ;  /* 0x0005b40001157983 */ /* 0x000ea80000300800 */
[----:B-1----:R-:W3:Y:S04]  /*69090*/  LDL.LU R22, [R1+0x5b8] ;  /* 0x0005b80001167983 */ /* 0x002ee80000300800 */
[----:B------:R-:W3:Y:S04]  /*690a0*/  LDL.LU R23, [R1+0x5bc] ;  /* 0x0005bc0001177983 */ /* 0x000ee80000300800 */
        /* <DEDUP_REMOVED lines=10> */
[----:B------:R-:W4:Y:S04]  /*69150*/  LDL.LU R50, [R1+0x658] ;  /* 0x0006580001327983 */ /* 0x000f280000300800 */
[----:B------:R-:W4:Y:S04]  /*69160*/  LDL.LU R51, [R1+0x65c] ;  /* 0x00065c0001337983 */ /* 0x000f280000300800 */
[----:B----4-:R4:W-:Y:S04]  /*69170*/  STL.64 [R1+0x3150], R50 ;  /* 0x0031503201007387 */ /* 0x0109e80000100a00 */
[----:B---3--:R3:W-:Y:S04]  /*69180*/  STL.64 [R1+0x3148], R48 ;  /* 0x0031483001007387 */ /* 0x0087e80000100a00 */
[----:B0-----:R-:W2:Y:S04]  /*69190*/  LDL.LU R6, [R1+0x8] ;  /* 0x0000080001067983 */ /* 0x001ea80000300800 */
[----:B------:R-:W2:Y:S04]  /*691a0*/  LDL.LU R7, [R1+0xc] ;  /* 0x00000c0001077983 */ /* 0x000ea80000300800 */
[----:B------:R-:W4:Y:S04]  /*691b0*/  LDL.LU R8, [R1+0x690] ;  /* 0x0006900001087983 */ /* 0x000f280000300800 */
[----:B------:R-:W4:Y:S04]  /*691c0*/  LDL.LU R9, [R1+0x694] ;  /* 0x0006940001097983 */ /* 0x000f280000300800 */
[----:B------:R-:W3:Y:S04]  /*691d0*/  LDL.LU R10, [R1+0x698] ;  /* 0x00069800010a7983 */ /* 0x000ee80000300800 */
[----:B------:R-:W3:Y:S04]  /*691e0*/  LDL.LU R11, [R1+0x69c] ;  /* 0x00069c00010b7983 */ /* 0x000ee80000300800 */
[----:B---3--:R-:W-:Y:S04]  /*691f0*/  STL.64 [R1+0x3160], R10 ;  /* 0x0031600a01007387 */ /* 0x008fe80000100a00 */
[----:B----4-:R-:W-:Y:S04]  /*69200*/  STL.64 [R1+0x3158], R8 ;  /* 0x0031580801007387 */ /* 0x010fe80000100a00 */
[----:B------:R-:W3:Y:S04]  /*69210*/  LDL.LU R4, [R1+0x10] ;  /* 0x0000100001047983 */ /* 0x000ee80000300800 */
[----:B------:R-:W3:Y:S04]  /*69220*/  LDL.LU R5, [R1+0x14] ;  /* 0x0000140001057983 */ /* 0x000ee80000300800 */
[----:B--2---:R-:W-:Y:S04]  /*69230*/  STL.64 [R1+0x3170], R6 ;  /* 0x0031700601007387 */ /* 0x004fe80000100a00 */
[----:B---3--:R-:W-:Y:S04]  /*69240*/  STL.64 [R1+0x3168], R4 ;  /* 0x0031680401007387 */ /* 0x008fe80000100a00 */
[----:B------:R-:W2:Y:S04]  /*69250*/  LDL.LU R34, [R1+0x18] ;  /* 0x0000180001227983 */ /* 0x000ea80000300800 */
[----:B------:R-:W2:Y:S04]  /*69260*/  LDL.LU R35, [R1+0x1c] ;  /* 0x00001c0001237983 */ /* 0x000ea80000300800 */
[----:B-1----:R-:W3:Y:S04]  /*69270*/  LDL.LU R20, [R1+0x6d0] ;  /* 0x0006d00001147983 */ /* 0x002ee80000300800 */
[----:B------:R-:W3:Y:S04]  /*69280*/  LDL.LU R21, [R1+0x6d4] ;  /* 0x0006d40001157983 */ /* 0x000ee80000300800 */
[----:B------:R-:W4:Y:S04]  /*69290*/  LDL.LU R22, [R1+0x6d8] ;  /* 0x0006d80001167983 */ /* 0x000f280000300800 */
[----:B------:R-:W4:Y:S04]  /*692a0*/  LDL.LU R23, [R1+0x6dc] ;  /* 0x0006dc0001177983 */ /* 0x000f280000300800 */
[----:B----4-:R-:W-:Y:S04]  /*692b0*/  STL.64 [R1+0x3180], R22 ;  /* 0x0031801601007387 */ /* 0x010fe80000100a00 */
[----:B---3--:R0:W-:Y:S04]  /*692c0*/  STL.64 [R1+0x3178], R20 ;  /* 0x0031781401007387 */ /* 0x0081e80000100a00 */
[----:B------:R-:W3:Y:S04]  /*692d0*/  LDL.LU R32, [R1+0x20] ;  /* 0x0000200001207983 */ /* 0x000ee80000300800 */
[----:B------:R-:W3:Y:S04]  /*692e0*/  LDL.LU R33, [R1+0x24] ;  /* 0x0000240001217983 */ /* 0x000ee80000300800 */
[----:B------:R-:W3:Y:S04]  /*692f0*/  LDL.LU R40, [R1+0x6f0] ;  /* 0x0006f00001287983 */ /* 0x000ee80000300800 */
[----:B------:R-:W3:Y:S04]  /*69300*/  LDL.LU R41, [R1+0x6f4] ;  /* 0x0006f40001297983 */ /* 0x000ee80000300800 */
[----:B------:R-:W3:Y:S04]  /*69310*/  LDL.LU R42, [R1+0x6f8] ;  /* 0x0006f800012a7983 */ /* 0x000ee80000300800 */
[----:B------:R-:W3:Y:S04]  /*69320*/  LDL.LU R43, [R1+0x6fc] ;  /* 0x0006fc00012b7983 */ /* 0x000ee80000300800 */
[----:B------:R-:W4:Y:S04]  /*69330*/  LDL.LU R50, [R1+0x28] ;  /* 0x0000280001327983 */ /* 0x000f280000300800 */
[----:B------:R-:W4:Y:S04]  /*69340*/  LDL.LU R51, [R1+0x2c] ;  /* 0x00002c0001337983 */ /* 0x000f280000300800 */
[----:B------:R-:W2:Y:S04]  /*69350*/  LDL.LU R48, [R1+0x30] ;  /* 0x0000300001307983 */ /* 0x000ea80000300800 */
[----:B------:R-:W2:Y:S04]  /*69360*/  LDL.LU R49, [R1+0x34] ;  /* 0x0000340001317983 */ /* 0x000ea80000300800 */
[----:B------:R-:W3:Y:S04]  /*69370*/  LDL.LU R14, [R1+0x38] ;  /* 0x00003800010e7983 */ /* 0x000ee80000300800 */
[----:B------:R-:W3:Y:S04]  /*69380*/  LDL.LU R15, [R1+0x3c] ;  /* 0x00003c00010f7983 */ /* 0x000ee80000300800 */
[----:B0-----:R-:W3:Y:S04]  /*69390*/  LDL.LU R20, [R1+0x750] ;  /* 0x0007500001147983 */ /* 0x001ee80000300800 */
        /* <DEDUP_REMOVED lines=35> */
[C---:B---3--:R-:W-:Y:S06]  /*695d0*/  HMMA.16816.F32 R12, R28.reuse, R14, R20 ;  /* 0x0000000e1c0c723c */ /* 0x048fec0000001814 */
[C---:B--2---:R-:W-:Y:S01]  /*695e0*/  HMMA.16816.F32 R4, R28.reuse, R48, R4 ;  /* 0x000000301c04723c */ /* 0x044fe20000001804 */
[----:B------:R-:W2:Y:S04]  /*695f0*/  LDL.LU.64 R22, [R1+0x3180] ;  /* 0x0031800001167983 */ /* 0x000ea80000300a00 */
[----:B------:R-:W2:Y:S01]  /*69600*/  LDL.LU.64 R20, [R1+0x3178] ;  /* 0x0031780001147983 */ /* 0x000ea20000300a00 */
[C---:B----4-:R-:W-:Y:S11]  /*69610*/  HMMA.16816.F32 R48, R28.reuse, R50, R8 ;  /* 0x000000321c30723c */ /* 0x050ff60000001808 */
[----:B------:R0:W-:Y:S04]  /*69620*/  STL.64 [R1+0x750], R12 ;  /* 0x0007500c01007387 */ /* 0x0001e80000100a00 */
[----:B------:R1:W-:Y:S04]  /*69630*/  STL.64 [R1+0x758], R14 ;  /* 0x0007580e01007387 */ /* 0x0003e80000100a00 */
[----:B0-----:R-:W3:Y:S04]  /*69640*/  LDL.LU R12, [R1+0x570] ;  /* 0x00057000010c7983 */ /* 0x001ee80000300800 */
[----:B------:R-:W3:Y:S04]  /*69650*/  LDL.LU R13, [R1+0x574] ;  /* 0x00057400010d7983 */ /* 0x000ee80000300800 */
[----:B-1----:R-:W3:Y:S04]  /*69660*/  LDL.LU R14, [R1+0x578] ;  /* 0x00057800010e7983 */ /* 0x002ee80000300800 */
[----:B------:R-:W3:Y:S04]  /*69670*/  LDL.LU R15, [R1+0x57c] ;  /* 0x00057c00010f7983 */ /* 0x000ee80000300800 */
[----:B------:R-:W-:Y:S04]  /*69680*/  STL.64 [R1+0x730], R4 ;  /* 0x0007300401007387 */ /* 0x000fe80000100a00 */
[----:B------:R0:W-:Y:S04]  /*69690*/  STL.64 [R1+0x738], R6 ;  /* 0x0007380601007387 */ /* 0x0001e80000100a00 */
[----:B0-----:R-:W4:Y:S04]  /*696a0*/  LDL.LU.64 R6, [R1+0x3170] ;  /* 0x0031700001067983 */ /* 0x001f280000300a00 */
[----:B------:R-:W3:Y:S04]  /*696b0*/  LDL.LU.64 R4, [R1+0x3168] ;  /* 0x0031680001047983 */ /* 0x000ee80000300a00 */
[----:B------:R-:W4:Y:S04]  /*696c0*/  LDL.LU.64 R10, [R1+0x3160] ;  /* 0x00316000010a7983 */ /* 0x000f280000300a00 */
[----:B------:R-:W4:Y:S01]  /*696d0*/  LDL.LU.64 R8, [R1+0x3158] ;  /* 0x0031580001087983 */ /* 0x000f220000300a00 */
[C---:B------:R-:W-:Y:S03]  /*696e0*/  HMMA.16816.F32 R40, R28.reuse, R32, R40 ;  /* 0x000000201c28723c */ /* 0x040fe60000001828 */
[----:B------:R-:W-:Y:S04]  /*696f0*/  STL.64 [R1+0x710], R48 ;  /* 0x0007103001007387 */ /* 0x000fe80000100a00 */
[----:B------:R0:W-:Y:S04]  /*69700*/  STL.64 [R1+0x718], R50 ;  /* 0x0007183201007387 */ /* 0x0001e80000100a00 */
[----:B0-----:R-:W4:Y:S04]  /*69710*/  LDL.LU.64 R50, [R1+0x3150] ;  /* 0x0031500001327983 */ /* 0x001f280000300a00 */
[----:B------:R-:W4:Y:S08]  /*69720*/  LDL.LU.64 R48, [R1+0x3148] ;  /* 0x0031480001307983 */ /* 0x000f300000300a00 */
        /* <DEDUP_REMOVED lines=8> */
[----:B------:R0:W-:Y:S04]  /*697b0*/  STL.64 [R1+0x6d0], R32 ;  /* 0x0006d02001007387 */ /* 0x0001e80000100a00 */
[----:B------:R-:W-:Y:S04]  /*697c0*/  STL.64 [R1+0x6d8], R34 ;  /* 0x0006d82201007387 */ /* 0x000fe80000100a00 */
[----:B0-----:R-:W2:Y:S01]  /*697d0*/  LDL.LU R33, [R1+0x1770] ;  /* 0x0017700001217983 */ /* 0x001ea20000300800 */
[C---:B---3--:R-:W-:Y:S06]  /*697e0*/  HMMA.16816.F32 R52, R28.reuse, R4, R52 ;  /* 0x000000041c34723c */ /* 0x048fec0000001834 */
[----:B----4-:R-:W-:-:S15]  /*697f0*/  HMMA.16816.F32 R4, R28, R6, R8 ;  /* 0x000000061c04723c */ /* 0x010fde0000001808 */
[----:B------:R-:W-:-:S02]  /*69800*/  NOP ;  /* 0x0000000000007918 */ /* 0x000fc40000000000 */
[----:B------:R-:W-:Y:S04]  /*69810*/  STL.64 [R1+0x6b0], R52 ;  /* 0x0006b03401007387 */ /* 0x000fe80000100a00 */
[----:B------:R0:W-:Y:S04]  /*69820*/  STL.64 [R1+0x6b8], R54 ;  /* 0x0006b83601007387 */ /* 0x0001e80000100a00 */
[----:B0-----:R-:W3:Y:S04]  /*69830*/  LDL.LU.64 R54, [R1+0x3120] ;  /* 0x0031200001367983 */ /* 0x001ee80000300a00 */
[----:B------:R-:W4:Y:S04]  /*69840*/  LDL.LU.64 R52, [R1+0x3118] ;  /* 0x0031180001347983 */ /* 0x000f280000300a00 */
[----:B------:R-:W4:Y:S04]  /*69850*/  LDL.LU.64 R10, [R1+0x3110] ;  /* 0x00311000010a7983 */ /* 0x000f280000300a00 */
[----:B------:R-:W4:Y:S04]  /*69860*/  LDL.LU.64 R8, [R1+0x3108] ;  /* 0x0031080001087983 */ /* 0x000f280000300a00 */
[----:B------:R-:W-:Y:S04]  /*69870*/  STL.64 [R1+0x690], R4 ;  /* 0x0006900401007387 */ /* 0x000fe80000100a00 */
[----:B------:R0:W-:Y:S04]  /*69880*/  STL.64 [R1+0x698], R6 ;  /* 0x0006980601007387 */ /* 0x0001e80000100a00 */
[----:B0-----:R-:W3:Y:S04]  /*69890*/  LDL.LU.64 R6, [R1+0x3100] ;  /* 0x0031000001067983 */ /* 0x001ee80000300a00 */
[----:B------:R-:W4:Y:S04]  /*698a0*/  LDL.LU.64 R4, [R1+0x30f8] ;  /* 0x0030f80001047983 */ /* 0x000f280000300a00 */
[----:B------:R-:W2:Y:S04]  /*698b0*/  LDL.LU R34, [R1+0x1718] ;  /* 0x0017180001227983 */ /* 0x000ea80000300800 */
[----:B------:R-:W2:Y:S04]  /*698c0*/  LDL.LU R35, [R1+0x1714] ;  /* 0x0017140001237983 */ /* 0x000ea80000300800 */
[----:B--2---:R0:W-:Y:S04]  /*698d0*/  STL.64 [R1+0x3078], R34 ;  /* 0x0030782201007387 */ /* 0x0041e80000100a00 */
[----:B0-----:R-:W2:Y:S01]  /*698e0*/  LDL.LU R34, [R1] ;  /* 0x0000000001227983 */ /* 0x001ea20000300800 */
[----:B------:R-:W-:-:S03]  /*698f0*/  IMAD.MOV.U32 R35, RZ, RZ, R0 ;  /* 0x000000ffff237224 */ /* 0x000fc600078e0000 */
[----:B------:R-:W3:Y:S04]  /*69900*/  LDL.LU R0, [R1+0x30f0] ;  /* 0x0030f00001007983 */ /* 0x000ee80000300800 */
[----:B------:R2:W-:Y:S02]  /*69910*/  STL [R1+0x3070], R33 ;  /* 0x0030702101007387 */ /* 0x0005e40000100800 */
[C---:B--2---:R-:W-:Y:S02]  /*69920*/  HMMA.16816.F32 R32, R28.reuse, R34, R56 ;  /* 0x000000221c20723c */ /* 0x044fe40000001838 */
[----:B------:R-:W2:Y:S04]  /*69930*/  LDL.LU.64 R58, [R1+0x30e8] ;  /* 0x0030e800013a7983 */ /* 0x000ea80000300a00 */
[----:B------:R-:W4:Y:S01]  /*69940*/  LDL.LU.64 R56, [R1+0x30e0] ;  /* 0x0030e00001387983 */ /* 0x000f220000300a00 */
[----:B------:R-:W-:-:S15]  /*69950*/  HMMA.16816.F32 R48, R28, R60, R48 ;  /* 0x0000003c1c30723c */ /* 0x000fde0000001830 */
[----:B------:R-:W-:-:S01]  /*69960*/  NOP ;  /* 0x0000000000007918 */ /* 0x000fc20000000000 */
[----:B------:R-:W-:Y:S04]  /*69970*/  STL.64 [R1+0x670], R32 ;  /* 0x0006702001007387 */ /* 0x000fe80000100a00 */
[----:B------:R4:W-:Y:S04]  /*69980*/  STL.64 [R1+0x678], R34 ;  /* 0x0006782201007387 */ /* 0x0009e80000100a00 */
[----:B------:R-:W-:Y:S04]  /*69990*/  STL.64 [R1+0x650], R48 ;  /* 0x0006503001007387 */ /* 0x000fe80000100a00 */
[----:B------:R-:W-:Y:S01]  /*699a0*/  STL.64 [R1+0x658], R50 ;  /* 0x0006583201007387 */ /* 0x000fe20000100a00 */
[C---:B--2---:R-:W-:Y:S06]  /*699b0*/  HMMA.16816.F32 R44, R28.reuse, R58, R44 ;  /* 0x0000003a1c2c723c */ /* 0x044fec000000182c */
[----:B----4-:R-:W-:Y:S01]  /*699c0*/  HMMA.16816.F32 R32, R28, R56, R40 ;  /* 0x000000381c20723c */ /* 0x010fe20000001828 */
[----:B------:R-:W2:-:S15]  /*699d0*/  LDL.LU R56, [R1+0x270] ;  /* 0x0002700001387983 */ /* 0x000e9e0000300800 */
[----:B------:R-:W-:-:S01]  /*699e0*/  NOP ;  /* 0x0000000000007918 */ /* 0x000fc20000000000 */
[----:B------:R-:W-:Y:S04]  /*699f0*/  STL.64 [R1+0x630], R44 ;  /* 0x0006302c01007387 */ /* 0x000fe80000100a00 */
[----:B------:R-:W-:Y:S04]  /*69a00*/  STL.64 [R1+0x638], R46 ;  /* 0x0006382e01007387 */ /* 0x000fe80000100a00 */
[----:B------:R-:W-:Y:S04]  /*69a10*/  STL.64 [R1+0x610], R32 ;  /* 0x0006102001007387 */ /* 0x000fe80000100a00 */
[----:B------:R0:W-:Y:S04]  /*69a20*/  STL.64 [R1+0x618], R34 ;  /* 0x0006182201007387 */ /* 0x0001e80000100a00 */
[----:B------:R-:W2:Y:S04]  /*69a30*/  LDL.LU R57, [R1+0x274] ;  /* 0x0002740001397983 */ /* 0x000ea80000300800 */
[----:B------:R-:W4:Y:S01]  /*69a40*/  LDL.LU R58, [R1+0x278] ;  /* 0x00027800013a7983 */ /* 0x000f220000300800 */
[C---:B------:R-:W-:Y:S06]  /*69a50*/  HMMA.16816.F32 R24, R28.reuse, R2, R24 ;  /* 0x000000021c18723c */ /* 0x040fec0000001818 */
[C---:B------:R-:W-:Y:S06]  /*69a60*/  HMMA.16816.F32 R20, R28.reuse, R4, R20 ;  /* 0x000000041c14723c */ /* 0x040fec0000001814 */
[C---:B---3--:R-:W-:Y:S06]  /*69a70*/  HMMA.16816.F32 R16, R28.reuse, R6, R16 ;  /* 0x000000061c10723c */ /* 0x048fec0000001810 */
[C---:B0-----:R-:W-:Y:S06]  /*69a80*/  HMMA.16816.F32 R32, R28.reuse, R54, R36 ;  /* 0x000000361c20723c */ /* 0x041fec0000001824 */
[----:B------:R-:W-:Y:S01]  /*69a90*/  HMMA.16816.F32 R12, R28, R8, R12 ;  /* 0x000000081c0c723c */ /* 0x000fe2000000180c */
[----:B------:R-:W-:-:S02]  /*69aa0*/  IMAD.MOV.U32 R59, RZ, RZ, R0 ;  /* 0x000000ffff3b7224 */ /* 0x000fc400078e0000 */
[----:B------:R-:W3:Y:S04]  /*69ab0*/  LDL.LU R0, [R1+0x30d8] ;  /* 0x0030d80001007983 */ /* 0x000ee80000300800 */
[----:B----4-:R-:W-:Y:S04]  /*69ac0*/  STL.64 [R1+0x30a0], R58 ;  /* 0x0030a03a01007387 */ /* 0x010fe80000100a00 */
[----:B--2---:R-:W-:Y:S04]  /*69ad0*/  STL.64 [R1+0x3098], R56 ;  /* 0x0030983801007387 */ /* 0x004fe80000100a00 */
[----:B------:R-:W-:Y:S04]  /*69ae0*/  STL.64 [R1+0x30b8], R52 ;  /* 0x0030b83401007387 */ /* 0x000fe80000100a00 */
[----:B------:R-:W-:Y:S04]  /*69af0*/  STL.64 [R1+0x5f0], R32 ;  /* 0x0005f02001007387 */ /* 0x000fe80000100a00 */
[----:B------:R-:W-:Y:S04]  /*69b00*/  STL.64 [R1+0x5f8], R34 ;  /* 0x0005f82201007387 */ /* 0x000fe80000100a00 */
[----:B------:R-:W-:Y:S04]  /*69b10*/  STL.64 [R1+0x5d0], R24 ;  /* 0x0005d01801007387 */ /* 0x000fe80000100a00 */
[----:B------:R-:W-:Y:S04]  /*69b20*/  STL.64 [R1+0x5d8], R26 ;  /* 0x0005d81a01007387 */ /* 0x000fe80000100a00 */
[----:B------:R-:W2:Y:S04]  /*69b30*/  LDL.LU R4, [R1+0x3d0] ;  /* 0x0003d00001047983 */ /* 0x000ea80000300800 */
[----:B------:R0:W-:Y:S04]  /*69b40*/  STL.64 [R1+0x5b0], R20 ;  /* 0x0005b01401007387 */ /* 0x0001e80000100a00 */
[----:B------:R1:W-:Y:S04]  /*69b50*/  STL.64 [R1+0x5b8], R22 ;  /* 0x0005b81601007387 */ /* 0x0003e80000100a00 */
[----:B------:R-:W-:Y:S04]  /*69b60*/  STL.64 [R1+0x590], R16 ;  /* 0x0005901001007387 */ /* 0x000fe80000100a00 */
[----:B------:R-:W-:Y:S04]  /*69b70*/  STL.64 [R1+0x598], R18 ;  /* 0x0005981201007387 */ /* 0x000fe80000100a00 */
[----:B------:R-:W2:Y:S04]  /*69b80*/  LDL.LU R5, [R1+0x3d4] ;  /* 0x0003d40001057983 */ /* 0x000ea80000300800 */
[----:B------:R-:W2:Y:S04]  /*69b90*/  LDL.LU R6, [R1+0x3d8] ;  /* 0x0003d80001067983 */ /* 0x000ea80000300800 */
[----:B------:R-:W2:Y:S04]  /*69ba0*/  LDL.LU R7, [R1+0x3dc] ;  /* 0x0003dc0001077983 */ /* 0x000ea80000300800 */
[----:B------:R-:W4:Y:S04]  /*69bb0*/  LDL.LU R36, [R1+0x470] ;  /* 0x0004700001247983 */ /* 0x000f280000300800 */
[----:B------:R3:W-:Y:S04]  /*69bc0*/  STL.64 [R1+0x570], R12 ;  /* 0x0005700c01007387 */ /* 0x0007e80000100a00 */
[----:B------:R3:W-:Y:S04]  /*69bd0*/  STL.64 [R1+0x578], R14 ;  /* 0x0005780e01007387 */ /* 0x0007e80000100a00 */
[----:B------:R-:W4:Y:S04]  /*69be0*/  LDL.LU R37, [R1+0x474] ;  /* 0x0004740001257983 */ /* 0x000f280000300800 */
[----:B------:R-:W4:Y:S04]  /*69bf0*/  LDL.LU R38, [R1+0x478] ;  /* 0x0004780001267983 */ /* 0x000f280000300800 */
[----:B------:R-:W4:Y:S04]  /*69c00*/  LDL.LU R39, [R1+0x47c] ;  /* 0x00047c0001277983 */ /* 0x000f280000300800 */
[----:B0-----:R-:W2:Y:S04]  /*69c10*/  LDL.LU R20, [R1+0x4d0] ;  /* 0x0004d00001147983 */ /* 0x001ea80000300800 */
[----:B------:R-:W2:Y:S04]  /*69c20*/  LDL.LU R21, [R1+0x4d4] ;  /* 0x0004d40001157983 */ /* 0x000ea80000300800 */
[----:B-1----:R-:W2:Y:S04]  /*69c30*/  LDL.LU R22, [R1+0x4d8] ;  /* 0x0004d80001167983 */ /* 0x002ea80000300800 */
[----:B------:R-:W2:Y:S04]  /*69c40*/  LDL.LU R23, [R1+0x4dc] ;  /* 0x0004dc0001177983 */ /* 0x000ea80000300800 */
[----:B---3--:R-:W3:Y:S04]  /*69c50*/  LDL.LU R12, [R1+0x550] ;  /* 0x00055000010c7983 */ /* 0x008ee80000300800 */
        /* <DEDUP_REMOVED lines=35> */
[----:B---3--:R-:W-:Y:S03]  /*69e90*/  HMMA.16816.F32 R8, R28, R10, R12 ;  /* 0x0000000a1c08723c */ /* 0x008fe6000000180c */
[----:B------:R-:W2:Y:S04]  /*69ea0*/  LDL.LU.64 R14, [R1+0x30d0] ;  /* 0x0030d000010e7983 */ /* 0x000ea80000300a00 */
[----:B------:R-:W4:-:S15]  /*69eb0*/  LDL.LU.64 R12, [R1+0x30c8] ;  /* 0x0030c800010c7983 */ /* 0x000f1e0000300a00 */
[----:B------:R-:W-:-:S01]  /*69ec0*/  NOP ;  /* 0x0000000000007918 */ /* 0x000fc20000000000 */
[----:B------:R0:W-:Y:S04]  /*69ed0*/  STL.64 [R1+0x550], R8 ;  /* 0x0005500801007387 */ /* 0x0001e80000100a00 */
[----:B------:R1:W-:Y:S04]  /*69ee0*/  STL.64 [R1+0x558], R10 ;  /* 0x0005580a01007387 */ /* 0x0003e80000100a00 */
[----:B0-----:R-:W3:Y:S04]  /*69ef0*/  LDL.LU R8, [R1+0x400] ;  /* 0x0004000001087983 */ /* 0x001ee80000300800 */
[----:B------:R-:W3:Y:S04]  /*69f00*/  LDL.LU R9, [R1+0x404] ;  /* 0x0004040001097983 */ /* 0x000ee80000300800 */
[----:B-1----:R-:W3:Y:S01]  /*69f10*/  LDL.LU R10, [R1+0x408] ;  /* 0x00040800010a7983 */ /* 0x002ee20000300800 */
[----:B------:R-:W-:-:S03]  /*69f20*/  IMAD.MOV.U32 R11, RZ, RZ, R0 ;  /* 0x000000ffff0b7224 */ /* 0x000fc600078e0000 */
[----:B------:R-:W3:Y:S01]  /*69f30*/  LDL.LU R0, [R1+0x30c0] ;  /* 0x0030c00001007983 */ /* 0x000ee20000300800 */
[C---:B----4-:R-:W-:Y:S06]  /*69f40*/  HMMA.16816.F32 R52, R28.reuse, R12, R52 ;  /* 0x0000000c1c34723c */ /* 0x050fec0000001834 */
[----:B--2---:R-:W-:-:S15]  /*69f50*/  HMMA.16816.F32 R12, R28, R14, R16 ;  /* 0x0000000e1c0c723c */ /* 0x004fde0000001810 */
[----:B------:R-:W-:-:S02]  /*69f60*/  NOP ;  /* 0x0000000000007918 */ /* 0x000fc40000000000 */
[----:B------:R0:W-:Y:S04]  /*69f70*/  STL.64 [R1+0x530], R52 ;  /* 0x0005303401007387 */ /* 0x0001e80000100a00 */
[----:B------:R-:W-:Y:S04]  /*69f80*/  STL.64 [R1+0x538], R54 ;  /* 0x0005383601007387 */ /* 0x000fe80000100a00 */
[----:B0-----:R-:W2:Y:S04]  /*69f90*/  LDL.LU.64 R52, [R1+0x30b8] ;  /* 0x0030b80001347983 */ /* 0x001ea80000300a00 */
[----:B------:R-:W4:Y:S04]  /*69fa0*/  LDL.LU.64 R18, [R1+0x30b0] ;  /* 0x0030b00001127983 */ /* 0x000f280000300a00 */
[----:B------:R-:W3:Y:S04]  /*69fb0*/  LDL.LU.64 R16, [R1+0x30a8] ;  /* 0x0030a80001107983 */ /* 0x000ee80000300a00 */
[----:B------:R0:W-:Y:S04]  /*69fc0*/  STL.64 [R1+0x510], R12 ;  /* 0x0005100c01007387 */ /* 0x0001e80000100a00 */
[----:B------:R1:W-:Y:S04]  /*69fd0*/  STL.64 [R1+0x518], R14 ;  /* 0x0005180e01007387 */ /* 0x0003e80000100a00 */
[----:B0-----:R-:W2:Y:S04]  /*69fe0*/  LDL.LU R12, [R1+0x410] ;  /* 0x00041000010c7983 */ /* 0x001ea80000300800 */
[----:B------:R-:W2:Y:S04]  /*69ff0*/  LDL.LU R13, [R1+0x414] ;  /* 0x00041400010d7983 */ /* 0x000ea80000300800 */
[----:B-1----:R-:W2:Y:S04]  /*6a000*/  LDL.LU R14, [R1+0x418] ;  /* 0x00041800010e7983 */ /* 0x002ea80000300800 */
[----:B------:R-:W2:Y:S01]  /*6a010*/  LDL.LU R15, [R1+0x41c] ;  /* 0x00041c00010f7983 */ /* 0x000ea20000300800 */
[C---:B---3--:R-:W-:Y:S06]  /*6a020*/  HMMA.16816.F32 R56, R28.reuse, R16, R56 ;  /* 0x000000101c38723c */ /* 0x048fec0000001838 */
[----:B----4-:R-:W-:-:S15]  /*6a030*/  HMMA.16816.F32 R16, R28, R18, R20 ;  /* 0x000000121c10723c */ /* 0x010fde0000001814 */
[----:B------:R-:W-:-:S02]  /*6a040*/  NOP ;  /* 0x0000000000007918 */ /* 0x000fc40000000000 */
[----:B------:R-:W-:Y:S04]  /*6a050*/  STL.64 [R1+0x4f0], R56 ;  /* 0x0004f03801007387 */ /* 0x000fe80000100a00 */
[----:B------:R0:W-:Y:S04]  /*6a060*/  STL.64 [R1+0x4f8], R58 ;  /* 0x0004f83a01007387 */ /* 0x0001e80000100a00 */
[----:B0-----:R-:W3:Y:S04]  /*6a070*/  LDL.LU.64 R58, [R1+0x30a0] ;  /* 0x0030a000013a7983 */ /* 0x001ee80000300a00 */
[----:B------:R-:W3:Y:S04]  /*6a080*/  LDL.LU.64 R56, [R1+0x3098] ;  /* 0x0030980001387983 */ /* 0x000ee80000300a00 */
[----:B------:R-:W4:Y:S04]  /*6a090*/  LDL.LU.64 R22, [R1+0x3090] ;  /* 0x0030900001167983 */ /* 0x000f280000300a00 */
[----:B------:R-:W2:Y:S04]  /*6a0a0*/  LDL.LU.64 R20, [R1+0x3088] ;  /* 0x0030880001147983 */ /* 0x000ea80000300a00 */
[----:B------:R0:W-:Y:S04]  /*6a0b0*/  STL.64 [R1+0x4d0], R16 ;  /* 0x0004d01001007387 */ /* 0x0001e80000100a00 */
[----:B------:R1:W-:Y:S04]  /*6a0c0*/  STL.64 [R1+0x4d8], R18 ;  /* 0x0004d81201007387 */ /* 0x0003e80000100a00 */
[----:B0-----:R-:W3:Y:S04]  /*6a0d0*/  LDL.LU R16, [R1+0x420] ;  /* 0x0004200001107983 */ /* 0x001ee80000300800 */
[----:B------:R-:W3:Y:S04]  /*6a0e0*/  LDL.LU R17, [R1+0x424] ;  /* 0x0004240001117983 */ /* 0x000ee80000300800 */
[----:B-1----:R-:W3:Y:S01]  /*6a0f0*/  LDL.LU R18, [R1+0x428] ;  /* 0x0004280001127983 */ /* 0x002ee20000300800 */
[----:B------:R-:W-:-:S03]  /*6a100*/  IMAD.MOV.U32 R19, RZ, RZ, R0 ;  /* 0x000000ffff137224 */ /* 0x000fc600078e0000 */
[----:B------:R-:W3:Y:S01]  /*6a110*/  LDL.LU R0, [R1+0x3080] ;  /* 0x0030800001007983 */ /* 0x000ee20000300800 */
[C---:B--2---:R-:W-:Y:S06]  /*6a120*/  HMMA.16816.F32 R32, R28.reuse, R20, R32 ;  /* 0x000000141c20723c */ /* 0x044fec0000001820 */
[----:B----4-:R-:W-:-:S15]  /*6a130*/  HMMA.16816.F32 R20, R28, R22, R24 ;  /* 0x000000161c14723c */ /* 0x010fde0000001818 */
[----:B------:R-:W-:-:S02]  /*6a140*/  NOP ;  /* 0x0000000000007918 */ /* 0x000fc40000000000 */
[----:B------:R0:W-:Y:S04]  /*6a150*/  STL.64 [R1+0x4b0], R32 ;  /* 0x0004b02001007387 */ /* 0x0001e80000100a00 */
[----:B------:R1:W-:Y:S01]  /*6a160*/  STL.64 [R1+0x4b8], R34 ;  /* 0x0004b82201007387 */ /* 0x0003e20000100a00 */
[----:B0-----:R-:W0:Y:S03]  /*6a170*/  LDC R32, c[0x0][0x230] ;  /* 0x00008c00ff207b82 */ /* 0x001e260000000800 */
[----:B-1----:R-:W2:Y:S04]  /*6a180*/  LDL.LU.64 R34, [R1+0x3078] ;  /* 0x0030780001227983 */ /* 0x002ea80000300a00 */
[----:B------:R-:W4:Y:S04]  /*6a190*/  LDL.LU R33, [R1+0x3070] ;  /* 0x0030700001217983 */ /* 0x000f280000300800 */
[----:B------:R-:W3:Y:S04]  /*6a1a0*/  LDL.LU.64 R26, [R1+0x3068] ;  /* 0x00306800011a7983 */ /* 0x000ee80000300a00 */
[----:B------:R-:W2:Y:S04]  /*6a1b0*/  LDL.LU.64 R24, [R1+0x3060] ;  /* 0x0030600001187983 */ /* 0x000ea80000300a00 */
[----:B------:R1:W-:Y:S04]  /*6a1c0*/  STL.64 [R1+0x490], R20 ;  /* 0x0004901401007387 */ /* 0x0003e80000100a00 */
[----:B------:R1:W-:Y:S04]  /*6a1d0*/  STL.64 [R1+0x498], R22 ;  /* 0x0004981601007387 */ /* 0x0003e80000100a00 */
[----:B-1----:R-:W4:Y:S04]  /*6a1e0*/  LDL.LU R20, [R1+0x430] ;  /* 0x0004300001147983 */ /* 0x002f280000300800 */
[----:B------:R-:W4:Y:S04]  /*6a1f0*/  LDL.LU R21, [R1+0x434] ;  /* 0x0004340001157983 */ /* 0x000f280000300800 */
[----:B------:R-:W4:Y:S04]  /*6a200*/  LDL.LU R22, [R1+0x438] ;  /* 0x0004380001167983 */ /* 0x000f280000300800 */
[----:B------:R-:W4:Y:S01]  /*6a210*/  LDL.LU R23, [R1+0x43c] ;  /* 0x00043c0001177983 */ /* 0x000f220000300800 */
[C---:B--2---:R-:W-:Y:S06]  /*6a220*/  HMMA.16816.F32 R48, R28.reuse, R24, R48 ;  /* 0x000000181c30723c */ /* 0x044fec0000001830 */
[----:B---3--:R-:W-:-:S15]  /*6a230*/  HMMA.16816.F32 R24, R28, R26, R36 ;  /* 0x0000001a1c18723c */ /* 0x008fde0000001824 */
[----:B------:R-:W-:-:S02]  /*6a240*/  NOP ;  /* 0x0000000000007918 */ /* 0x000fc40000000000 */
[----:B------:R-:W-:Y:S04]  /*6a250*/  STL.64 [R1+0x480], R48 ;  /* 0x0004803001007387 */ /* 0x000fe80000100a00 */
[----:B------:R1:W-:Y:S04]  /*6a260*/  STL.64 [R1+0x488], R50 ;  /* 0x0004883201007387 */ /* 0x0003e80000100a00 */
[----:B-1----:R-:W2:Y:S04]  /*6a270*/  LDL.LU.64 R50, [R1+0x3058] ;  /* 0x0030580001327983 */ /* 0x002ea80000300a00 */
[----:B------:R-:W3:Y:S04]  /*6a280*/  LDL.LU.64 R48, [R1+0x3050] ;  /* 0x0030500001307983 */ /* 0x000ee80000300a00 */
[----:B------:R-:W4:Y:S04]  /*6a290*/  LDL.LU.64 R38, [R1+0x3048] ;  /* 0x0030480001267983 */ /* 0x000f280000300a00 */
[----:B------:R-:W2:Y:S04]  /*6a2a0*/  LDL.LU.64 R36, [R1+0x3040] ;  /* 0x0030400001247983 */ /* 0x000ea80000300a00 */
[----:B------:R1:W-:Y:S04]  /*6a2b0*/  STL.64 [R1+0x470], R24 ;  /* 0x0004701801007387 */ /* 0x0003e80000100a00 */
[----:B------:R0:W-:Y:S04]  /*6a2c0*/  STL.64 [R1+0x478], R26 ;  /* 0x0004781a01007387 */ /* 0x0001e80000100a00 */
[----:B-1----:R-:W3:Y:S04]  /*6a2d0*/  LDL.LU R24, [R1+0x440] ;  /* 0x0004400001187983 */ /* 0x002ee80000300800 */
[----:B------:R-:W3:Y:S04]  /*6a2e0*/  LDL.LU R25, [R1+0x444] ;  /* 0x0004440001197983 */ /* 0x000ee80000300800 */
[----:B0-----:R-:W3:Y:S01]  /*6a2f0*/  LDL.LU R26, [R1+0x448] ;  /* 0x00044800011a7983 */ /* 0x001ee20000300800 */
[----:B------:R-:W-:-:S03]  /*6a300*/  IMAD.MOV.U32 R27, RZ, RZ, R0 ;  /* 0x000000ffff1b7224 */ /* 0x000fc600078e0000 */
        /* <DEDUP_REMOVED lines=13> */
[----:B------:R-:W-:Y:S01]  /*6a3e0*/  STL.64 [R1+0x458], R38 ;  /* 0x0004582601007387 */ /* 0x000fe20000100a00 */
[----:B------:R-:W-:Y:S01]  /*6a3f0*/  VIADD R33, R33, 0x1 ;  /* 0x0000000121217836 */ /* 0x000fe20000000000 */
[----:B------:R-:W-:-:S02]  /*6a400*/  IADD3 R34, P4, R34, UR32, RZ ;  /* 0x0000002022227c10 */ /* 0x000fc4000ff9e0ff */
[----:B------:R-:W-:Y:S01]  /*6a410*/  IADD3 R35, P5, R35, UR32, RZ ;  /* 0x0000002023237c10 */ /* 0x000fe2000ffbe0ff */
[----:B------:R-:W-:-:S05]  /*6a420*/  VIADD R32, R32, 0x1f ;  /* 0x0000001f20207836 */ /* 0x000fca0000000000 */
[----:B------:R-:W-:-:S04]  /*6a430*/  SHF.R.S32.HI R2, RZ, 0x1f, R32 ;  /* 0x0000001fff027819 */ /* 0x000fc80000011420 */
[----:B------:R-:W-:-:S04]  /*6a440*/  LEA.HI R2, R2, R32, RZ, 0x5 ;  /* 0x0000002002027211 */ /* 0x000fc800078f28ff */
[----:B------:R-:W-:-:S04]  /*6a450*/  SHF.R.S32.HI R2, RZ, 0x5, R2 ;  /* 0x00000005ff027819 */ /* 0x000fc80000011402 */
[----:B------:R-:W-:Y:S01]  /*6a460*/  ISETP.NE.U32.AND P0, PT, R33, R2, PT ;  /* 0x000000022100720c */ /* 0x000fe20003f05070 */
[C---:B----4-:R-:W-:Y:S06]  /*6a470*/  HMMA.16816.F32 R24, R28.reuse, R40, R24 ;  /* 0x000000281c18723c */ /* 0x050fec0000001818 */
[C---:B--2---:R-:W-:Y:S06]  /*6a480*/  HMMA.16816.F32 R20, R28.reuse, R42, R20 ;  /* 0x0000002a1c14723c */ /* 0x044fec0000001814 */
[C---:B------:R-:W-:Y:S06]  /*6a490*/  HMMA.16816.F32 R16, R28.reuse, R44, R16 ;  /* 0x0000002c1c10723c */ /* 0x040fec0000001810 */
[C---:B------:R-:W-:Y:S05]  /*6a4a0*/  HMMA.16816.F32 R12, R28.reuse, R46, R12 ;  /* 0x0000002e1c0c723c */ /* 0x040fea000000180c */
        /* <DEDUP_REMOVED lines=13> */
[----:B------:R-:W-:-:S15]  /*6a580*/  STL [R1+0x1770], R33 ;  /* 0x0017702101007387 */ /* 0x000fde0000100800 */
[----:B------:R-:W-:-:S06]  /*6a590*/  NOP ;  /* 0x0000000000007918 */ /* 0x000fcc0000000000 */
[----:B------:R-:W-:Y:S04]  /*6a5a0*/  STL.64 [R1+0x270], R4 ;  /* 0x0002700401007387 */ /* 0x000fe80000100a00 */
[----:B------:R0:W-:Y:S04]  /*6a5b0*/  STL.64 [R1+0x278], R6 ;  /* 0x0002780601007387 */ /* 0x0001e80000100a00 */
[----:B------:R-:W2:Y:S04]  /*6a5c0*/  LDL.LU R21, [R1+0x198c] ;  /* 0x00198c0001157983 */ /* 0x000ea80000300800 */
[----:B------:R-:W3:Y:S04]  /*6a5d0*/  LDL.LU R18, [R1+0x1984] ;  /* 0x0019840001127983 */ /* 0x000ee80000300800 */
        /* <DEDUP_REMOVED lines=29> */
[----:B-1----:R-:W4:Y:S04]  /*6a7b0*/  LDL.LU R34, [R1+0x190c] ;  /* 0x00190c0001227983 */ /* 0x002f280000300800 */
[----:B------:R-:W4:Y:S01]  /*6a7c0*/  LDL.LU R35, [R1+0x1930] ;  /* 0x0019300001237983 */ /* 0x000f220000300800 */
[----:B--2---:R-:W-:-:S02]  /*6a7d0*/  IADD3 R21, P6, R21, UR32, RZ ;  /* 0x0000002015157c10 */ /* 0x004fc4000ffde0ff */
[----:B---3--:R-:W-:Y:S02]  /*6a7e0*/  IADD3 R18, P1, R18, UR32, RZ ;  /* 0x0000002012127c10 */ /* 0x008fe4000ff3e0ff */
[----:B----4-:R-:W-:Y:S02]  /*6a7f0*/  IADD3 R19, P2, R19, UR32, RZ ;  /* 0x0000002013137c10 */ /* 0x010fe4000ff5e0ff */
[----:B------:R-:W-:Y:S02]  /*6a800*/  IADD3 R16, P3, R16, UR32, RZ ;  /* 0x0000002010107c10 */ /* 0x000fe4000ff7e0ff */
[----:B------:R-:W-:Y:S01]  /*6a810*/  IADD3.X R17, R17, UR58, RZ, P4, !PT ;  /* 0x0000003a11117c10 */ /* 0x000fe2000a7fe4ff */
[----:B------:R0:W-:Y:S01]  /*6a820*/  STL [R1+0x198c], R21 ;  /* 0x00198c1501007387 */ /* 0x0001e20000100800 */
[----:B------:R-:W-:-:S03]  /*6a830*/  IADD3 R14, P4, R14, UR32, RZ ;  /* 0x000000200e0e7c10 */ /* 0x000fc6000ff9e0ff */
[----:B------:R1:W-:Y:S01]  /*6a840*/  STL [R1+0x1984], R18 ;  /* 0x0019841201007387 */ /* 0x0003e20000100800 */
[----:B------:R-:W-:-:S03]  /*6a850*/  IADD3.X R15, R15, UR58, RZ, P5, !PT ;  /* 0x0000003a0f0f7c10 */ /* 0x000fc6000affe4ff */
        /* <DEDUP_REMOVED lines=42> */
[----:B------:R4:W-:Y:S04]  /*6ab00*/  STL [R1+0x1924], R58 ;  /* 0x0019243a01007387 */ /* 0x0009e80000100800 */
[----:B------:R4:W-:Y:S01]  /*6ab10*/  STL [R1+0x1948], R59 ;  /* 0x0019483b01007387 */ /* 0x0009e20000100800 */
[----:B------:R-:W-:-:S03]  /*6ab20*/  IADD3.X R33, R33, UR58, RZ, P4, !PT ;  /* 0x0000003a21217c10 */ /* 0x000fc6000a7fe4ff */
[----:B------:R4:W-:Y:S01]  /*6ab30*/  STL [R1+0x191c], R60 ;  /* 0x00191c3c01007387 */ /* 0x0009e20000100800 */
[----:B------:R-:W-:-:S03]  /*6ab40*/  IADD3 R34, P4, R34, UR32, RZ ;  /* 0x0000002022227c10 */ /* 0x000fc6000ff9e0ff */
[----:B------:R4:W-:Y:S04]  /*6ab50*/  STL [R1+0x1940], R61 ;  /* 0x0019403d01007387 */ /* 0x0009e80000100800 */
[----:B------:R4:W-:Y:S01]  /*6ab60*/  STL [R1+0x1914], R32 ;  /* 0x0019142001007387 */ /* 0x0009e20000100800 */
[----:B------:R-:W-:-:S03]  /*6ab70*/  IADD3.X R35, R35, UR58, RZ, P5, !PT ;  /* 0x0000003a23237c10 */ /* 0x000fc6000affe4ff */
[----:B0-----:R-:W4:Y:S04]  /*6ab80*/  LDL.LU R21, [R1+0x1904] ;  /* 0x0019040001157983 */ /* 0x001f280000300800 */
[----:B------:R0:W-:Y:S04]  /*6ab90*/  STL [R1+0x1938], R33 ;  /* 0x0019382101007387 */ /* 0x0001e80000100800 */
[----:B-1----:R-:W4:Y:S04]  /*6aba0*/  LDL.LU R18, [R1+0x1928] ;  /* 0x0019280001127983 */ /* 0x002f280000300800 */
[----:B------:R1:W-:Y:S04]  /*6abb0*/  STL [R1+0x190c], R34 ;  /* 0x00190c2201007387 */ /* 0x0003e80000100800 */
[----:B--2---:R-:W2:Y:S04]  /*6abc0*/  LDL.LU R19, [R1+0x18fc] ;  /* 0x0018fc0001137983 */ /* 0x004ea80000300800 */
[----:B------:R1:W-:Y:S04]  /*6abd0*/  STL [R1+0x1930], R35 ;  /* 0x0019302301007387 */ /* 0x0003e80000100800 */
[----:B---3--:R-:W3:Y:S04]  /*6abe0*/  LDL.LU R16, [R1+0x1920] ;  /* 0x0019200001107983 */ /* 0x008ee80000300800 */
        /* <DEDUP_REMOVED lines=26> */
[----:B------:R-:W4:Y:S01]  /*6ad90*/  LDL.LU R35, [R1+0x188c] ;  /* 0x00188c0001237983 */ /* 0x000f220000300800 */
[----:B------:R-:W-:-:S02]  /*6ada0*/  IADD3 R21, P5, R21, UR32, RZ ;  /* 0x0000002015157c10 */ /* 0x000fc4000ffbe0ff */
[----:B------:R-:W-:Y:S02]  /*6adb0*/  IADD3.X R18, R18, UR58, RZ, P6, !PT ;  /* 0x0000003a12127c10 */ /* 0x000fe4000b7fe4ff */
[----:B--2---:R-:W-:Y:S02]  /*6adc0*/  IADD3 R19, P6, R19, UR32, RZ ;  /* 0x0000002013137c10 */ /* 0x004fe4000ffde0ff */
[----:B---3--:R-:W-:Y:S02]  /*6add0*/  IADD3.X R16, R16, UR58, RZ, P1, !PT ;  /* 0x0000003a10107c10 */ /* 0x008fe40008ffe4ff */
[----:B----4-:R-:W-:Y:S01]  /*6ade0*/  IADD3 R17, P1, R17, UR32, RZ ;  /* 0x0000002011117c10 */ /* 0x010fe2000ff3e0ff */
        /* <DEDUP_REMOVED lines=46> */
[----:B------:R4:W-:Y:S04]  /*6b0d0*/  STL [R1+0x18d0], R58 ;  /* 0x0018d03a01007387 */ /* 0x0009e80000100800 */
[----:B------:R4:W-:Y:S01]  /*6b0e0*/  STL [R1+0x18a4], R59 ;  /* 0x0018a43b01007387 */ /* 0x0009e20000100800 */
[----:B------:R-:W-:-:S03]  /*6b0f0*/  IADD3 R33, P1, R33, UR32, RZ ;  /* 0x0000002021217c10 */ /* 0x000fc6000ff3e0ff */
[----:B------:R4:W-:Y:S01]  /*6b100*/  STL [R1+0x18c8], R60 ;  /* 0x0018c83c01007387 */ /* 0x0009e20000100800 */
[----:B------:R-:W-:-:S03]  /*6b110*/  IADD3.X R34, R34, UR58, RZ, P2, !PT ;  /* 0x0000003a22227c10 */ /* 0x000fc600097fe4ff */
[----:B------:R4:W-:Y:S04]  /*6b120*/  STL [R1+0x189c], R61 ;  /* 0x00189c3d01007387 */ /* 0x0009e80000100800 */
[----:B------:R4:W-:Y:S01]  /*6b130*/  STL [R1+0x18c0], R32 ;  /* 0x0018c02001007387 */ /* 0x0009e20000100800 */
[----:B------:R-:W-:-:S03]  /*6b140*/  IADD3 R35, P2, R35, UR32, RZ ;  /* 0x0000002023237c10 */ /* 0x000fc6000ff5e0ff */
        /* <DEDUP_REMOVED lines=34> */
[----:B------:R-:W-:-:S02]  /*6b370*/  IADD3.X R21, R21, UR58, RZ, P3, !PT ;  /* 0x0000003a15157c10 */ /* 0x000fc40009ffe4ff */
[----:B------:R-:W-:Y:S02]  /*6b380*/  IADD3 R18, P3, R18, UR32, RZ ;  /* 0x0000002012127c10 */ /* 0x000fe4000ff7e0ff */
[----:B--2---:R-:W-:Y:S02]  /*6b390*/  IADD3.X R19, R19, UR58, RZ, P4, !PT ;  /* 0x0000003a13137c10 */ /* 0x004fe4000a7fe4ff */
[----:B---3--:R-:W-:Y:S02]  /*6b3a0*/  IADD3 R16, P4, R16, UR32, RZ ;  /* 0x0000002010107c10 */ /* 0x008fe4000ff9e0ff */
[----:B----4-:R-:W-:Y:S01]  /*6b3b0*/  IADD3.X R17, R17, UR58, RZ, P5, !PT ;  /* 0x0000003a11117c10 */ /* 0x010fe2000affe4ff */
        /* <DEDUP_REMOVED lines=3162> */
[----:B------:R-:W-:Y:S01]  /*77960*/  STL [R1+0x19b0], R21 ;  /* 0x0019b01501007387 */ /* 0x000fe20000100800 */
[----:B------:R-:W-:-:S03]  /*77970*/  IADD3 R14, P4, R14, UR5, RZ ;  /* 0x000000050e0e7c10 */ /* 0x000fc6000ff9e0ff */
[----:B------:R-:W-:Y:S01]  /*77980*/  STL [R1+0x293c], R18 ;  /* 0x00293c1201007387 */ /* 0x000fe20000100800 */
[----:B------:R-:W-:-:S03]  /*77990*/  IADD3.X R15, R15, UR57, RZ, P5, !PT ;  /* 0x000000390f0f7c10 */ /* 0x000fc6000affe4ff */
        /* <DEDUP_REMOVED lines=45> */
[----:B------:R-:W-:-:S03]  /*77c70*/  IADD3.X R0, R0, UR57, RZ, P1, !PT ;  /* 0x0000003900007c10 */ /* 0x000fc60008ffe4ff */
[----:B------:R-:W-:Y:S01]  /*77c80*/  STL [R1+0x2974], R60 ;  /* 0x0029743c01007387 */ /* 0x000fe20000100800 */
[----:B------:R-:W-:-:S03]  /*77c90*/  IADD3.X R34, R34, UR57, RZ, P5, !PT ;  /* 0x0000003922227c10 */ /* 0x000fc6000affe4ff */
[----:B------:R-:W-:Y:S01]  /*77ca0*/  STL [R1+0x2938], R61 ;  /* 0x0029383d01007387 */ /* 0x000fe20000100800 */
[----:B------:R-:W-:-:S03]  /*77cb0*/  IADD3.X R35, R35, UR57, RZ, P6, !PT ;  /* 0x0000003923237c10 */ /* 0x000fc6000b7fe4ff */
[----:B------:R-:W-:Y:S04]  /*77cc0*/  STL [R1+0x2970], R32 ;  /* 0x0029702001007387 */ /* 0x000fe80000100800 */
[----:B------:R-:W-:Y:S04]  /*77cd0*/  STL [R1+0x2940], R33 ;  /* 0x0029402101007387 */ /* 0x000fe80000100800 */
[----:B------:R0:W-:Y:S04]  /*77ce0*/  STL [R1+0x2958], R0 ;  /* 0x0029580001007387 */ /* 0x0001e80000100800 */
[----:B------:R1:W-:Y:S04]  /*77cf0*/  STL [R1+0x2948], R34 ;  /* 0x0029482201007387 */ /* 0x0003e80000100800 */
[----:B0-----:R2:W5:Y:S04]  /*77d00*/  LDL.LU R0, [R1+0x3010] ;  /* 0x0030100001007983 */ /* 0x0015680000300800 */
[----:B------:R0:W-:Y:S04]  /*77d10*/  STL [R1+0x2950], R35 ;  /* 0x0029502301007387 */ /* 0x0001e80000100800 */
[----:B-1----:R-:W3:Y:S04]  /*77d20*/  LDL.LU R34, [R1+0x2960] ;  /* 0x0029600001227983 */ /* 0x002ee80000300800 */
[----:B0-----:R-:W4:Y:S01]  /*77d30*/  LDL.LU R35, [R1+0x2968] ;  /* 0x0029680001237983 */ /* 0x001f220000300800 */
[----:B---3--:R-:W-:-:S02]  /*77d40*/  IADD3.X R34, R34, UR57, RZ, P2, !PT ;  /* 0x0000003922227c10 */ /* 0x008fc400097fe4ff */
[----:B----4-:R-:W-:-:S05]  /*77d50*/  IADD3.X R35, R35, UR57, RZ, P3, !PT ;  /* 0x0000003923237c10 */ /* 0x010fca0009ffe4ff */
[----:B------:R2:W-:Y:S04]  /*77d60*/  STL [R1+0x2968], R35 ;  /* 0x0029682301007387 */ /* 0x0005e80000100800 */
[----:B------:R2:W-:Y:S01]  /*77d70*/  STL [R1+0x2960], R34 ;  /* 0x0029602201007387 */ /* 0x0005e20000100800 */
[----:B------:R-:W-:Y:S05]  /*77d80*/  @P0 BRA `(.L_x_1) ;  /* 0xfffffc2c00180947 */ /* 0x000fea000383ffff */
.L_x_0:
[----:B------:R-:W-:Y:S01]  /*77d90*/  ULDC UR4, c[0x0][0x248] ;  /* 0x0000920000047ab9 */ /* 0x000fe20000000800 */
[----:B-----5:R-:W-:Y:S01]  /*77da0*/  STL [R1+0x3014], R0 ;  /* 0x0030140001007387 */ /* 0x020fe20000100800 */
[----:B------:R-:W-:Y:S01]  /*77db0*/  IMAD R2, R0, UR4, RZ ;  /* 0x0000000400027c24 */ /* 0x000fe2000f8e02ff */
[----:B------:R-:W-:Y:S01]  /*77dc0*/  ULDC UR4, c[0x0][0x248] ;  /* 0x0000920000047ab9 */ /* 0x000fe20000000800 */
[----:B------:R-:W1:Y:S01]  /*77dd0*/  S2UR UR5, SR_CgaCtaId ;  /* 0x00000000000579c3 */ /* 0x000e620000008800 */
[----:B------:R-:W-:Y:S01]  /*77de0*/  ULDC UR6, c[0x0][0x248] ;  /* 0x0000920000067ab9 */ /* 0x000fe20000000800 */
[----:B------:R-:W-:Y:S01]  /*77df0*/  ULDC UR10, c[0x0][0x248] ;  /* 0x00009200000a7ab9 */ /* 0x000fe20000000800 */
[----:B------:R3:W-:Y:S01]  /*77e00*/  STL [R1+0x15d0], R2 ;  /* 0x0015d00201007387 */ /* 0x0007e20000100800 */
[----:B------:R-:W-:Y:S01]  /*77e10*/  ULDC.64 UR8, c[0x0][0x220] ;  /* 0x0000880000087ab9 */ /* 0x000fe20000000a00 */
        /* <DEDUP_REMOVED lines=8> */
[----:B---3--:R-:W-:Y:S01]  /*77ea0*/  VIADD R2, R2, UR4 ;  /* 0x0000000402027c36 */ /* 0x008fe20008000000 */
[----:B------:R-:W-:Y:S01]  /*77eb0*/  ULDC UR4, c[0x0][0x248] ;  /* 0x0000920000047ab9 */ /* 0x000fe20000000800 */
[----:B------:R-:W-:Y:S01]  /*77ec0*/  ULDC.64 UR14, c[0x0][0x228] ;  /* 0x00008a00000e7ab9 */ /* 0x000fe20000000a00 */
[----:B------:R-:W-:Y:S01]  /*77ed0*/  ULDC.64 UR34, c[0x0][0x228] ;  /* 0x00008a0000227ab9 */ /* 0x000fe20000000a00 */
[----:B------:R-:W-:Y:S01]  /*77ee0*/  VIADD R9, R2, UR4 ;  /* 0x0000000402097c36 */ /* 0x000fe20008000000 */
[----:B------:R-:W-:Y:S01]  /*77ef0*/  ULDC UR4, c[0x0][0x248] ;  /* 0x0000920000047ab9 */ /* 0x000fe20000000800 */
[----:B------:R-:W-:Y:S01]  /*77f00*/  STL [R1+0x14e0], R2 ;  /* 0x0014e00201007387 */ /* 0x000fe20000100800 */
        /* <DEDUP_REMOVED lines=11> */
[----:B------:R-:W-:Y:S02]  /*77fc0*/  STL [R1+0x301c], R6 ;  /* 0x00301c0601007387 */ /* 0x000fe40000100800 */
        /* <DEDUP_REMOVED lines=25> */
[----:B------:R-:W-:-:S03]  /*78160*/  ULDC UR4, c[0x0][0x248] ;  /* 0x0000920000047ab9 */ /* 0x000fc60000000800 */
[----:B------:R-:W-:Y:S01]  /*78170*/  VIADD R25, R20, UR4 ;  /* 0x0000000414197c36 */ /* 0x000fe20008000000 */
[----:B------:R-:W-:-:S03]  /*78180*/  ULDC UR4, c[0x0][0x248] ;  /* 0x0000920000047ab9 */ /* 0x000fc60000000800 */
[----:B------:R-:W-:Y:S01]  /*78190*/  VIADD R26, R25, UR4 ;  /* 0x00000004191a7c36 */ /* 0x000fe20008000000 */
[----:B------:R-:W-:-:S03]  /*781a0*/  ULDC UR4, c[0x0][0x248] ;  /* 0x0000920000047ab9 */ /* 0x000fc60000000800 */
[----:B0-----:R-:W-:Y:S01]  /*781b0*/  VIADD R28, R26, UR4 ;  /* 0x000000041a1c7c36 */ /* 0x001fe20008000000 */
[----:B------:R-:W-:-:S03]  /*781c0*/  ULDC UR4, c[0x0][0x248] ;  /* 0x0000920000047ab9 */ /* 0x000fc60000000800 */
[----:B------:R-:W-:Y:S01]  /*781d0*/  VIADD R29, R28, UR4 ;  /* 0x000000041c1d7c36 */ /* 0x000fe20008000000 */
[----:B------:R-:W-:-:S03]  /*781e0*/  ULDC UR4, c[0x0][0x248] ;  /* 0x0000920000047ab9 */ /* 0x000fc60000000800 */
[----:B------:R-:W-:Y:S01]  /*781f0*/  VIADD R30, R29, UR4 ;  /* 0x000000041d1e7c36 */ /* 0x000fe20008000000 */
[----:B------:R-:W-:-:S03]  /*78200*/  ULDC UR4, c[0x0][0x248] ;  /* 0x0000920000047ab9 */ /* 0x000fc60000000800 */
[----:B------:R-:W-:Y:S01]  /*78210*/  VIADD R31, R30, UR4 ;  /* 0x000000041e1f7c36 */ /* 0x000fe20008000000 */
[----:B------:R-:W-:-:S03]  /*78220*/  ULDC UR4, c[0x0][0x248] ;  /* 0x0000920000047ab9 */ /* 0x000fc60000000800 */
[----:B------:R-:W-:Y:S01]  /*78230*/  VIADD R33, R31, UR4 ;  /* 0x000000041f217c36 */ /* 0x000fe20008000000 */
[----:B------:R-:W-:-:S03]  /*78240*/  ULDC UR4, c[0x0][0x248] ;  /* 0x0000920000047ab9 */ /* 0x000fc60000000800 */
[----:B--2---:R-:W-:Y:S01]  /*78250*/  VIADD R34, R33, UR4 ;  /* 0x0000000421227c36 */ /* 0x004fe20008000000 */
        /* <DEDUP_REMOVED lines=42> */
[----:B------:R-:W-:-:S04]  /*78500*/  ULDC UR4, c[0x0][0x248] ;  /* 0x0000920000047ab9 */ /* 0x000fc80000000800 */
[----:B------:R0:W-:Y:S02]  /*78510*/  STL [R1+0x4], R0 ;  /* 0x0000040001007387 */ /* 0x0001e40000100800 */
[----:B0-----:R-:W-:Y:S01]  /*78520*/  VIADD R0, R0, UR4 ;  /* 0x0000000400007c36 */ /* 0x001fe20008000000 */
        /* <DEDUP_REMOVED lines=976> */
[----:B------:R0:W-:Y:S04]  /*7c230*/  STL [R1+0x1584], R0 ;  /* 0x0015840001007387 */ /* 0x0001e80000100800 */
[----:B------:R-:W2:Y:S04]  /*7c240*/  LDL.LU R22, [R1+0x2a0] ;  /* 0x0002a00001167983 */ /* 0x000ea80000300800 */
[----:B------:R-:W2:Y:S01]  /*7c250*/  LDL.LU R21, [R1+0x2a4] ;  /* 0x0002a40001157983 */ /* 0x000ea20000300800 */
[----:B0-----:R-:W-:Y:S01]  /*7c260*/  VIADD R0, R0, UR4 ;  /* 0x0000000400007c36 */ /* 0x001fe20008000000 */
[----:B------:R-:W-:-:S02]  /*7c270*/  ULDC UR4, c[0x0][0x248] ;  /* 0x0000920000047ab9 */ /* 0x000fc40000000800 */
[----:B------:R-:W3:Y:S04]  /*7c280*/  LDL.LU R19, [R1+0x2a8] ;  /* 0x0002a80001137983 */ /* 0x000ee80000300800 */
[----:B------:R0:W-:Y:S04]  /*7c290*/  STL [R1+0x1588], R0 ;  /* 0x0015880001007387 */ /* 0x0001e80000100800 */
[----:B------:R-:W3:Y:S04]  /*7c2a0*/  LDL.LU R18, [R1+0x2ac] ;  /* 0x0002ac0001127983 */ /* 0x000ee80000300800 */
[----:B------:R-:W4:Y:S01]  /*7c2b0*/  LDL R4, [R1+0x2c0] ;  /* 0x0002c00001047983 */ /* 0x000f220000100800 */
[----:B0-----:R-:W-:Y:S01]  /*7c2c0*/  VIADD R0, R0, UR4 ;  /* 0x0000000400007c36 */ /* 0x001fe20008000000 */
[----:B------:R-:W-:-:S02]  /*7c2d0*/  ULDC UR4, c[0x0][0x248] ;  /* 0x0000920000047ab9 */ /* 0x000fc40000000800 */
[----:B------:R-:W4:Y:S04]  /*7c2e0*/  LDL.LU R3, [R1+0x2c4] ;  /* 0x0002c40001037983 */ /* 0x000f280000300800 */
        /* <DEDUP_REMOVED lines=28> */
[----:B------:R-:W4:Y:S04]  /*7c4b0*/  LDL.LU R5, [R1+0x2c8] ;  /* 0x0002c80001057983 */ /* 0x000f280000300800 */
[----:B------:R-:W4:Y:S01]  /*7c4c0*/  LDL.LU R2, [R1+0x2cc] ;  /* 0x0002cc0001027983 */ /* 0x000f220000300800 */
[----:B0-----:R-:W-:Y:S01]  /*7c4d0*/  VIADD R0, R0, UR4 ;  /* 0x0000000400007c36 */ /* 0x001fe20008000000 */
[----:B------:R-:W-:-:S04]  /*7c4e0*/  ULDC UR4, c[0x0][0x248] ;  /* 0x0000920000047ab9 */ /* 0x000fc80000000800 */
[----:B------:R0:W-:Y:S02]  /*7c4f0*/  STL [R1+0x15b4], R0 ;  /* 0x0015b40001007387 */ /* 0x0001e40000100800 */
[----:B0-----:R-:W-:Y:S01]  /*7c500*/  VIADD R0, R0, UR4 ;  /* 0x0000000400007c36 */ /* 0x001fe20008000000 */
[----:B------:R-:W-:Y:S01]  /*7c510*/  ULDC UR4, c[0x0][0x248] ;  /* 0x0000920000047ab9 */ /* 0x000fe20000000800 */
[----:B--2---:R-:W-:-:S05]  /*7c520*/  F2FP.SATFINITE.E5M2.F32.PACK_AB_MERGE_C R7, R21, R22, RZ ;  /* 0x000000161507723e */ /* 0x004fca00048060ff */
[----:B------:R-:W-:Y:S04]  /*7c530*/  STL [R1+0x3000], R7 ;  /* 0x0030000701007387 */ /* 0x000fe80000100800 */
[----:B------:R0:W-:Y:S01]  /*7c540*/  STL [R1+0x15b8], R0 ;  /* 0x0015b80001007387 */ /* 0x0001e20000100800 */
[----:B---3--:R-:W-:-:S05]  /*7c550*/  F2FP.SATFINITE.E5M2.F32.PACK_AB_MERGE_C R6, R18, R19, RZ ;  /* 0x000000131206723e */ /* 0x008fca00048060ff */
[----:B------:R2:W-:Y:S01]  /*7c560*/  STL [R1+0x2ffc], R6 ;  /* 0x002ffc0601007387 */ /* 0x0005e20000100800 */
[----:B0-----:R-:W-:Y:S01]  /*7c570*/  VIADD R0, R0, UR4 ;  /* 0x0000000400007c36 */ /* 0x001fe20008000000 */
[----:B----4-:R-:W-:Y:S02]  /*7c580*/  F2FP.SATFINITE.E5M2.F32.PACK_AB_MERGE_C R3, R3, R4, RZ ;  /* 0x000000040303723e */ /* 0x010fe400048060ff */
[----:B------:R-:W3:Y:S01]  /*7c590*/  LDL.LU R16, [R1+0x2e0] ;  /* 0x0002e00001107983 */ /* 0x000ee20000300800 */
[----:B------:R-:W-:-:S03]  /*7c5a0*/  ULDC UR4, c[0x0][0x248] ;  /* 0x0000920000047ab9 */ /* 0x000fc60000000800 */
[----:B------:R-:W3:Y:S04]  /*7c5b0*/  LDL.LU R15, [R1+0x2e4] ;  /* 0x0002e400010f7983 */ /* 0x000ee80000300800 */
[----:B------:R-:W-:Y:S04]  /*7c5c0*/  STL [R1+0x2ff4], R3 ;  /* 0x002ff40301007387 */ /* 0x000fe80000100800 */
[----:B------:R0:W-:Y:S04]  /*7c5d0*/  STL [R1+0x15bc], R0 ;  /* 0x0015bc0001007387 */ /* 0x0001e80000100800 */
        /* <DEDUP_REMOVED lines=19> */
[----:B0-----:R-:W-:Y:S01]  /*7c710*/  VIADD R0, R0, UR4 ;  /* 0x0000000400007c36 */ /* 0x001fe20008000000 */
[----:B------:R-:W-:-:S02]  /*7c720*/  ULDC UR4, c[0x0][0x248] ;  /* 0x0000920000047ab9 */ /* 0x000fc40000000800 */
[----:B------:R-:W2:Y:S04]  /*7c730*/  LDL.LU R3, [R1+0x384] ;  /* 0x0003840001037983 */ /* 0x000ea80000300800 */
[----:B------:R-:W2:Y:S01]  /*7c740*/  LDL.LU R24, [R1+0x388] ;  /* 0x0003880001187983 */ /* 0x000ea20000300800 */
[----:B------:R-:W-:-:S05]  /*7c750*/  F2FP.SATFINITE.E5M2.F32.PACK_AB_MERGE_C R2, R2, R5, RZ ;  /* 0x000000050202723e */ /* 0x000fca00048060ff */
[----:B------:R0:W-:Y:S04]  /*7c760*/  STL [R1+0x2ff8], R2 ;  /* 0x002ff80201007387 */ /* 0x0001e80000100800 */
[----:B------:R-:W2:Y:S04]  /*7c770*/  LDL.LU R23, [R1+0x38c] ;  /* 0x00038c0001177983 */ /* 0x000ea80000300800 */
[----:B------:R-:W2:Y:S04]  /*7c780*/  LDL.LU R22, [R1+0x3b0] ;  /* 0x0003b00001167983 */ /* 0x000ea80000300800 */
[----:B------:R1:W-:Y:S04]  /*7c790*/  STL [R1+0x15c0], R0 ;  /* 0x0015c00001007387 */ /* 0x0003e80000100800 */
[----:B------:R-:W2:Y:S04]  /*7c7a0*/  LDL.LU R21, [R1+0x3b4] ;  /* 0x0003b40001157983 */ /* 0x000ea80000300800 */
[----:B------:R-:W2:Y:S04]  /*7c7b0*/  LDL.LU R19, [R1+0x3b8] ;  /* 0x0003b80001137983 */ /* 0x000ea80000300800 */
[----:B------:R-:W2:Y:S04]  /*7c7c0*/  LDL.LU R18, [R1+0x3bc] ;  /* 0x0003bc0001127983 */ /* 0x000ea80000300800 */
[----:B------:R-:W2:Y:S04]  /*7c7d0*/  LDL.LU R5, [R1+0x4a0] ;  /* 0x0004a00001057983 */ /* 0x000ea80000300800 */
[----:B0-----:R-:W2:Y:S01]  /*7c7e0*/  LDL.LU R2, [R1+0x4a4] ;  /* 0x0004a40001027983 */ /* 0x001ea20000300800 */
[----:B-1----:R-:W-:Y:S01]  /*7c7f0*/  VIADD R0, R0, UR4 ;  /* 0x0000000400007c36 */ /* 0x002fe20008000000 */
[----:B------:R-:W-:Y:S01]  /*7c800*/  ULDC UR4, c[0x0][0x248] ;  /* 0x0000920000047ab9 */ /* 0x000fe20000000800 */
[----:B---3--:R-:W-:-:S05]  /*7c810*/  F2FP.SATFINITE.E5M2.F32.PACK_AB_MERGE_C R15, R15, R16, RZ ;  /* 0x000000100f0f723e */ /* 0x008fca00048060ff */
[----:B------:R-:W-:Y:S01]  /*7c820*/  STL [R1+0x2fec], R15 ;  /* 0x002fec0f01007387 */ /* 0x000fe20000100800 */
[----:B----4-:R-:W-:Y:S02]  /*7c830*/  F2FP.SATFINITE.E5M2.F32.PACK_AB_MERGE_C R13, R13, R14, RZ ;  /* 0x0000000e0d0d723e */ /* 0x010fe400048060ff */
[----:B------:R-:W-:-:S03]  /*7c840*/  F2FP.SATFINITE.E5M2.F32.PACK_AB_MERGE_C R11, R11, R12, RZ ;  /* 0x0000000c0b0b723e */ /* 0x000fc600048060ff */
[----:B------:R-:W-:Y:S04]  /*7c850*/  STL [R1+0x2ff0], R13 ;  /* 0x002ff00d01007387 */ /* 0x000fe80000100800 */
[----:B------:R-:W-:Y:S01]  /*7c860*/  STL [R1+0x2fe8], R11 ;  /* 0x002fe80b01007387 */ /* 0x000fe20000100800 */
[----:B------:R-:W-:-:S03]  /*7c870*/  F2FP.SATFINITE.E5M2.F32.PACK_AB_MERGE_C R7, R7, R10, RZ ;  /* 0x0000000a0707723e */ /* 0x000fc600048060ff */
[----:B------:R0:W-:Y:S04]  /*7c880*/  STL [R1+0x15c4], R0 ;  /* 0x0015c40001007387 */ /* 0x0001e80000100800 */
[----:B------:R2:W-:Y:S01]  /*7c890*/  STL [R1+0x2fe4], R7 ;  /* 0x002fe40701007387 */ /* 0x0005e20000100800 */
[----:B0-----:R-:W-:Y:S01]  /*7c8a0*/  VIADD R0, R0, UR4 ;  /* 0x0000000400007c36 */ /* 0x001fe20008000000 */
[----:B------:R-:W-:Y:S01]  /*7c8b0*/  ULDC UR4, c[0x0][0x248] ;  /* 0x0000920000047ab9 */ /* 0x000fe20000000800 */
[----:B--2---:R-:W-:Y:S02]  /*7c8c0*/  F2FP.SATFINITE.E5M2.F32.PACK_AB_MERGE_C R7, R8, R6, RZ ;  /* 0x000000060807723e */ /* 0x004fe400048060ff */
[----:B------:R-:W-:-:S03]  /*7c8d0*/  F2FP.SATFINITE.E5M2.F32.PACK_AB_MERGE_C R6, R58, R9, RZ ;  /* 0x000000093a06723e */ /* 0x000fc600048060ff */
[----:B------:R0:W-:Y:S04]  /*7c8e0*/  STL [R1+0x2fe0], R7 ;  /* 0x002fe00701007387 */ /* 0x0001e80000100800 */
[----:B------:R1:W-:Y:S04]  /*7c8f0*/  STL [R1+0x15c8], R0 ;  /* 0x0015c80001007387 */ /* 0x0003e80000100800 */
[----:B------:R2:W-:Y:S01]  /*7c900*/  STL [R1+0x2fdc], R6 ;  /* 0x002fdc0601007387 */ /* 0x0005e20000100800 */
[----:B0-----:R-:W-:Y:S01]  /*7c910*/  F2FP.SATFINITE.E5M2.F32.PACK_AB_MERGE_C R7, R50, R54, RZ ;  /* 0x000000363207723e */ /* 0x001fe200048060ff */
[----:B-1----:R-:W-:Y:S01]  /*7c920*/  VIADD R0, R0, UR4 ;  /* 0x0000000400007c36 */ /* 0x002fe20008000000 */
[----:B------:R-:W-:Y:S01]  /*7c930*/  ULDC UR4, c[0x0][0x248] ;  /* 0x0000920000047ab9 */ /* 0x000fe20000000800 */
[----:B--2---:R-:W-:-:S02]  /*7c940*/  F2FP.SATFINITE.E5M2.F32.PACK_AB_MERGE_C R6, R42, R46, RZ ;  /* 0x0000002e2a06723e */ /* 0x004fc400048060ff */
[----:B------:R0:W-:Y:S04]  /*7c950*/  STL [R1+0x2fd8], R7 ;  /* 0x002fd80701007387 */ /* 0x0001e80000100800 */
[----:B------:R1:W-:Y:S04]  /*7c960*/  STL [R1+0x15cc], R0 ;  /* 0x0015cc0001007387 */ /* 0x0003e80000100800 */
[----:B------:R2:W-:Y:S01]  /*7c970*/  STL [R1+0x2fd4], R6 ;  /* 0x002fd40601007387 */ /* 0x0005e20000100800 */
[----:B0-----:R-:W-:Y:S01]  /*7c980*/  F2FP.SATFINITE.E5M2.F32.PACK_AB_MERGE_C R7, R36, R38, RZ ;  /* 0x000000262407723e */ /* 0x001fe200048060ff */
[----:B-1----:R-:W-:-:S04]  /*7c990*/  VIADD R0, R0, UR4 ;  /* 0x0000000400007c36 */ /* 0x002fc80008000000 */
[----:B------:R-:W-:Y:S01]  /*7c9a0*/  STL [R1+0x2fd0], R7 ;  /* 0x002fd00701007387 */ /* 0x000fe20000100800 */
[----:B------:R-:W-:Y:S01]  /*7c9b0*/  ULDC UR4, c[0x0][0x248] ;  /* 0x0000920000047ab9 */ /* 0x000fe20000000800 */
[----:B--2---:R-:W-:Y:S02]  /*7c9c0*/  F2FP.SATFINITE.E5M2.F32.PACK_AB_MERGE_C R6, R27, R32, RZ ;  /* 0x000000201b06723e */ /* 0x004fe400048060ff */
[----:B------:R0:W-:Y:S04]  /*7c9d0*/  STL [R1+0x34c], R0 ;  /* 0x00034c0001007387 */ /* 0x0001e80000100800 */
[----:B------:R1:W-:Y:S01]  /*7c9e0*/  STL [R1+0x2fcc], R6 ;  /* 0x002fcc0601007387 */ /* 0x0003e20000100800 */
[----:B0-----:R-:W-:Y:S01]  /*7c9f0*/  VIADD R0, R0, UR4 ;  /* 0x0000000400007c36 */ /* 0x001fe20008000000 */
[----:B------:R-:W-:Y:S01]  /*7ca00*/  ULDC UR4, c[0x0][0x248] ;  /* 0x0000920000047ab9 */ /* 0x000fe20000000800 */
[----:B-1----:R-:W-:-:S02]  /*7ca10*/  F2FP.SATFINITE.E5M2.F32.PACK_AB_MERGE_C R6, R3, R4, RZ ;  /* 0x000000040306723e */ /* 0x002fc400048060ff */
[----:B------:R-:W2:Y:S04]  /*7ca20*/  LDL.LU R4, [R1+0x4a8] ;  /* 0x0004a80001047983 */ /* 0x000ea80000300800 */
[----:B------:R-:W2:Y:S04]  /*7ca30*/  LDL.LU R3, [R1+0x4ac] ;  /* 0x0004ac0001037983 */ /* 0x000ea80000300800 */
[----:B------:R-:W-:Y:S04]  /*7ca40*/  STL [R1+0x2fac], R6 ;  /* 0x002fac0601007387 */ /* 0x000fe80000100800 */
[----:B------:R0:W-:Y:S02]  /*7ca50*/  STL [R1+0x360], R0 ;  /* 0x0003600001007387 */ /* 0x0001e40000100800 */
[----:B0-----:R-:W-:Y:S01]  /*7ca60*/  VIADD R0, R0, UR4 ;  /* 0x0000000400007c36 */ /* 0x001fe20008000000 */
[----:B------:R-:W-:Y:S01]  /*7ca70*/  ULDC UR4, c[0x0][0x248] ;  /* 0x0000920000047ab9 */ /* 0x000fe20000000800 */
[----:B------:R-:W-:-:S05]  /*7ca80*/  F2FP.SATFINITE.E5M2.F32.PACK_AB_MERGE_C R6, R23, R24, RZ ;  /* 0x000000181706723e */ /* 0x000fca00048060ff */
[----:B------:R0:W-:Y:S01]  /*7ca90*/  STL [R1+0x2fa8], R6 ;  /* 0x002fa80601007387 */ /* 0x0001e20000100800 */
[----:B------:R-:W-:-:S05]  /*7caa0*/  F2FP.SATFINITE.E5M2.F32.PACK_AB_MERGE_C R7, R21, R22, RZ ;  /* 0x000000161507723e */ /* 0x000fca00048060ff */
[----:B------:R-:W-:Y:S01]  /*7cab0*/  STL [R1+0x2f44], R7 ;  /* 0x002f440701007387 */ /* 0x000fe20000100800 */
[----:B0-----:R-:W-:-:S03]  /*7cac0*/  F2FP.SATFINITE.E5M2.F32.PACK_AB_MERGE_C R6, R18, R19, RZ ;  /* 0x000000131206723e */ /* 0x001fc600048060ff */
[----:B------:R0:W-:Y:S04]  /*7cad0*/  STL [R1+0x364], R0 ;  /* 0x0003640001007387 */ /* 0x0001e80000100800 */
[----:B------:R1:W-:Y:S01]  /*7cae0*/  STL [R1+0x2f40], R6 ;  /* 0x002f400601007387 */ /* 0x0003e20000100800 */
[----:B------:R-:W-:-:S03]  /*7caf0*/  F2FP.SATFINITE.E5M2.F32.PACK_AB_MERGE_C R2, R2, R5, RZ ;  /* 0x000000050202723e */ /* 0x000fc600048060ff */
[----:B------:R-:W3:Y:S01]  /*7cb00*/  LDL.LU R16, [R1+0x4c0] ;  /* 0x0004c00001107983 */ /* 0x000ee20000300800 */
[----:B0-----:R-:W-:Y:S01]  /*7cb10*/  VIADD R0, R0, UR4 ;  /* 0x0000000400007c36 */ /* 0x001fe20008000000 */
[----:B------:R-:W-:Y:S02]  /*7cb20*/  ULDC UR4, c[0x0][0x248] ;  /* 0x0000920000047ab9 */ /* 0x000fe40000000800 */
[----:B------:R-:W3:Y:S04]  /*7cb30*/  LDL.LU R15, [R1+0x4c4] ;  /* 0x0004c400010f7983 */ /* 0x000ee80000300800 */
[----:B------:R0:W-:Y:S04]  /*7cb40*/  STL [R1+0x2f34], R2 ;  /* 0x002f340201007387 */ /* 0x0001e80000100800 */
[----:B------:R4:W-:Y:S04]  /*7cb50*/  STL [R1+0x368], R0 ;  /* 0x0003680001007387 */ /* 0x0009e80000100800 */
        /* <DEDUP_REMOVED lines=17> */
[----:B0-----:R-:W3:Y:S01]  /*7cc70*/  LDL.LU R2, [R1+0x54c] ;  /* 0x00054c0001027983 */ /* 0x001ee20000300800 */
[----:B----4-:R-:W-:Y:S01]  /*7cc80*/  VIADD R0, R0, UR4 ;  /* 0x0000000400007c36 */ /* 0x010fe20008000000 */
[----:B------:R-:W-:-:S02]  /*7cc90*/  ULDC UR4, c[0x0][0x248] ;  /* 0x0000920000047ab9 */ /* 0x000fc40000000800 */
[----:B------:R-:W4:Y:S01]  /*7cca0*/  LDL.LU R32, [R1+0x560] ;  /* 0x0005600001207983 */ /* 0x000f220000300800 */
[----:B--2---:R-:W-:-:S05]  /*7ccb0*/  F2FP.SATFINITE.E5M2.F32.PACK_AB_MERGE_C R3, R3, R4, RZ ;  /* 0x000000040303723e */ /* 0x004fca00048060ff */
[----:B------:R-:W-:Y:S04]  /*7ccc0*/  STL [R1+0x2f38], R3 ;  /* 0x002f380301007387 */ /* 0x000fe80000100800 */
[----:B------:R-:W4:Y:S04]  /*7ccd0*/  LDL.LU R27, [R1+0x564] ;  /* 0x00056400011b7983 */ /* 0x000f280000300800 */
[----:B------:R-:W2:Y:S04]  /*7cce0*/  LDL.LU R24, [R1+0x568] ;  /* 0x0005680001187983 */ /* 0x000ea80000300800 */
[----:B------:R0:W-:Y:S04]  /*7ccf0*/  STL [R1+0x36c], R0 ;  /* 0x00036c0001007387 */ /* 0x0001e80000100800 */
        /* <DEDUP_REMOVED lines=9> */
[----:B---3--:R-:W-:-:S05]  /*7cd90*/  F2FP.SATFINITE.E5M2.F32.PACK_AB_MERGE_C R15, R15, R16, RZ ;  /* 0x000000100f0f723e */ /* 0x008fca00048060ff */
[----:B------:R-:W-:Y:S01]  /*7cda0*/  STL [R1+0x2f24], R15 ;  /* 0x002f240f01007387 */ /* 0x000fe20000100800 */
[----:B------:R-:W-:Y:S02]  /*7cdb0*/  F2FP.SATFINITE.E5M2.F32.PACK_AB_MERGE_C R13, R13, R14, RZ ;  /* 0x0000000e0d0d723e */ /* 0x000fe400048060ff */
        /* <DEDUP_REMOVED lines=8> */
[----:B-1----:R-:W-:Y:S02]  /*7ce40*/  F2FP.SATFINITE.E5M2.F32.PACK_AB_MERGE_C R7, R8, R6, RZ ;  /* 0x000000060807723e */ /* 0x002fe400048060ff */
[----:B------:R-:W-:-:S03]  /*7ce50*/  F2FP.SATFINITE.E5M2.F32.PACK_AB_MERGE_C R6, R58, R9, RZ ;  /* 0x000000093a06723e */ /* 0x000fc600048060ff */
[----:B------:R0:W-:Y:S04]  /*7ce60*/  STL [R1+0x2f0c], R7 ;  /* 0x002f0c0701007387 */ /* 0x0001e80000100800 */
[----:B------:R1:W-:Y:S04]  /*7ce70*/  STL [R1+0x384], R0 ;  /* 0x0003840001007387 */ /* 0x0003e80000100800 */
[----:B------:R3:W-:Y:S01]  /*7ce80*/  STL [R1+0x2f08], R6 ;  /* 0x002f080601007387 */ /* 0x0007e20000100800 */
[----:B0-----:R-:W-:Y:S01]  /*7ce90*/  F2FP.SATFINITE.E5M2.F32.PACK_AB_MERGE_C R7, R50, R54, RZ ;  /* 0x000000363207723e */ /* 0x001fe200048060ff */
[----:B-1----:R-:W-:-:S04]  /*7cea0*/  VIADD R0, R0, UR4 ;  /* 0x0000000400007c36 */ /* 0x002fc80008000000 */
[----:B------:R-:W-:Y:S01]  /*7ceb0*/  STL [R1+0x2f00], R7 ;  /* 0x002f000701007387 */ /* 0x000fe20000100800 */
[----:B------:R-:W-:Y:S01]  /*7cec0*/  ULDC UR4, c[0x0][0x248] ;  /* 0x0000920000047ab9 */ /* 0x000fe20000000800 */
[----:B---3--:R-:W-:Y:S02]  /*7ced0*/  F2FP.SATFINITE.E5M2.F32.PACK_AB_MERGE_C R6, R42, R46, RZ ;  /* 0x0000002e2a06723e */ /* 0x008fe400048060ff */
[----:B------:R0:W-:Y:S04]  /*7cee0*/  STL [R1+0x388], R0 ;  /* 0x0003880001007387 */ /* 0x0001e80000100800 */
[----:B------:R1:W-:Y:S01]  /*7cef0*/  STL [R1+0x2efc], R6 ;  /* 0x002efc0601007387 */ /* 0x0003e20000100800 */
[----:B0-----:R-:W-:Y:S01]  /*7cf00*/  VIADD R0, R0, UR4 ;  /* 0x0000000400007c36 */ /* 0x001fe20008000000 */
[----:B------:R-:W-:Y:S01]  /*7cf10*/  F2FP.SATFINITE.E5M2.F32.PACK_AB_MERGE_C R2, R2, R5, RZ ;  /* 0x000000050202723e */ /* 0x000fe200048060ff */
[----:B------:R-:W-:Y:S01]  /*7cf20*/  ULDC UR4, c[0x0][0x248] ;  /* 0x0000920000047ab9 */ /* 0x000fe20000000800 */
[----:B-1----:R-:W-:-:S05]  /*7cf30*/  F2FP.SATFINITE.E5M2.F32.PACK_AB_MERGE_C R6, R36, R38, RZ ;  /* 0x000000262406723e */ /* 0x002fca00048060ff */
[----:B------:R-:W-:Y:S04]  /*7cf40*/  STL [R1+0x2ef0], R6 ;  /* 0x002ef00601007387 */ /* 0x000fe80000100800 */
[----:B------:R-:W-:Y:S04]  /*7cf50*/  STL [R1+0x38c], R0 ;  /* 0x00038c0001007387 */ /* 0x000fe80000100800 */
[----:B------:R-:W3:Y:S04]  /*7cf60*/  LDL.LU R5, [R1+0x5a8] ;  /* 0x0005a80001057983 */ /* 0x000ee80000300800 */
[----:B------:R0:W-:Y:S04]  /*7cf70*/  STL [R1+0x2eec], R2 ;  /* 0x002eec0201007387 */ /* 0x0001e80000100800 */
[----:B0-----:R-:W3:Y:S01]  /*7cf80*/  LDL.LU R2, [R1+0x5ac] ;  /* 0x0005ac0001027983 */ /* 0x001ee20000300800 */
[----:B------:R-:W-:Y:S01]  /*7cf90*/  VIADD R0, R0, UR4 ;  /* 0x0000000400007c36 */ /* 0x000fe20008000000 */
[----:B------:R-:W-:Y:S01]  /*7cfa0*/  ULDC UR4, c[0x0][0x248] ;  /* 0x0000920000047ab9 */ /* 0x000fe20000000800 */
[----:B----4-:R-:W-:-:S05]  /*7cfb0*/  F2FP.SATFINITE.E5M2.F32.PACK_AB_MERGE_C R7, R27, R32, RZ ;  /* 0x000000201b07723e */ /* 0x010fca00048060ff */
[----:B------:R-:W-:Y:S04]  /*7cfc0*/  STL [R1+0x2ee4], R7 ;  /* 0x002ee40701007387 */ /* 0x000fe80000100800 */
[----:B------:R0:W-:Y:S01]  /*7cfd0*/  STL [R1+0x15d8], R0 ;  /* 0x0015d80001007387 */ /* 0x0001e20000100800 */
[----:B--2---:R-:W-:-:S05]  /*7cfe0*/  F2FP.SATFINITE.E5M2.F32.PACK_AB_MERGE_C R6, R23, R24, RZ ;  /* 0x000000181706723e */ /* 0x004fca00048060ff */
[----:B------:R1:W-:Y:S01]  /*7cff0*/  STL [R1+0x2ee0], R6 ;  /* 0x002ee00601007387 */ /* 0x0003e20000100800 */
[----:B0-----:R-:W-:Y:S01]  /*7d000*/  VIADD R0, R0, UR4 ;  /* 0x0000000400007c36 */ /* 0x001fe20008000000 */
[----:B------:R-:W-:Y:S01]  /*7d010*/  F2FP.SATFINITE.E5M2.F32.PACK_AB_MERGE_C R7, R21, R22, RZ ;  /* 0x000000161507723e */ /* 0x000fe200048060ff */
[----:B------:R-:W-:-:S04]  /*7d020*/  ULDC UR4, c[0x0][0x248] ;  /* 0x0000920000047ab9 */ /* 0x000fc80000000800 */
[----:B------:R-:W-:Y:S01]  /*7d030*/  STL [R1+0x2ed4], R7 ;  /* 0x002ed40701007387 */ /* 0x000fe20000100800 */
[----:B-1----:R-:W-:-:S03]  /*7d040*/  F2FP.SATFINITE.E5M2.F32.PACK_AB_MERGE_C R6, R18, R19, RZ ;  /* 0x000000131206723e */ /* 0x002fc600048060ff */
[----:B------:R0:W-:Y:S04]  /*7d050*/  STL [R1+0x15e8], R0 ;  /* 0x0015e80001007387 */ /* 0x0001e80000100800 */
[----:B------:R1:W-:Y:S01]  /*7d060*/  STL [R1+0x2ed0], R6 ;  /* 0x002ed00601007387 */ /* 0x0003e20000100800 */
[----:B------:R-:W-:-:S03]  /*7d070*/  F2FP.SATFINITE.E5M2.F32.PACK_AB_MERGE_C R3, R3, R4, RZ ;  /* 0x000000040303723e */ /* 0x000fc600048060ff */
[----:B------:R-:W2:Y:S01]  /*7d080*/  LDL.LU R16, [R1+0x5c0] ;  /* 0x0005c00001107983 */ /* 0x000ea20000300800 */
[----:B0-----:R-:W-:Y:S01]  /*7d090*/  VIADD R0, R0, UR4 ;  /* 0x0000000400007c36 */ /* 0x001fe20008000000 */
[----:B------:R-:W-:Y:S02]  /*7d0a0*/  ULDC UR4, c[0x0][0x248] ;  /* 0x0000920000047ab9 */ /* 0x000fe40000000800 */
[----:B------:R-:W2:Y:S04]  /*7d0b0*/  LDL.LU R15, [R1+0x5c4] ;  /* 0x0005c400010f7983 */ /* 0x000ea80000300800 */
        /* <DEDUP_REMOVED lines=17> */
[----:B0-----:R-:W-:Y:S01]  /*7d1d0*/  VIADD R0, R0, UR4 ;  /* 0x0000000400007c36 */ /* 0x001fe20008000000 */
[----:B------:R-:W-:-:S02]  /*7d1e0*/  ULDC UR4, c[0x0][0x248] ;  /* 0x0000920000047ab9 */ /* 0x000fc40000000800 */
[----:B------:R-:W4:Y:S04]  /*7d1f0*/  LDL.LU R3, [R1+0x644] ;  /* 0x0006440001037983 */ /* 0x000f280000300800 */
[----:B------:R-:W4:Y:S01]  /*7d200*/  LDL.LU R38, [R1+0x648] ;  /* 0x0006480001267983 */ /* 0x000f220000300800 */
[----:B---3--:R-:W-:-:S05]  /*7d210*/  F2FP.SATFINITE.E5M2.F32.PACK_AB_MERGE_C R2, R2, R5, RZ ;  /* 0x000000050202723e */ /* 0x008fca00048060ff */
[----:B------:R0:W-:Y:S04]  /*7d220*/  STL [R1+0x2ec8], R2 ;  /* 0x002ec80201007387 */ /* 0x0001e80000100800 */
[----:B------:R-:W3:Y:S04]  /*7d230*/  LDL.LU R36, [R1+0x64c] ;  /* 0x00064c0001247983 */ /* 0x000ee80000300800 */
        /* <DEDUP_REMOVED lines=11> */
[----:B-1----:R-:W-:Y:S01]  /*7d2f0*/  VIADD R0, R0, UR4 ;  /* 0x0000000400007c36 */ /* 0x002fe20008000000 */
[----:B------:R-:W-:Y:S01]  /*7d300*/  ULDC UR4, c[0x0][0x248] ;  /* 0x0000920000047ab9 */ /* 0x000fe20000000800 */
[----:B--2---:R-:W-:-:S05]  /*7d310*/  F2FP.SATFINITE.E5M2.F32.PACK_AB_MERGE_C R15, R15, R16, RZ ;  /* 0x000000100f0f723e */ /* 0x004fca00048060ff */
        /* <DEDUP_REMOVED lines=31> */
[----:B---3--:R-:W-:-:S05]  /*7d510*/  F2FP.SATFINITE.E5M2.F32.PACK_AB_MERGE_C R6, R36, R38, RZ ;  /* 0x000000262406723e */ /* 0x008fca00048060ff */
[----:B------:R0:W-:Y:S01]  /*7d520*/  STL [R1+0x2e80], R6 ;  /* 0x002e800601007387 */ /* 0x0001e20000100800 */
[----:B------:R-:W-:-:S05]  /*7d530*/  F2FP.SATFINITE.E5M2.F32.PACK_AB_MERGE_C R7, R27, R32, RZ ;  /* 0x000000201b07723e */ /* 0x000fca00048060ff */
[----:B------:R1:W-:Y:S01]  /*7d540*/  STL [R1+0x2e74], R7 ;  /* 0x002e740701007387 */ /* 0x0003e20000100800 */
[----:B0-----:R-:W-:-:S03]  /*7d550*/  F2FP.SATFINITE.E5M2.F32.PACK_AB_MERGE_C R6, R23, R24, RZ ;  /* 0x000000181706723e */ /* 0x001fc600048060ff */
[----:B------:R0:W-:Y:S04]  /*7d560*/  STL [R1+0x164c], R0 ;  /* 0x00164c0001007387 */ /* 0x0001e80000100800 */
[----:B------:R3:W-:Y:S01]  /*7d570*/  STL [R1+0x2e70], R6 ;  /* 0x002e700601007387 */ /* 0x0007e20000100800 */
[----:B-1----:R-:W-:Y:S01]  /*7d580*/  F2FP.SATFINITE.E5M2.F32.PACK_AB_MERGE_C R7, R21, R22, RZ ;  /* 0x000000161507723e */ /* 0x002fe200048060ff */
[----:B0-----:R-:W-:Y:S01]  /*7d590*/  VIADD R0, R0, UR4 ;  /* 0x0000000400007c36 */ /* 0x001fe20008000000 */
[----:B------:R-:W-:-:S03]  /*7d5a0*/  ULDC UR4, c[0x0][0x248] ;  /* 0x0000920000047ab9 */ /* 0x000fc60000000800 */
[----:B------:R-:W-:Y:S01]  /*7d5b0*/  STL [R1+0x2e64], R7 ;  /* 0x002e640701007387 */ /* 0x000fe20000100800 */
[----:B---3--:R-:W-:-:S03]  /*7d5c0*/  F2FP.SATFINITE.E5M2.F32.PACK_AB_MERGE_C R6, R18, R19, RZ ;  /* 0x000000131206723e */ /* 0x008fc600048060ff */
        /* <DEDUP_REMOVED lines=57> */
[----:B------:R-:W-:Y:S04]  /*7d960*/  STL [R1+0x2e34], R7 ;  /* 0x002e340701007387 */ /* 0x000fe80000100800 */
[----:B------:R0:W-:Y:S04]  /*7d970*/  STL [R1+0x6c4], R0 ;  /* 0x0006c40001007387 */ /* 0x0001e80000100800 */
[----:B------:R1:W-:Y:S01]  /*7d980*/  STL [R1+0x2e30], R6 ;  /* 0x002e300601007387 */ /* 0x0003e20000100800 */
[----:B------:R-:W-:Y:S01]  /*7d990*/  F2FP.SATFINITE.E5M2.F32.PACK_AB_MERGE_C R2, R2, R5, RZ ;  /* 0x000000050202723e */ /* 0x000fe200048060ff */
[----:B0-----:R-:W-:Y:S01]  /*7d9a0*/  VIADD R0, R0, UR4 ;  /* 0x0000000400007c36 */ /* 0x001fe20008000000 */
        /* <DEDUP_REMOVED lines=17> */
[----:B------:R0:W-:Y:S01]  /*7dac0*/  STL [R1+0x2e04], R7 ;  /* 0x002e040701007387 */ /* 0x0001e20000100800 */
[----:B-1----:R-:W-:-:S03]  /*7dad0*/  F2FP.SATFINITE.E5M2.F32.PACK_AB_MERGE_C R6, R23, R24, RZ ;  /* 0x000000181706723e */ /* 0x002fc600048060ff */
[----:B------:R1:W-:Y:S04]  /*7dae0*/  STL [R1+0x16e0], R0 ;  /* 0x0016e00001007387 */ /* 0x0003e80000100800 */
[----:B------:R2:W-:Y:S01]  /*7daf0*/  STL [R1+0x2e00], R6 ;  /* 0x002e000601007387 */ /* 0x0005e20000100800 */
[----:B0-----:R-:W-:Y:S01]  /*7db00*/  F2FP.SATFINITE.E5M2.F32.PACK_AB_MERGE_C R7, R21, R22, RZ ;  /* 0x000000161507723e */ /* 0x001fe200048060ff */
[----:B-1----:R-:W-:Y:S01]  /*7db10*/  VIADD R0, R0, UR4 ;  /* 0x0000000400007c36 */ /* 0x002fe20008000000 */
[----:B------:R-:W-:-:S03]  /*7db20*/  ULDC UR4, c[0x0][0x248] ;  /* 0x0000920000047ab9 */ /* 0x000fc60000000800 */
[----:B------:R-:W-:Y:S01]  /*7db30*/  STL [R1+0x2df4], R7 ;  /* 0x002df40701007387 */ /* 0x000fe20000100800 */
[----:B--2---:R-:W-:-:S03]  /*7db40*/  F2FP.SATFINITE.E5M2.F32.PACK_AB_MERGE_C R6, R18, R19, RZ ;  /* 0x000000131206723e */ /* 0x004fc600048060ff */
        /* <DEDUP_REMOVED lines=79> */
[----:B------:R0:W-:Y:S01]  /*7e040*/  STL [R1+0x2d48], R7 ;  /* 0x002d480701007387 */ /* 0x0001e20000100800 */
[----:B---3--:R-:W-:-:S03]  /*7e050*/  F2FP.SATFINITE.E5M2.F32.PACK_AB_MERGE_C R6, R23, R24, RZ ;  /* 0x000000181706723e */ /* 0x008fc600048060ff */
[----:B------:R1:W-:Y:S04]  /*7e060*/  STL [R1+0x82c], R0 ;  /* 0x00082c0001007387 */ /* 0x0003e80000100800 */
[----:B------:R3:W-:Y:S01]  /*7e070*/  STL [R1+0x2d44], R6 ;  /* 0x002d440601007387 */ /* 0x0007e20000100800 */
[----:B0-----:R-:W-:Y:S01]  /*7e080*/  F2FP.SATFINITE.E5M2.F32.PACK_AB_MERGE_C R7, R21, R22, RZ ;  /* 0x000000161507723e */ /* 0x001fe200048060ff */
[----:B-1----:R-:W-:Y:S01]  /*7e090*/  VIADD R0, R0, UR4 ;  /* 0x0000000400007c36 */ /* 0x002fe20008000000 */
        /* <DEDUP_REMOVED lines=54> */
[----:B------:R0:W-:Y:S01]  /*7e400*/  STL [R1+0x8c0], R0 ;  /* 0x0008c00001007387 */ /* 0x0001e20000100800 */
[----:B------:R-:W-:Y:S01]  /*7e410*/  F2FP.SATFINITE.E5M2.F32.PACK_AB_MERGE_C R6, R8, R6, RZ ;  /* 0x000000060806723e */ /* 0x000fe200048060ff */
[----:B0-----:R-:W-:Y:S02]  /*7e420*/  VIADD R0, R0, UR4 ;  /* 0x0000000400007c36 */ /* 0x001fe40008000000 */
[----:B------:R-:W-:Y:S01]  /*7e430*/  STL [R1+0x2d10], R7 ;  /* 0x002d100701007387 */ /* 0x000fe20000100800 */
[----:B------:R-:W-:Y:S01]  /*7e440*/  ULDC UR4, c[0x0][0x248] ;  /* 0x0000920000047ab9 */ /* 0x000fe20000000800 */
[----:B------:R-:W-:Y:S02]  /*7e450*/  F2FP.SATFINITE.E5M2.F32.PACK_AB_MERGE_C R2, R2, R5, RZ ;  /* 0x000000050202723e */ /* 0x000fe400048060ff */
        /* <DEDUP_REMOVED lines=22> */
[----:B------:R0:W-:Y:S01]  /*7e5c0*/  STL [R1+0x2cdc], R7 ;  /* 0x002cdc0701007387 */ /* 0x0001e20000100800 */
[----:B--2---:R-:W-:-:S03]  /*7e5d0*/  F2FP.SATFINITE.E5M2.F32.PACK_AB_MERGE_C R6, R23, R24, RZ ;  /* 0x000000181706723e */ /* 0x004fc600048060ff */
        /* <DEDUP_REMOVED lines=8> */
[----:B------:R-:W-:Y:S01]  /*7e660*/  STL [R1+0x2cc8], R6 ;  /* 0x002cc80601007387 */ /* 0x000fe20000100800 */
        /* <DEDUP_REMOVED lines=87> */
[----:B------:R-:W-:Y:S01]  /*7ebe0*/  STL [R1+0x2c58], R6 ;  /* 0x002c580601007387 */ /* 0x000fe20000100800 */
[----:B------:R-:W-:-:S03]  /*7ebf0*/  F2FP.SATFINITE.E5M2.F32.PACK_AB_MERGE_C R2, R2, R5, RZ ;  /* 0x000000050202723e */ /* 0x000fc600048060ff */
[----:B------:R-:W3:Y:S01]  /*7ec00*/  LDL.LU R16, [R1+0xac0] ;  /* 0x000ac00001107983 */ /* 0x000ee20000300800 */
[----:B0-----:R-:W-:Y:S01]  /*7ec10*/  VIADD R0, R0, UR4 ;  /* 0x0000000400007c36 */ /* 0x001fe20008000000 */
[----:B------:R-:W-:Y:S02]  /*7ec20*/  ULDC UR4, c[0x0][0x248] ;  /* 0x0000920000047ab9 */ /* 0x000fe40000000800 */
[----:B------:R-:W3:Y:S04]  /*7ec30*/  LDL.LU R15, [R1+0xac4] ;  /* 0x000ac400010f7983 */ /* 0x000ee80000300800 */
[----:B------:R0:W-:Y:S04]  /*7ec40*/  STL [R1+0x2c4c], R2 ;  /* 0x002c4c0201007387 */ /* 0x0001e80000100800 */
[----:B------:R1:W-:Y:S04]  /*7ec50*/  STL [R1+0x18a4], R0 ;  /* 0x0018a40001007387 */ /* 0x0003e80000100800 */
[----:B------:R-:W4:Y:S04]  /*7ec60*/  LDL.LU R14, [R1+0xac8] ;  /* 0x000ac800010e7983 */ /* 0x000f280000300800 */
[----:B------:R-:W4:Y:S04]  /*7ec70*/  LDL.LU R13, [R1+0xacc] ;  /* 0x000acc00010d7983 */ /* 0x000f280000300800 */
[----:B------:R-:W4:Y:S04]  /*7ec80*/  LDL.LU R12, [R1+0xae0] ;  /* 0x000ae000010c7983 */ /* 0x000f280000300800 */
[----:B------:R-:W4:Y:S04]  /*7ec90*/  LDL.LU R11, [R1+0xae4] ;  /* 0x000ae400010b7983 */ /* 0x000f280000300800 */
[----:B------:R-:W4:Y:S04]  /*7eca0*/  LDL.LU R5, [R1+0xae8] ;  /* 0x000ae80001057983 */ /* 0x000f280000300800 */
[----:B0-----:R-:W4:Y:S01]  /*7ecb0*/  LDL.LU R2, [R1+0xaec] ;  /* 0x000aec0001027983 */ /* 0x001f220000300800 */
[----:B-1----:R-:W-:Y:S01]  /*7ecc0*/  VIADD R0, R0, UR4 ;  /* 0x0000000400007c36 */ /* 0x002fe20008000000 */
[----:B------:R-:W-:-:S02]  /*7ecd0*/  ULDC UR4, c[0x0][0x248] ;  /* 0x0000920000047ab9 */ /* 0x000fc40000000800 */
[----:B------:R-:W4:Y:S01]  /*7ece0*/  LDL.LU R10, [R1+0xb10] ;  /* 0x000b1000010a7983 */ /* 0x000f220000300800 */
[----:B--2---:R-:W-:-:S05]  /*7ecf0*/  F2FP.SATFINITE.E5M2.F32.PACK_AB_MERGE_C R3, R3, R4, RZ ;  /* 0x000000040303723e */ /* 0x004fca00048060ff */
[----:B------:R-:W-:Y:S04]  /*7ed00*/  STL [R1+0x2c50], R3 ;  /* 0x002c500301007387 */ /* 0x000fe80000100800 */
[----:B------:R-:W2:Y:S04]  /*7ed10*/  LDL.LU R7, [R1+0xb14] ;  /* 0x000b140001077983 */ /* 0x000ea80000300800 */
        /* <DEDUP_REMOVED lines=22> */
[----:B------:R-:W2:Y:S01]  /*7ee80*/  LDL.LU R3, [R1+0x12c4] ;  /* 0x0012c40001037983 */ /* 0x000ea20000300800 */
[----:B---3--:R-:W-:-:S05]  /*7ee90*/  F2FP.SATFINITE.E5M2.F32.PACK_AB_MERGE_C R15, R15, R16, RZ ;  /* 0x000000100f0f723e */ /* 0x008fca00048060ff */
[----:B------:R-:W-:Y:S01]  /*7eea0*/  STL [R1+0x2c3c], R15 ;  /* 0x002c3c0f01007387 */ /* 0x000fe20000100800 */
[----:B----4-:R-:W-:Y:S02]  /*7eeb0*/  F2FP.SATFINITE.E5M2.F32.PACK_AB_MERGE_C R13, R13, R14, RZ ;  /* 0x0000000e0d0d723e */ /* 0x010fe400048060ff */
[----:B------:R-:W-:-:S03]  /*7eec0*/  F2FP.SATFINITE.E5M2.F32.PACK_AB_MERGE_C R11, R11, R12, RZ ;  /* 0x0000000c0b0b723e */ /* 0x000fc600048060ff */
[----:B------:R-:W-:Y:S04]  /*7eed0*/  STL [R1+0x2c40], R13 ;  /* 0x002c400d01007387 */ /* 0x000fe80000100800 */
[----:B------:R-:W-:Y:S01]  /*7eee0*/  STL [R1+0x2c34], R11 ;  /* 0x002c340b01007387 */ /* 0x000fe20000100800 */
[----:B------:R-:W-:-:S03]  /*7eef0*/  F2FP.SATFINITE.E5M2.F32.PACK_AB_MERGE_C R2, R2, R5, RZ ;  /* 0x000000050202723e */ /* 0x000fc600048060ff */
[----:B------:R-:W-:Y:S04]  /*7ef00*/  STL [R1+0xaac], R0 ;  /* 0x000aac0001007387 */ /* 0x000fe80000100800 */
[----:B------:R-:W3:Y:S04]  /*7ef10*/  LDL.LU R5, [R1+0x12c8] ;  /* 0x0012c80001057983 */ /* 0x000ee80000300800 */
[----:B------:R0:W-:Y:S04]  /*7ef20*/  STL [R1+0x2c30], R2 ;  /* 0x002c300201007387 */ /* 0x0001e80000100800 */
[----:B0-----:R-:W3:Y:S01]  /*7ef30*/  LDL.LU R2, [R1+0x12cc] ;  /* 0x0012cc0001027983 */ /* 0x001ee20000300800 */
[----:B------:R-:W-:Y:S01]  /*7ef40*/  VIADD R0, R0, UR4 ;  /* 0x0000000400007c36 */ /* 0x000fe20008000000 */
[----:B------:R-:W-:Y:S01]  /*7ef50*/  ULDC UR4, c[0x0][0x248] ;  /* 0x0000920000047ab9 */ /* 0x000fe20000000800 */
[----:B--2---:R-:W-:-:S05]  /*7ef60*/  F2FP.SATFINITE.E5M2.F32.PACK_AB_MERGE_C R7, R7, R10, RZ ;  /* 0x0000000a0707723e */ /* 0x004fca00048060ff */
[----:B------:R-:W-:Y:S04]  /*7ef70*/  STL [R1+0x2c24], R7 ;  /* 0x002c240701007387 */ /* 0x000fe80000100800 */
[----:B------:R0:W-:Y:S01]  /*7ef80*/  STL [R1+0x18c0], R0 ;  /* 0x0018c00001007387 */ /* 0x0001e20000100800 */
[----:B------:R-:W-:-:S05]  /*7ef90*/  F2FP.SATFINITE.E5M2.F32.PACK_AB_MERGE_C R6, R8, R6, RZ ;  /* 0x000000060806723e */ /* 0x000fca00048060ff */
        /* <DEDUP_REMOVED lines=71> */
[----:B--2---:R-:W-:-:S02]  /*7f410*/  F2FP.SATFINITE.E5M2.F32.PACK_AB_MERGE_C R15, R15, R16, RZ ;  /* 0x000000100f0f723e */ /* 0x004fc400048060ff */
[----:B------:R-:W2:Y:S04]  /*7f420*/  LDL.LU R16, [R1+0x303c] ;  /* 0x00303c0001107983 */ /* 0x000ea80000300800 */
[----:B------:R-:W-:Y:S01]  /*7f430*/  STL [R1+0x2f30], R15 ;  /* 0x002f300f01007387 */ /* 0x000fe20000100800 */
[----:B----4-:R-:W-:-:S05]  /*7f440*/  F2FP.SATFINITE.E5M2.F32.PACK_AB_MERGE_C R14, R13, R14, RZ ;  /* 0x0000000e0d0e723e */ /* 0x010fca00048060ff */
[----:B------:R-:W-:Y:S01]  /*7f450*/  STL [R1+0x2f2c], R14 ;  /* 0x002f2c0e01007387 */ /* 0x000fe20000100800 */
[----:B------:R-:W-:-:S03]  /*7f460*/  F2FP.SATFINITE.E5M2.F32.PACK_AB_MERGE_C R13, R3, R4, RZ ;  /* 0x00000004030d723e */ /* 0x000fc600048060ff */
[----:B------:R-:W4:Y:S04]  /*7f470*/  LDL.LU R4, [R1+0x1248] ;  /* 0x0012480001047983 */ /* 0x000f280000300800 */
[----:B------:R-:W4:Y:S04]  /*7f480*/  LDL.LU R3, [R1+0x124c] ;  /* 0x00124c0001037983 */ /* 0x000f280000300800 */
[----:B------:R-:W-:Y:S04]  /*7f490*/  STL [R1+0x2f20], R13 ;  /* 0x002f200d01007387 */ /* 0x000fe80000100800 */
[----:B------:R0:W-:Y:S02]  /*7f4a0*/  STL [R1+0x1950], R0 ;  /* 0x0019500001007387 */ /* 0x0001e40000100800 */
[----:B0-----:R-:W-:Y:S01]  /*7f4b0*/  VIADD R0, R0, UR4 ;  /* 0x0000000400007c36 */ /* 0x001fe20008000000 */
[----:B------:R-:W-:Y:S01]  /*7f4c0*/  ULDC UR4, c[0x0][0x248] ;  /* 0x0000920000047ab9 */ /* 0x000fe20000000800 */
[----:B---3--:R-:W-:-:S05]  /*7f4d0*/  F2FP.SATFINITE.E5M2.F32.PACK_AB_MERGE_C R11, R11, R12, RZ ;  /* 0x0000000c0b0b723e */ /* 0x008fca00048060ff */
[----:B------:R-:W-:Y:S01]  /*7f4e0*/  STL [R1+0x2f60], R11 ;  /* 0x002f600b01007387 */ /* 0x000fe20000100800 */
[----:B------:R-:W-:-:S05]  /*7f4f0*/  F2FP.SATFINITE.E5M2.F32.PACK_AB_MERGE_C R7, R7, R10, RZ ;  /* 0x0000000a0707723e */ /* 0x000fca00048060ff */
[----:B------:R0:W-:Y:S01]  /*7f500*/  STL [R1+0x2f14], R7 ;  /* 0x002f140701007387 */ /* 0x0001e20000100800 */
[----:B------:R-:W-:-:S03]  /*7f510*/  F2FP.SATFINITE.E5M2.F32.PACK_AB_MERGE_C R6, R8, R6, RZ ;  /* 0x000000060806723e */ /* 0x000fc600048060ff */
        /* <DEDUP_REMOVED lines=37> */
[----:B------:R-:W2:Y:S04]  /*7f770*/  LDL.LU R5, [R1+0x1238] ;  /* 0x0012380001057983 */ /* 0x000ea80000300800 */
[----:B0-----:R-:W2:Y:S01]  /*7f780*/  LDL.LU R2, [R1+0x123c] ;  /* 0x00123c0001027983 */ /* 0x001ea20000300800 */
[----:B-1----:R-:W-:Y:S01]  /*7f790*/  VIADD R0, R0, UR4 ;  /* 0x0000000400007c36 */ /* 0x002fe20008000000 */
[----:B------:R-:W-:-:S02]  /*7f7a0*/  ULDC UR4, c[0x0][0x248] ;  /* 0x0000920000047ab9 */ /* 0x000fc40000000800 */
[----:B------:R-:W2:Y:S01]  /*7f7b0*/  LDL.LU R14, [R1+0x1220] ;  /* 0x00122000010e7983 */ /* 0x000ea20000300800 */
[----:B----4-:R-:W-:-:S05]  /*7f7c0*/  F2FP.SATFINITE.E5M2.F32.PACK_AB_MERGE_C R3, R3, R4, RZ ;  /* 0x000000040303723e */ /* 0x010fca00048060ff */
[----:B------:R0:W-:Y:S04]  /*7f7d0*/  STL [R1+0x2f7c], R3 ;  /* 0x002f7c0301007387 */ /* 0x0001e80000100800 */
[----:B------:R-:W4:Y:S04]  /*7f7e0*/  LDL.LU R13, [R1+0x1224] ;  /* 0x00122400010d7983 */ /* 0x000f280000300800 */
        /* <DEDUP_REMOVED lines=22> */
[----:B0-----:R-:W4:Y:S01]  /*7f950*/  LDL.LU R3, [R1+0x11dc] ;  /* 0x0011dc0001037983 */ /* 0x001f220000300800 */
[----:B-1----:R-:W-:Y:S01]  /*7f960*/  VIADD R0, R0, UR4 ;  /* 0x0000000400007c36 */ /* 0x002fe20008000000 */
[----:B------:R-:W-:Y:S01]  /*7f970*/  ULDC UR4, c[0x0][0x248] ;  /* 0x0000920000047ab9 */ /* 0x000fe20000000800 */
[----:B---3--:R-:W-:-:S05]  /*7f980*/  F2FP.SATFINITE.E5M2.F32.PACK_AB_MERGE_C R15, R21, R22, RZ ;  /* 0x00000016150f723e */ /* 0x008fca00048060ff */
[----:B------:R-:W-:Y:S04]  /*7f990*/  STL [R1+0x2ec0], R15 ;  /* 0x002ec00f01007387 */ /* 0x000fe80000100800 */
[----:B------:R-:W3:Y:S01]  /*7f9a0*/  LDL.LU R22, [R1+0x11c0] ;  /* 0x0011c00001167983 */ /* 0x000ee20000300800 */
[----:B--2---:R-:W-:-:S05]  /*7f9b0*/  F2FP.SATFINITE.E5M2.F32.PACK_AB_MERGE_C R2, R2, R5, RZ ;  /* 0x000000050202723e */ /* 0x004fca00048060ff */
[----:B------:R0:W-:Y:S04]  /*7f9c0*/  STL [R1+0x2ebc], R2 ;  /* 0x002ebc0201007387 */ /* 0x0001e80000100800 */
[----:B------:R-:W3:Y:S04]  /*7f9d0*/  LDL.LU R21, [R1+0x11c4] ;  /* 0x0011c40001157983 */ /* 0x000ee80000300800 */
[----:B------:R-:W2:Y:S04]  /*7f9e0*/  LDL.LU R5, [R1+0x11c8] ;  /* 0x0011c80001057983 */ /* 0x000ea80000300800 */
[----:B------:R1:W-:Y:S04]  /*7f9f0*/  STL [R1+0x324], R0 ;  /* 0x0003240001007387 */ /* 0x0003e80000100800 */
[----:B0-----:R-:W2:Y:S01]  /*7fa00*/  LDL.LU R2, [R1+0x11cc] ;  /* 0x0011cc0001027983 */ /* 0x001ea20000300800 */
[----:B-1----:R-:W-:Y:S01]  /*7fa10*/  VIADD R0, R0, UR4 ;  /* 0x0000000400007c36 */ /* 0x002fe20008000000 */
[----:B------:R-:W-:Y:S01]  /*7fa20*/  ULDC UR4, c[0x0][0x248] ;  /* 0x0000920000047ab9 */ /* 0x000fe20000000800 */
[----:B----4-:R-:W-:-:S05]  /*7fa30*/  F2FP.SATFINITE.E5M2.F32.PACK_AB_MERGE_C R13, R13, R14, RZ ;  /* 0x0000000e0d0d723e */ /* 0x010fca00048060ff */
[----:B------:R-:W-:Y:S01]  /*7fa40*/  STL [R1+0x2eb0], R13 ;  /* 0x002eb00d01007387 */ /* 0x000fe20000100800 */
[----:B------:R-:W-:Y:S02]  /*7fa50*/  F2FP.SATFINITE.E5M2.F32.PACK_AB_MERGE_C R11, R11, R12, RZ ;  /* 0x0000000c0b0b723e */ /* 0x000fe400048060ff */
[----:B------:R-:W-:-:S03]  /*7fa60*/  F2FP.SATFINITE.E5M2.F32.PACK_AB_MERGE_C R7, R7, R10, RZ ;  /* 0x0000000a0707723e */ /* 0x000fc600048060ff */
[----:B------:R-:W-:Y:S04]  /*7fa70*/  STL [R1+0x2f5c], R11 ;  /* 0x002f5c0b01007387 */ /* 0x000fe80000100800 */
        /* <DEDUP_REMOVED lines=8> */
[----:B----4-:R-:W-:-:S03]  /*7fb00*/  F2FP.SATFINITE.E5M2.F32.PACK_AB_MERGE_C R6, R50, R54, RZ ;  /* 0x000000363206723e */ /* 0x010fc600048060ff */
        /* <DEDUP_REMOVED lines=12> */
[----:B------:R-:W-:Y:S01]  /*7fbd0*/  STL [R1+0x2e78], R7 ;  /* 0x002e780701007387 */ /* 0x000fe20000100800 */
[----:B----4-:R-:W-:-:S03]  /*7fbe0*/  F2FP.SATFINITE.E5M2.F32.PACK_AB_MERGE_C R6, R23, R24, RZ ;  /* 0x000000181706723e */ /* 0x010fc600048060ff */
        /* <DEDUP_REMOVED lines=8> */
[----:B------:R-:W4:Y:S04]  /*7fc70*/  LDL.LU R19, [R1+0x11b0] ;  /* 0x0011b00001137983 */ /* 0x000f280000300800 */
[----:B------:R1:W-:Y:S04]  /*7fc80*/  STL [R1+0x2e68], R3 ;  /* 0x002e680301007387 */ /* 0x0003e80000100800 */
[----:B------:R-:W4:Y:S01]  /*7fc90*/  LDL.LU R18, [R1+0x11b4] ;  /* 0x0011b40001127983 */ /* 0x000f220000300800 */
[----:B0-----:R-:W-:Y:S01]  /*7fca0*/  VIADD R0, R0, UR4 ;  /* 0x0000000400007c36 */ /* 0x001fe20008000000 */
[----:B------:R-:W-:-:S02]  /*7fcb0*/  ULDC UR4, c[0x0][0x248] ;  /* 0x0000920000047ab9 */ /* 0x000fc40000000800 */
[----:B------:R-:W4:Y:S04]  /*7fcc0*/  LDL.LU R4, [R1+0x11b8] ;  /* 0x0011b80001047983 */ /* 0x000f280000300800 */
[----:B-1----:R-:W4:Y:S01]  /*7fcd0*/  LDL.LU R3, [R1+0x11bc] ;  /* 0x0011bc0001037983 */ /* 0x002f220000300800 */
[----:B---3--:R-:W-:-:S05]  /*7fce0*/  F2FP.SATFINITE.E5M2.F32.PACK_AB_MERGE_C R6, R21, R22, RZ ;  /* 0x000000161506723e */ /* 0x008fca00048060ff */
[----:B------:R-:W-:Y:S04]  /*7fcf0*/  STL [R1+0x2e58], R6 ;  /* 0x002e580601007387 */ /* 0x000fe80000100800 */
[----:B------:R0:W-:Y:S01]  /*7fd00*/  STL [R1+0x2e8], R0 ;  /* 0x0002e80001007387 */ /* 0x0001e20000100800 */
[----:B--2---:R-:W-:-:S05]  /*7fd10*/  F2FP.SATFINITE.E5M2.F32.PACK_AB_MERGE_C R2, R2, R5, RZ ;  /* 0x000000050202723e */ /* 0x004fca00048060ff */
[----:B------:R1:W-:Y:S01]  /*7fd20*/  STL [R1+0x2f78], R2 ;  /* 0x002f780201007387 */ /* 0x0003e20000100800 */
[----:B0-----:R-:W-:Y:S01]  /*7fd30*/  VIADD R0, R0, UR4 ;  /* 0x0000000400007c36 */ /* 0x001fe20008000000 */
[----:B------:R-:W-:Y:S02]  /*7fd40*/  ULDC UR4, c[0x0][0x248] ;  /* 0x0000920000047ab9 */ /* 0x000fe40000000800 */
[----:B------:R-:W2:Y:S04]  /*7fd50*/  LDL.LU R14, [R1+0x11a0] ;  /* 0x0011a000010e7983 */ /* 0x000ea80000300800 */
[----:B------:R-:W2:Y:S04]  /*7fd60*/  LDL.LU R13, [R1+0x11a4] ;  /* 0x0011a400010d7983 */ /* 0x000ea80000300800 */
        /* <DEDUP_REMOVED lines=20> */
[----:B-1----:R-:W3:Y:S01]  /*7feb0*/  LDL.LU R2, [R1+0x1154] ;  /* 0x0011540001027983 */ /* 0x002ee20000300800 */
[----:B0-----:R-:W-:Y:S01]  /*7fec0*/  VIADD R0, R0, UR4 ;  /* 0x0000000400007c36 */ /* 0x001fe20008000000 */
[----:B------:R-:W-:Y:S01]  /*7fed0*/  ULDC UR4, c[0x0][0x248] ;  /* 0x0000920000047ab9 */ /* 0x000fe20000000800 */
[----:B----4-:R-:W-:-:S05]  /*7fee0*/  F2FP.SATFINITE.E5M2.F32.PACK_AB_MERGE_C R15, R18, R19, RZ ;  /* 0x00000013120f723e */ /* 0x010fca00048060ff */
[----:B------:R-:W-:Y:S01]  /*7fef0*/  STL [R1+0x2e4c], R15 ;  /* 0x002e4c0f01007387 */ /* 0x000fe20000100800 */
[----:B------:R-:W-:-:S03]  /*7ff00*/  F2FP.SATFINITE.E5M2.F32.PACK_AB_MERGE_C R3, R3, R4, RZ ;  /* 0x000000040303723e */ /* 0x000fc600048060ff */
[----:B------:R-:W4:Y:S04]  /*7ff10*/  LDL.LU R24, [R1+0x1158] ;  /* 0x0011580001187983 */ /* 0x000f280000300800 */
[----:B------:R0:W-:Y:S04]  /*7ff20*/  STL [R1+0x2e48], R3 ;  /* 0x002e480301007387 */ /* 0x0001e80000100800 */
[----:B------:R-:W4:Y:S04]  /*7ff30*/  LDL.LU R23, [R1+0x115c] ;  /* 0x00115c0001177983 */ /* 0x000f280000300800 */
[----:B------:R-:W4:Y:S04]  /*7ff40*/  LDL.LU R19, [R1+0x1140] ;  /* 0x0011400001137983 */ /* 0x000f280000300800 */
[----:B------:R1:W-:Y:S04]  /*7ff50*/  STL [R1+0x2e0], R0 ;  /* 0x0002e00001007387 */ /* 0x0003e80000100800 */
[----:B------:R-:W4:Y:S04]  /*7ff60*/  LDL.LU R18, [R1+0x1144] ;  /* 0x0011440001127983 */ /* 0x000f280000300800 */
[----:B------:R-:W4:Y:S04]  /*7ff70*/  LDL.LU R4, [R1+0x1148] ;  /* 0x0011480001047983 */ /* 0x000f280000300800 */
[----:B0-----:R-:W4:Y:S01]  /*7ff80*/  LDL.LU R3, [R1+0x114c] ;  /* 0x00114c0001037983 */ /* 0x001f220000300800 */
[----:B-1----:R-:W-:Y:S01]  /*7ff90*/  VIADD R0, R0, UR4 ;  /* 0x0000000400007c36 */ /* 0x002fe20008000000 */
[----:B------:R-:W-:Y:S01]  /*7ffa0*/  ULDC UR4, c[0x0][0x248] ;  /* 0x0000920000047ab9 */ /* 0x000fe20000000800 */
[----:B--2---:R-:W-:-:S05]  /*7ffb0*/  F2FP.SATFINITE.E5M2.F32.PACK_AB_MERGE_C R13, R13, R14, RZ ;  /* 0x0000000e0d0d723e */ /* 0x004fca00048060ff */
[----:B------:R-:W-:Y:S01]  /*7ffc0*/  STL [R1+0x2e38], R13 ;  /* 0x002e380d01007387 */ /* 0x000fe20000100800 */
[----:B---3--:R-:W-:Y:S02]  /*7ffd0*/  F2FP.SATFINITE.E5M2.F32.PACK_AB_MERGE_C R11, R11, R12, RZ ;  /* 0x0000000c0b0b723e */ /* 0x008fe400048060ff */
        /* <DEDUP_REMOVED lines=32> */
[----:B------:R0:W-:Y:S04]  /*801e0*/  STL [R1+0x2dfc], R2 ;  /* 0x002dfc0201007387 */ /* 0x0001e80000100800 */
[----:B------:R1:W-:Y:S04]  /*801f0*/  STL [R1+0x2a8], R0 ;  /* 0x0002a80001007387 */ /* 0x0003e80000100800 */
[----:B------:R-:W3:Y:S04]  /*80200*/  LDL.LU R5, [R1+0x1138] ;  /* 0x0011380001057983 */ /* 0x000ee80000300800 */
[----:B0-----:R-:W3:Y:S01]  /*80210*/  LDL.LU R2, [R1+0x113c] ;  /* 0x00113c0001027983 */ /* 0x001ee20000300800 */
[----:B-1----:R-:W-:Y:S01]  /*80220*/  VIADD R0, R0, UR4 ;  /* 0x0000000400007c36 */ /* 0x002fe20008000000 */
[----:B------:R-:W-:Y:S01]  /*80230*/  ULDC UR4, c[0x0][0x248] ;  /* 0x0000920000047ab9 */ /* 0x000fe20000000800 */
[----:B----4-:R-:W-:-:S05]  /*80240*/  F2FP.SATFINITE.E5M2.F32.PACK_AB_MERGE_C R7, R23, R24, RZ ;  /* 0x000000181707723e */ /* 0x010fca00048060ff */
[----:B------:R-:W-:Y:S01]  /*80250*/  STL [R1+0x2df8], R7 ;  /* 0x002df80701007387 */ /* 0x000fe20000100800 */
[----:B------:R-:W-:-:S05]  /*80260*/  F2FP.SATFINITE.E5M2.F32.PACK_AB_MERGE_C R6, R18, R19, RZ ;  /* 0x000000131206723e */ /* 0x000fca00048060ff */
[----:B------:R-:W-:Y:S01]  /*80270*/  STL [R1+0x2de8], R6 ;  /* 0x002de80601007387 */ /* 0x000fe20000100800 */
[----:B------:R-:W-:-:S03]  /*80280*/  F2FP.SATFINITE.E5M2.F32.PACK_AB_MERGE_C R3, R3, R4, RZ ;  /* 0x000000040303723e */ /* 0x000fc600048060ff */
[----:B------:R0:W-:Y:S04]  /*80290*/  STL [R1+0x2a4], R0 ;  /* 0x0002a40001007387 */ /* 0x0001e80000100800 */
[----:B------:R1:W-:Y:S04]  /*802a0*/  STL [R1+0x2f74], R3 ;  /* 0x002f740301007387 */ /* 0x0003e80000100800 */
[----:B------:R-:W4:Y:S01]  /*802b0*/  LDL.LU R14, [R1+0x1120] ;  /* 0x00112000010e7983 */ /* 0x000f220000300800 */
[----:B0-----:R-:W-:Y:S01]  /*802c0*/  VIADD R0, R0, UR4 ;  /* 0x0000000400007c36 */ /* 0x001fe20008000000 */
[----:B------:R-:W-:-:S02]  /*802d0*/  ULDC UR4, c[0x0][0x248] ;  /* 0x0000920000047ab9 */ /* 0x000fc40000000800 */
        /* <DEDUP_REMOVED lines=19> */
[----:B-1----:R-:W4:Y:S01]  /*80410*/  LDL.LU R3, [R1+0x10ec] ;  /* 0x0010ec0001037983 */ /* 0x002f220000300800 */
[----:B0-----:R-:W-:Y:S01]  /*80420*/  VIADD R0, R0, UR4 ;  /* 0x0000000400007c36 */ /* 0x001fe20008000000 */
[----:B------:R-:W-:Y:S01]  /*80430*/  ULDC UR4, c[0x0][0x248] ;  /* 0x0000920000047ab9 */ /* 0x000fe20000000800 */
[----:B--2---:R-:W-:-:S05]  /*80440*/  F2FP.SATFINITE.E5M2.F32.PACK_AB_MERGE_C R15, R21, R22, RZ ;  /* 0x00000016150f723e */ /* 0x004fca00048060ff */
[----:B------:R-:W-:Y:S04]  /*80450*/  STL [R1+0x2ddc], R15 ;  /* 0x002ddc0f01007387 */ /* 0x000fe80000100800 */
[----:B------:R-:W2:Y:S01]  /*80460*/  LDL.LU R32, [R1+0x10d0] ;  /* 0x0010d00001207983 */ /* 0x000ea20000300800 */
[----:B---3--:R-:W-:-:S05]  /*80470*/  F2FP.SATFINITE.E5M2.F32.PACK_AB_MERGE_C R2, R2, R5, RZ ;  /* 0x000000050202723e */ /* 0x008fca00048060ff */
[----:B------:R0:W-:Y:S04]  /*80480*/  STL [R1+0x2dd8], R2 ;  /* 0x002dd80201007387 */ /* 0x0001e80000100800 */
[----:B------:R-:W2:Y:S04]  /*80490*/  LDL.LU R27, [R1+0x10d4] ;  /* 0x0010d400011b7983 */ /* 0x000ea80000300800 */
[----:B------:R-:W3:Y:S04]  /*804a0*/  LDL.LU R24, [R1+0x10d8] ;  /* 0x0010d80001187983 */ /* 0x000ee80000300800 */
[----:B------:R1:W-:Y:S04]  /*804b0*/  STL [R1+0x16c], R0 ;  /* 0x00016c0001007387 */ /* 0x0003e80000100800 */
[----:B------:R-:W3:Y:S04]  /*804c0*/  LDL.LU R23, [R1+0x10dc] ;  /* 0x0010dc0001177983 */ /* 0x000ee80000300800 */
[----:B------:R-:W3:Y:S04]  /*804d0*/  LDL.LU R22, [R1+0x10c0] ;  /* 0x0010c00001167983 */ /* 0x000ee80000300800 */
[----:B------:R-:W3:Y:S04]  /*804e0*/  LDL.LU R21, [R1+0x10c4] ;  /* 0x0010c40001157983 */ /* 0x000ee80000300800 */
[----:B------:R-:W3:Y:S04]  /*804f0*/  LDL.LU R5, [R1+0x10c8] ;  /* 0x0010c80001057983 */ /* 0x000ee80000300800 */
[----:B0-----:R-:W3:Y:S01]  /*80500*/  LDL.LU R2, [R1+0x10cc] ;  /* 0x0010cc0001027983 */ /* 0x001ee20000300800 */
        /* <DEDUP_REMOVED lines=38> */
[----:B--2---:R-:W-:-:S05]  /*80770*/  F2FP.SATFINITE.E5M2.F32.PACK_AB_MERGE_C R7, R27, R32, RZ ;  /* 0x000000201b07723e */ /* 0x004fca00048060ff */
[----:B------:R-:W-:Y:S01]  /*80780*/  STL [R1+0x2d2c], R7 ;  /* 0x002d2c0701007387 */ /* 0x000fe20000100800 */
[----:B---3--:R-:W-:-:S03]  /*80790*/  F2FP.SATFINITE.E5M2.F32.PACK_AB_MERGE_C R6, R23, R24, RZ ;  /* 0x000000181706723e */ /* 0x008fc600048060ff */
        /* <DEDUP_REMOVED lines=8> */
[----:B------:R1:W-:Y:S04]  /*80820*/  STL [R1+0x2f70], R2 ;  /* 0x002f700201007387 */ /* 0x0003e80000100800 */
[----:B------:R-:W2:Y:S01]  /*80830*/  LDL.LU R14, [R1+0x10a0] ;  /* 0x0010a000010e7983 */ /* 0x000ea20000300800 */
[----:B0-----:R-:W-:Y:S01]  /*80840*/  VIADD R0, R0, UR4 ;  /* 0x0000000400007c36 */ /* 0x001fe20008000000 */
[----:B------:R-:W-:-:S02]  /*80850*/  ULDC UR4, c[0x0][0x248] ;  /* 0x0000920000047ab9 */ /* 0x000fc40000000800 */
        /* <DEDUP_REMOVED lines=24> */
[----:B------:R-:W-:Y:S04]  /*809e0*/  STL [R1+0x2d08], R3 ;  /* 0x002d080301007387 */ /* 0x000fe80000100800 */
        /* <DEDUP_REMOVED lines=11> */
[----:B------:R-:W4:Y:S01]  /*80aa0*/  LDL.LU R3, [R1+0x104c] ;  /* 0x00104c0001037983 */ /* 0x000f220000300800 */
        /* <DEDUP_REMOVED lines=35> */
[----:B------:R0:W-:Y:S01]  /*80ce0*/  STL [R1+0x2f94], R6 ;  /* 0x002f940601007387 */ /* 0x0001e20000100800 */
[----:B------:R-:W-:-:S05]  /*80cf0*/  F2FP.SATFINITE.E5M2.F32.PACK_AB_MERGE_C R7, R27, R32, RZ ;  /* 0x000000201b07723e */ /* 0x000fca00048060ff */
[----:B------:R-:W-:Y:S01]  /*80d00*/  STL [R1+0x2cb8], R7 ;  /* 0x002cb80701007387 */ /* 0x000fe20000100800 */
[----:B0-----:R-:W-:-:S03]  /*80d10*/  F2FP.SATFINITE.E5M2.F32.PACK_AB_MERGE_C R6, R23, R24, RZ ;  /* 0x000000181706723e */ /* 0x001fc600048060ff */
        /* <DEDUP_REMOVED lines=8> */
[----:B------:R-:W-:Y:S04]  /*80da0*/  STL [R1+0x2f6c], R3 ;  /* 0x002f6c0301007387 */ /* 0x000fe80000100800 */
        /* <DEDUP_REMOVED lines=69> */
[----:B-1----:R-:W4:Y:S01]  /*81200*/  LDL.LU R3, [R1+0xfbc] ;  /* 0x000fbc0001037983 */ /* 0x002f220000300800 */
[----:B0-----:R-:W-:Y:S01]  /*81210*/  VIADD R0, R0, UR4 ;  /* 0x0000000400007c36 */ /* 0x001fe20008000000 */
[----:B------:R-:W-:Y:S01]  /*81220*/  ULDC UR4, c[0x0][0x248] ;  /* 0x0000920000047ab9 */ /* 0x000fe20000000800 */
[----:B--2---:R-:W-:-:S05]  /*81230*/  F2FP.SATFINITE.E5M2.F32.PACK_AB_MERGE_C R7, R42, R46, RZ ;  /* 0x0000002e2a07723e */ /* 0x004fca00048060ff */
[----:B------:R0:W-:Y:S01]  /*81240*/  STL [R1+0x2c54], R7 ;  /* 0x002c540701007387 */ /* 0x0001e20000100800 */
[----:B---3--:R-:W-:-:S05]  /*81250*/  F2FP.SATFINITE.E5M2.F32.PACK_AB_MERGE_C R6, R36, R38, RZ ;  /* 0x000000262406723e */ /* 0x008fca00048060ff */
[----:B------:R1:W-:Y:S01]  /*81260*/  STL [R1+0x2f90], R6 ;  /* 0x002f900601007387 */ /* 0x0003e20000100800 */
[----:B0-----:R-:W-:-:S05]  /*81270*/  F2FP.SATFINITE.E5M2.F32.PACK_AB_MERGE_C R7, R27, R32, RZ ;  /* 0x000000201b07723e */ /* 0x001fca00048060ff */
[----:B------:R-:W-:Y:S01]  /*81280*/  STL [R1+0x2c48], R7 ;  /* 0x002c480701007387 */ /* 0x000fe20000100800 */
[----:B-1----:R-:W-:-:S03]  /*81290*/  F2FP.SATFINITE.E5M2.F32.PACK_AB_MERGE_C R6, R23, R24, RZ ;  /* 0x000000181706723e */ /* 0x002fc600048060ff */
[----:B------:R0:W-:Y:S04]  /*812a0*/  STL [R1+0x10], R0 ;  /* 0x0000100001007387 */ /* 0x0001e80000100800 */
[----:B------:R1:W-:Y:S01]  /*812b0*/  STL [R1+0x2c44], R6 ;  /* 0x002c440601007387 */ /* 0x0003e20000100800 */
[----:B0-----:R-:W-:Y:S01]  /*812c0*/  VIADD R0, R0, UR4 ;  /* 0x0000000400007c36 */ /* 0x001fe20008000000 */
[----:B------:R-:W-:Y:S01]  /*812d0*/  ULDC UR4, c[0x0][0x248] ;  /* 0x0000920000047ab9 */ /* 0x000fe20000000800 */
[----:B-1----:R-:W-:Y:S02]  /*812e0*/  F2FP.SATFINITE.E5M2.F32.PACK_AB_MERGE_C R6, R21, R22, RZ ;  /* 0x000000161506723e */ /* 0x002fe400048060ff */
[----:B------:R-:W-:-:S03]  /*812f0*/  F2FP.SATFINITE.E5M2.F32.PACK_AB_MERGE_C R2, R2, R5, RZ ;  /* 0x000000050202723e */ /* 0x000fc600048060ff */
[----:B------:R0:W-:Y:S04]  /*81300*/  STL [R1+0x2c38], R6 ;  /* 0x002c380601007387 */ /* 0x0001e80000100800 */
[----:B------:R1:W-:Y:S04]  /*81310*/  STL [R1], R0 ;  /* 0x0000000001007387 */ /* 0x0003e80000100800 */
        /* <DEDUP_REMOVED lines=10> */
[----:B------:R-:W-:Y:S01]  /*813c0*/  VIADD R58, R0, UR4 ;  /* 0x00000004003a7c36 */ /* 0x000fe20008000000 */
[----:B------:R-:W-:-:S02]  /*813d0*/  ULDC UR4, c[0x0][0x248] ;  /* 0x0000920000047ab9 */ /* 0x000fc40000000800 */
[----:B0-----:R-:W3:Y:S04]  /*813e0*/  LDL.LU R6, [R1+0xf84] ;  /* 0x000f840001067983 */ /* 0x001ee80000300800 */
[----:B------:R-:W3:Y:S04]  /*813f0*/  LDL.LU R8, [R1+0xf88] ;  /* 0x000f880001087983 */ /* 0x000ee80000300800 */
[----:B------:R-:W3:Y:S04]  /*81400*/  LDL.LU R42, [R1+0xf8c] ;  /* 0x000f8c00012a7983 */ /* 0x000ee80000300800 */
[----:B-1----:R-:W3:Y:S04]  /*81410*/  LDL.LU R0, [R1+0xf70] ;  /* 0x000f700001007983 */ /* 0x002ee80000300800 */
[----:B------:R-:W3:Y:S04]  /*81420*/  LDL.LU R38, [R1+0xf74] ;  /* 0x000f740001267983 */ /* 0x000ee80000300800 */
[----:B------:R-:W3:Y:S04]  /*81430*/  LDL.LU R5, [R1+0xf78] ;  /* 0x000f780001057983 */ /* 0x000ee80000300800 */
[----:B--2---:R-:W2:Y:S01]  /*81440*/  LDL.LU R2, [R1+0xf7c] ;  /* 0x000f7c0001027983 */ /* 0x004ea20000300800 */
[----:B----4-:R-:W-:-:S05]  /*81450*/  F2FP.SATFINITE.E5M2.F32.PACK_AB_MERGE_C R9, R18, R19, RZ ;  /* 0x000000131209723e */ /* 0x010fca00048060ff */
[----:B------:R0:W-:Y:S01]  /*81460*/  STL [R1+0x2c2c], R9 ;  /* 0x002c2c0901007387 */ /* 0x0001e20000100800 */
[----:B------:R-:W-:-:S03]  /*81470*/  F2FP.SATFINITE.E5M2.F32.PACK_AB_MERGE_C R3, R3, R4, RZ ;  /* 0x000000040303723e */ /* 0x000fc600048060ff */
[----:B0-----:R-:W4:Y:S04]  /*81480*/  LDL.LU R9, [R1+0xf60] ;  /* 0x000f600001097983 */ /* 0x001f280000300800 */
        /* <DEDUP_REMOVED lines=12> */
[----:B---3--:R-:W-:-:S03]  /*81550*/  F2FP.SATFINITE.E5M2.F32.PACK_AB_MERGE_C R14, R14, R15, RZ ;  /* 0x0000000f0e0e723e */ /* 0x008fc600048060ff */
[----:B------:R-:W3:Y:S04]  /*81560*/  LDL.LU R15, [R1+0x3038] ;  /* 0x00303800010f7983 */ /* 0x000ee80000300800 */
[----:B------:R0:W-:Y:S01]  /*81570*/  STL [R1+0x2c1c], R14 ;  /* 0x002c1c0e01007387 */ /* 0x0001e20000100800 */
[----:B------:R-:W-:Y:S02]  /*81580*/  F2FP.SATFINITE.E5M2.F32.PACK_AB_MERGE_C R50, R50, R13, RZ ;  /* 0x0000000d3232723e */ /* 0x000fe400048060ff */
[----:B------:R-:W-:Y:S01]  /*81590*/  F2FP.SATFINITE.E5M2.F32.PACK_AB_MERGE_C R11, R11, R12, RZ ;  /* 0x0000000c0b0b723e */ /* 0x000fe200048060ff */
[----:B0-----:R-:W3:Y:S04]  /*815a0*/  LDL.LU R14, [R1+0x3034] ;  /* 0x00303400010e7983 */ /* 0x001ee80000300800 */
[----:B------:R-:W3:Y:S01]  /*815b0*/  LDL.LU R13, [R1+0x3030] ;  /* 0x00303000010d7983 */ /* 0x000ee20000300800 */
[----:B------:R-:W-:-:S03]  /*815c0*/  F2FP.SATFINITE.E5M2.F32.PACK_AB_MERGE_C R46, R46, R10, RZ ;  /* 0x0000000a2e2e723e */ /* 0x000fc600048060ff */
[----:B------:R-:W-:Y:S04]  /*815d0*/  STL [R1+0x2f48], R50 ;  /* 0x002f483201007387 */ /* 0x000fe80000100800 */
[----:B------:R-:W3:Y:S01]  /*815e0*/  LDL.LU R12, [R1+0x302c] ;  /* 0x00302c00010c7983 */ /* 0x000ee20000300800 */
[----:B------:R-:W-:-:S03]  /*815f0*/  F2FP.SATFINITE.E5M2.F32.PACK_AB_MERGE_C R6, R6, R7, RZ ;  /* 0x000000070606723e */ /* 0x000fc600048060ff */
[----:B------:R0:W-:Y:S01]  /*81600*/  STL [R1+0x2c10], R11 ;  /* 0x002c100b01007387 */ /* 0x0001e20000100800 */
[----:B------:R-:W-:-:S03]  /*81610*/  F2FP.SATFINITE.E5M2.F32.PACK_AB_MERGE_C R42, R42, R8, RZ ;  /* 0x000000082a2a723e */ /* 0x000fc600048060ff */
[----:B0-----:R-:W3:Y:S04]  /*81620*/  LDL.LU R11, [R1+0x3028] ;  /* 0x00302800010b7983 */ /* 0x001ee80000300800 */
[----:B------:R-:W3:Y:S01]  /*81630*/  LDL.LU R10, [R1+0x3024] ;  /* 0x00302400010a7983 */ /* 0x000ee20000300800 */
[----:B------:R-:W-:-:S03]  /*81640*/  F2FP.SATFINITE.E5M2.F32.PACK_AB_MERGE_C R38, R38, R0, RZ ;  /* 0x000000002626723e */ /* 0x000fc600048060ff */
[----:B------:R-:W-:Y:S04]  /*81650*/  STL [R1+0x2c0c], R46 ;  /* 0x002c0c2e01007387 */ /* 0x000fe80000100800 */
[----:B------:R-:W3:Y:S04]  /*81660*/  LDL.LU R7, [R1+0x3020] ;  /* 0x0030200001077983 */ /* 0x000ee80000300800 */
[----:B------:R0:W-:Y:S01]  /*81670*/  STL [R1+0x2bf8], R6 ;  /* 0x002bf80601007387 */ /* 0x0001e20000100800 */
[----:B--2---:R-:W-:-:S03]  /*81680*/  F2FP.SATFINITE.E5M2.F32.PACK_AB_MERGE_C R5, R2, R5, RZ ;  /* 0x000000050205723e */ /* 0x004fc600048060ff */
[----:B0-----:R-:W2:Y:S04]  /*81690*/  LDL.LU R6, [R1+0x301c] ;  /* 0x00301c0001067983 */ /* 0x001ea80000300800 */
[----:B------:R-:W3:Y:S04]  /*816a0*/  LDL.LU R8, [R1+0x3018] ;  /* 0x0030180001087983 */ /* 0x000ee80000300800 */
[----:B------:R0:W-:Y:S04]  /*816b0*/  STL [R1+0x2fb0], R42 ;  /* 0x002fb02a01007387 */ /* 0x0001e80000100800 */
[----:B------:R-:W2:Y:S04]  /*816c0*/  LDL.LU R0, [R1+0x3014] ;  /* 0x0030140001007983 */ /* 0x000ea80000300800 */
[----:B------:R1:W-:Y:S04]  /*816d0*/  STL [R1+0x2bf0], R38 ;  /* 0x002bf02601007387 */ /* 0x0003e80000100800 */
[----:B------:R-:W3:Y:S01]  /*816e0*/  LDL R2, [R1+0x138] ;  /* 0x0001380001027983 */ /* 0x000ee20000100800 */
        /* <DEDUP_REMOVED lines=8> */
[----:B-1----:R-:W-:Y:S01]  /*81770*/  VIADD R38, R42, UR4 ;  /* 0x000000042a267c36 */ /* 0x002fe20008000000 */
[----:B------:R-:W-:Y:S01]  /*81780*/  ULDC UR4, c[0x0][0x248] ;  /* 0x0000920000047ab9 */ /* 0x000fe20000000800 */
[----:B------:R0:W-:Y:S02]  /*81790*/  STL [R1+0x2bf4], R5 ;  /* 0x002bf40501007387 */ /* 0x0001e40000100800 */
[----:B0-----:R-:W0:Y:S01]  /*817a0*/  LDC R5, c[0x0][0x244] ;  /* 0x00009100ff057b82 */ /* 0x001e220000000800 */
[----:B----4-:R-:W-:Y:S01]  /*817b0*/  F2FP.SATFINITE.E5M2.F32.PACK_AB_MERGE_C R9, R36, R9, RZ ;  /* 0x000000092409723e */ /* 0x010fe200048060ff */
[----:B------:R-:W-:Y:S01]  /*817c0*/  VIADD R36, R38, UR4 ;  /* 0x0000000426247c36 */ /* 0x000fe20008000000 */
[----:B------:R-:W-:-:S03]  /*817d0*/  ULDC UR4, c[0x0][0x248] ;  /* 0x0000920000047ab9 */ /* 0x000fc60000000800 */
[----:B------:R1:W-:Y:S01]  /*817e0*/  STL [R1+0x2bec], R9 ;  /* 0x002bec0901007387 */ /* 0x0003e20000100800 */
[----:B------:R-:W-:Y:S01]  /*817f0*/  F2FP.SATFINITE.E5M2.F32.PACK_AB_MERGE_C R27, R27, R32, RZ ;  /* 0x000000201b1b723e */ /* 0x000fe200048060ff */
[----:B------:R-:W-:Y:S01]  /*81800*/  VIADD R32, R36, UR4 ;  /* 0x0000000424207c36 */ /* 0x000fe20008000000 */
[----:B------:R-:W-:-:S03]  /*81810*/  ULDC UR4, c[0x0][0x248] ;  /* 0x0000920000047ab9 */ /* 0x000fc60000000800 */
[----:B------:R4:W-:Y:S01]  /*81820*/  STL [R1+0x2f8c], R27 ;  /* 0x002f8c1b01007387 */ /* 0x0009e20000100800 */
[----:B-1----:R-:W-:Y:S01]  /*81830*/  F2FP.SATFINITE.E5M2.F32.PACK_AB_MERGE_C R9, R23, R24, RZ ;  /* 0x000000181709723e */ /* 0x002fe200048060ff */
[----:B----4-:R-:W-:Y:S01]  /*81840*/  VIADD R27, R32, UR4 ;  /* 0x00000004201b7c36 */ /* 0x010fe20008000000 */
[----:B------:R-:W-:-:S03]  /*81850*/  ULDC UR4, c[0x0][0x248] ;  /* 0x0000920000047ab9 */ /* 0x000fc60000000800 */
[----:B------:R-:W-:Y:S01]  /*81860*/  VIADD R24, R27, UR4 ;  /* 0x000000041b187c36 */ /* 0x000fe20008000000 */
[----:B------:R-:W-:Y:S01]  /*81870*/  ULDC UR4, c[0x0][0x244] ;  /* 0x0000910000047ab9 */ /* 0x000fe20000000800 */
[----:B------:R-:W-:Y:S02]  /*81880*/  F2FP.SATFINITE.E5M2.F32.PACK_AB_MERGE_C R21, R21, R22, RZ ;  /* 0x000000161515723e */ /* 0x000fe400048060ff */
[----:B------:R-:W-:Y:S01]  /*81890*/  VIADD R23, R24, UR6 ;  /* 0x0000000618177c36 */ /* 0x000fe20008000000 */
[----:B------:R1:W-:Y:S01]  /*818a0*/  STL [R1+0x2be8], R9 ;  /* 0x002be80901007387 */ /* 0x0003e20000100800 */
[----:B------:R-:W-:Y:S01]  /*818b0*/  ULDC.64 UR6, c[0x0][0x220] ;  /* 0x0000880000067ab9 */ /* 0x000fe20000000a00 */
[----:B------:R-:W-:Y:S02]  /*818c0*/  F2FP.SATFINITE.E5M2.F32.PACK_AB_MERGE_C R3, R3, R4, RZ ;  /* 0x000000040303723e */ /* 0x000fe400048060ff */
[----:B------:R4:W-:Y:S01]  /*818d0*/  STL [R1+0x2be4], R21 ;  /* 0x002be41501007387 */ /* 0x0009e20000100800 */
[----:B-1----:R-:W-:-:S05]  /*818e0*/  F2FP.SATFINITE.E5M2.F32.PACK_AB_MERGE_C R9, R18, R19, RZ ;  /* 0x000000131209723e */ /* 0x002fca00048060ff */
[----:B------:R2:W-:Y:S04]  /*818f0*/  STL [R1+0x2be0], R9 ;  /* 0x002be00901007387 */ /* 0x0005e80000100800 */
[----:B------:R-:W-:Y:S01]  /*81900*/  STL [R1+0x2f64], R3 ;  /* 0x002f640301007387 */ /* 0x000fe20000100800 */
[----:B---3--:R-:W-:Y:S01]  /*81910*/  IMAD R4, R2, UR4, RZ ;  /* 0x0000000402047c24 */ /* 0x008fe2000f8e02ff */
[----:B------:R-:W-:Y:S02]  /*81920*/  ULDC UR4, c[0x0][0x248] ;  /* 0x0000920000047ab9 */ /* 0x000fe40000000800 */
[----:B------:R-:W-:Y:S01]  /*81930*/  VIADD R22, R23, UR4 ;  /* 0x0000000417167c36 */ /* 0x000fe20008000000 */
[----:B------:R-:W-:-:S03]  /*81940*/  ULDC UR4, c[0x0][0x248] ;  /* 0x0000920000047ab9 */ /* 0x000fc60000000800 */
[----:B----4-:R-:W-:Y:S01]  /*81950*/  VIADD R21, R22, UR10 ;  /* 0x0000000a16157c36 */ /* 0x010fe20008000000 */
[----:B------:R-:W-:Y:S01]  /*81960*/  IADD3 R2, P0, R4, UR6, RZ ;  /* 0x0000000604027c10 */ /* 0x000fe2000ff1e0ff */
[----:B------:R-:W-:Y:S01]  /*81970*/  ULDC UR6, c[0x0][0x248] ;  /* 0x0000920000067ab9 */ /* 0x000fe20000000800 */
[----:B--2---:R-:W-:Y:S01]  /*81980*/  VIADD R9, R0, 0x158 ;  /* 0x0000015800097836 */ /* 0x004fe20000000000 */
[----:B------:R-:W-:Y:S01]  /*81990*/  ULDC.64 UR10, c[0x0][0x228] ;  /* 0x00008a00000a7ab9 */ /* 0x000fe20000000a00 */
[----:B------:R-:W-:Y:S01]  /*819a0*/  VIADD R19, R21, UR4 ;  /* 0x0000000415137c36 */ /* 0x000fe20008000000 */
[----:B------:R-:W-:-:S03]  /*819b0*/  UMOV UR4, 0x400 ;  /* 0x0000040000047882 */ /* 0x000fc60000000000 */
[----:B------:R-:W-:Y:S01]  /*819c0*/  VIADD R18, R19, UR6 ;  /* 0x0000000613127c36 */ /* 0x000fe20008000000 */
[----:B------:R-:W-:Y:S01]  /*819d0*/  ULDC UR6, c[0x0][0x248] ;  /* 0x0000920000067ab9 */ /* 0x000fe20000000800 */
[----:B------:R-:W-:Y:S02]  /*819e0*/  ULEA UR4, UR5, UR4, 0x18 ;  /* 0x0000000405047291 */ /* 0x000fe4000f8ec03f */
[----:B------:R-:W-:-:S05]  /*819f0*/  VIADD R9, R18, UR6 ;  /* 0x0000000612097c36 */ /* 0x000fca0008000000 */
[----:B------:R1:W-:Y:S02]  /*81a00*/  STL [R1+0x2bd8], R9 ;  /* 0x002bd80901007387 */ /* 0x0003e40000100800 */
[----:B-1----:R-:W-:Y:S01]  /*81a10*/  IMAD.U32 R9, RZ, RZ, UR4 ;  /* 0x00000004ff097e24 */ /* 0x002fe2000f8e00ff */
[----:B------:R-:W-:-:S04]  /*81a20*/  ULDC.64 UR4, c[0x0][0x228] ;  /* 0x00008a0000047ab9 */ /* 0x000fc80000000a00 */
[----:B------:R1:W-:Y:S04]  /*81a30*/  STL [R1+0x300c], R9 ;  /* 0x00300c0901007387 */ /* 0x0003e80000100800 */
[----:B-1----:R-:W2:Y:S04]  /*81a40*/  LDL.LU R9, [R1+0x3010] ;  /* 0x0030100001097983 */ /* 0x002ea80000300800 */
        /* <DEDUP_REMOVED lines=13> */
[----:B------:R1:W-:Y:S04]  /*81b20*/  STL.64 [R1+0x3348], R52 ;  /* 0x0033483401007387 */ /* 0x0003e80000100a00 */
[----:B-1----:R-:W3:Y:S04]  /*81b30*/  LDL.LU R52, [R1+0x90] ;  /* 0x0000900001347983 */ /* 0x002ee80000300800 */
[----:B------:R-:W4:Y:S04]  /*81b40*/  LDL.LU R38, [R1+0x15e8] ;  /* 0x0015e80001267983 */ /* 0x000f280000300800 */
[----:B------:R-:W4:Y:S04]  /*81b50*/  LDL.LU R36, [R1+0x300] ;  /* 0x0003000001247983 */ /* 0x000f280000300800 */
[----:B------:R-:W4:Y:S04]  /*81b60*/  LDL.LU R37, [R1+0x130] ;  /* 0x0001300001257983 */ /* 0x000f280000300800 */
[----:B------:R-:W4:Y:S04]  /*81b70*/  LDL.LU R53, [R1+0x32c] ;  /* 0x00032c0001357983 */ /* 0x000f280000300800 */
[----:B------:R1:W-:Y:S04]  /*81b80*/  STL.64 [R1+0x3340], R54 ;  /* 0x0033403601007387 */ /* 0x0003e80000100a00 */
[----:B-1----:R-:W4:Y:S04]  /*81b90*/  LDL.LU R55, [R1+0x2a8] ;  /* 0x0002a80001377983 */ /* 0x002f280000300800 */
[----:B------:R-:W4:Y:S04]  /*81ba0*/  LDL.LU R51, [R1+0x120] ;  /* 0x0001200001337983 */ /* 0x000f280000300800 */
[----:B------:R-:W3:Y:S04]  /*81bb0*/  LDL.LU R27, [R1+0x1950] ;  /* 0x00195000011b7983 */ /* 0x000ee80000300800 */
[----:B------:R-:W4:Y:S04]  /*81bc0*/  LDL.LU R26, [R1+0x324] ;  /* 0x00032400011a7983 */ /* 0x000f280000300800 */
[----:B------:R-:W3:Y:S04]  /*81bd0*/  LDL.LU R48, [R1] ;  /* 0x0000000001307983 */ /* 0x000ee80000300800 */
        /* <DEDUP_REMOVED lines=19> */
[----:B------:R1:W-:Y:S04]  /*81d10*/  STL.64 [R1+0x3338], R56 ;  /* 0x0033383801007387 */ /* 0x0003e80000100a00 */
[----:B-1----:R-:W3:Y:S04]  /*81d20*/  LDL.LU R56, [R1+0x15d0] ;  /* 0x0015d00001387983 */ /* 0x002ee80000300800 */
[----:B------:R1:W-:Y:S04]  /*81d30*/  STL.64 [R1+0x3330], R58 ;  /* 0x0033303a01007387 */ /* 0x0003e80000100a00 */
[----:B-1----:R-:W3:Y:S04]  /*81d40*/  LDL.LU R58, [R1+0x14e0] ;  /* 0x0014e000013a7983 */ /* 0x002ee80000300800 */
[----:B------:R-:W-:Y:S04]  /*81d50*/  STL.64 [R1+0x3328], R60 ;  /* 0x0033283c01007387 */ /* 0x000fe80000100a00 */
[----:B------:R-:W-:Y:S04]  /*81d60*/  STL.64 [R1+0x3300], R22 ;  /* 0x0033001601007387 */ /* 0x000fe80000100a00 */
[----:B------:R1:W-:Y:S02]  /*81d70*/  STL.64 [R1+0x32f8], R18 ;  /* 0x0032f81201007387 */ /* 0x0003e40000100a00 */
[----:B-1----:R-:W-:-:S02]  /*81d80*/  MOV R19, UR25 ;  /* 0x0000001900137c02 */ /* 0x002fc40008000f00 */
[----:B------:R-:W-:-:S03]  /*81d90*/  MOV R18, UR24 ;  /* 0x0000001800127c02 */ /* 0x000fc60008000f00 */
[----:B------:R1:W-:Y:S04]  /*81da0*/  STL [R1+0x3004], R19 ;  /* 0x0030041301007387 */ /* 0x0003e80000100800 */
[----:B------:R3:W-:Y:S04]  /*81db0*/  STL [R1+0x3008], R18 ;  /* 0x0030081201007387 */ /* 0x0007e80000100800 */
[----:B------:R-:W3:Y:S04]  /*81dc0*/  LDL.LU R59, [R1+0xf30] ;  /* 0x000f3000013b7983 */ /* 0x000ee80000300800 */
[----:B------:R-:W3:Y:S01]  /*81dd0*/  LDL.LU R57, [R1+0xf34] ;  /* 0x000f340001397983 */ /* 0x000ee20000300800 */
[----:B0-----:R-:W-:-:S02]  /*81de0*/  IMAD R5, R5, 0x20, R4 ;  /* 0x0000002005057824 */ /* 0x001fc400078e0204 */
[----:B------:R-:W-:Y:S01]  /*81df0*/  VIADD R54, R0, 0x158 ;  /* 0x0000015800367836 */ /* 0x000fe20000000000 */
[----:B------:R-:W-:Y:S01]  /*81e00*/  LEA.HI.X.SX32 R4, R4, UR7, 0x1, P0 ;  /* 0x0000000704047c11 */ /* 0x000fe200080f0eff */
[----:B-1----:R-:W-:Y:S01]  /*81e10*/  VIADD R19, R0, 0x156 ;  /* 0x0000015600137836 */ /* 0x002fe20000000000 */
[C---:B------:R-:W-:Y:S01]  /*81e20*/  IADD3 R3, P1, R5.reuse, UR8, RZ ;  /* 0x0000000805037c10 */ /* 0x040fe2000ff3e0ff */
[----:B------:R-:W-:Y:S01]  /*81e30*/  ULDC.64 UR6, c[0x0][0x228] ;  /* 0x00008a0000067ab9 */ /* 0x000fe20000000a00 */
[----:B------:R-:W-:Y:S02]  /*81e40*/  ISETP.GE.AND P3, PT, R54, UR5, PT ;  /* 0x0000000536007c0c */ /* 0x000fe4000bf66270 */
[----:B------:R-:W-:Y:S01]  /*81e50*/  LEA.HI.X.SX32 R5, R5, UR9, 0x1, P1 ;  /* 0x0000000905057c11 */ /* 0x000fe200088f0eff */
[----:B------:R-:W-:Y:S01]  /*81e60*/  VIADD R22, R0, 0x155 ;  /* 0x0000015500167836 */ /* 0x000fe20000000000 */
[----:B------:R-:W-:Y:S01]  /*81e70*/  ISETP.GE.AND P1, PT, R19, UR7, PT ;  /* 0x0000000713007c0c */ /* 0x000fe2000bf26270 */
[----:B------:R-:W-:-:S03]  /*81e80*/  ULDC.64 UR8, c[0x0][0x228] ;  /* 0x00008a0000087ab9 */ /* 0x000fc60000000a00 */
[----:B------:R-:W-:Y:S02]  /*81e90*/  ISETP.GE.AND P0, PT, R22, UR9, PT ;  /* 0x0000000916007c0c */ /* 0x000fe4000bf06270 */
[----:B--2---:R-:W-:Y:S01]  /*81ea0*/  SHF.R.S32.HI R22, RZ, 0x1f, R9 ;  /* 0x0000001fff167819 */ /* 0x004fe20000011409 */
[----:B----4-:R-:W-:Y:S01]  /*81eb0*/  IMAD.MOV.U32 R54, RZ, RZ, R26 ;  /* 0x000000ffff367224 */ /* 0x010fe200078e001a */
[----:B---3--:R-:W-:Y:S02]  /*81ec0*/  SHF.R.S32.HI R60, RZ, 0x1f, R56 ;  /* 0x0000001fff3c7819 */ /* 0x008fe40000011438 */
[----:B------:R-:W-:Y:S01]  /*81ed0*/  SHF.R.S32.HI R23, RZ, 0x1f, R58 ;  /* 0x0000001fff177819 */ /* 0x000fe2000001143a */
[----:B------:R-:W-:Y:S01]  /*81ee0*/  BAR.SYNC.DEFER_BLOCKING 0x0 ;  /* 0x0000000000007b1d */ /* 0x000fe20000010000 */
[----:B------:R-:W-:Y:S02]  /*81ef0*/  IADD3 R26, P6, R58, R2, RZ ;  /* 0x000000023a1a7210 */ /* 0x000fe40007fde0ff */
[----:B------:R-:W-:-:S05]  /*81f00*/  F2FP.SATFINITE.E5M2.F32.PACK_AB_MERGE_C R18, R57, R59, RZ ;  /* 0x0000003b3912723e */ /* 0x000fca00048060ff */
[----:B------:R0:W-:Y:S02]  /*81f10*/  STL [R1+0x2bdc], R18 ;  /* 0x002bdc1201007387 */ /* 0x0001e40000100800 */
[----:B0-----:R-:W-:-:S05]  /*81f20*/  VIADD R18, R0, 0x157 ;  /* 0x0000015700127836 */ /* 0x001fca0000000000 */
[----:B------:R-:W-:Y:S02]  /*81f30*/  ISETP.GE.AND P2, PT, R18, UR27, PT ;  /* 0x0000001b12007c0c */ /* 0x000fe4000bf46270 */
[----:B------:R-:W-:Y:S01]  /*81f40*/  IADD3 R18, P4, R56, R2, RZ ;  /* 0x0000000238127210 */ /* 0x000fe20007f9e0ff */
[----:B------:R-:W-:Y:S02]  /*81f50*/  IMAD.MOV.U32 R57, RZ, RZ, R48 ;  /* 0x000000ffff397224 */ /* 0x000fe400078e0030 */
[----:B------:R-:W-:Y:S02]  /*81f60*/  IMAD.MOV.U32 R48, RZ, RZ, R27 ;  /* 0x000000ffff307224 */ /* 0x000fe400078e001b */
[--C-:B------:R-:W-:Y:S02]  /*81f70*/  IMAD.X R19, R60, 0x1, R4.reuse, P4 ;  /* 0x000000013c137824 */ /* 0x100fe400020e0604 */
[----:B------:R-:W-:-:S03]  /*81f80*/  IMAD.X R27, R23, 0x1, R4, P6 ;  /* 0x00000001171b7824 */ /* 0x000fc600030e0604 */
[----:B------:R0:W-:Y:S04]  /*81f90*/  STL.64 [R1+0x2bd0], R18 ;  /* 0x002bd01201007387 */ /* 0x0001e80000100a00 */
[----:B------:R1:W-:Y:S01]  /*81fa0*/  STL.64 [R1+0x2bc8], R26 ;  /* 0x002bc81a01007387 */ /* 0x0003e20000100a00 */
[----:B------:R-:W-:Y:S01]  /*81fb0*/  IMAD.MOV.U32 R59, RZ, RZ, R57 ;  /* 0x000000ffff3b7224 */ /* 0x000fe200078e0039 */
[----:B0-----:R-:W-:Y:S01]  /*81fc0*/  IADD3 R18, P5, R56, R3, RZ ;  /* 0x0000000338127210 */ /* 0x001fe20007fbe0ff */
[----:B------:R-:W-:Y:S02]  /*81fd0*/  IMAD.MOV.U32 R56, RZ, RZ, R54 ;  /* 0x000000ffff387224 */ /* 0x000fe400078e0036 */
[----:B------:R-:W-:Y:S01]  /*81fe0*/  IMAD.MOV.U32 R54, RZ, RZ, R49 ;  /* 0x000000ffff367224 */ /* 0x000fe200078e0031 */
[----:B-1----:R-:W2:Y:S01]  /*81ff0*/  LDL.LU.64 R26, [R1+0x33b0] ;  /* 0x0033b000011a7983 */ /* 0x002ea20000300a00 */
[----:B------:R-:W-:-:S02]  /*82000*/  IMAD.MOV.U32 R49, RZ, RZ, R45 ;  /* 0x000000ffff317224 */ /* 0x000fc400078e002d */
[----:B------:R-:W-:Y:S01]  /*82010*/  IMAD.MOV.U32 R45, RZ, RZ, R28 ;  /* 0x000000ffff2d7224 */ /* 0x000fe200078e001c */
[----:B------:R-:W-:Y:S01]  /*82020*/  IADD3 R28, P4, R9, R2, RZ ;  /* 0x00000002091c7210 */ /* 0x000fe20007f9e0ff */
[----:B------:R-:W-:Y:S02]  /*82030*/  IMAD.MOV.U32 R57, RZ, RZ, R48 ;  /* 0x000000ffff397224 */ /* 0x000fe400078e0030 */
[----:B------:R-:W-:Y:S02]  /*82040*/  IMAD.MOV.U32 R48, RZ, RZ, R46 ;  /* 0x000000ffff307224 */ /* 0x000fe400078e002e */
[----:B------:R-:W-:Y:S02]  /*82050*/  IMAD.MOV.U32 R46, RZ, RZ, R42 ;  /* 0x000000ffff2e7224 */ /* 0x000fe400078e002a */
[----:B------:R-:W-:Y:S02]  /*82060*/  IMAD.MOV.U32 R42, RZ, RZ, R29 ;  /* 0x000000ffff2a7224 */ /* 0x000fe400078e001d */
[----:B------:R-:W-:-:S02]  /*82070*/  IMAD.X R19, R60, 0x1, R5, P5 ;  /* 0x000000013c137824 */ /* 0x000fc400028e0605 */
[----:B------:R-:W-:Y:S01]  /*82080*/  IMAD.X R29, R22, 0x1, R4, P4 ;  /* 0x00000001161d7824 */ /* 0x000fe200020e0604 */
[-C--:B------:R-:W-:Y:S02]  /*82090*/  IADD3 R60, P6, R58, R3.reuse, RZ ;  /* 0x000000033a3c7210 */ /* 0x080fe40007fde0ff */
[----:B------:R0:W-:Y:S04]  /*820a0*/  STL.64 [R1+0x2bc0], R18 ;  /* 0x002bc01201007387 */ /* 0x0001e80000100a00 */
[----:B------:R1:W-:Y:S01]  /*820b0*/  STL.64 [R1+0x2bb8], R28 ;  /* 0x002bb81c01007387 */ /* 0x0003e20000100a00 */
[--C-:B------:R-:W-:Y:S01]  /*820c0*/  IMAD.X R61, R23, 0x1, R5.reuse, P6 ;  /* 0x00000001173d7824 */ /* 0x100fe200030e0605 */
[----:B0-----:R-:W-:Y:S02]  /*820d0*/  IADD3 R18, P5, R9, R3, RZ ;  /* 0x0000000309127210 */ /* 0x001fe40007fbe0ff */
[----:B-1----:R-:W3:Y:S03]  /*820e0*/  LDL.LU.64 R28, [R1+0x33a8] ;  /* 0x0033a800011c7983 */ /* 0x002ee60000300a00 */
[----:B------:R-:W-:Y:S01]  /*820f0*/  IMAD.X R19, R22, 0x1, R5, P5 ;  /* 0x0000000116137824 */ /* 0x000fe200028e0605 */
[----:B------:R-:W-:Y:S01]  /*82100*/  SHF.R.S32.HI R9, RZ, 0x1f, R8 ;  /* 0x0000001fff097819 */ /* 0x000fe20000011408 */
[----:B------:R0:W-:Y:S04]  /*82110*/  STL.64 [R1+0x2bb0], R60 ;  /* 0x002bb03c01007387 */ /* 0x0001e80000100a00 */
[----:B------:R1:W-:Y:S01]  /*82120*/  STL.64 [R1+0x2ba8], R18 ;  /* 0x002ba81201007387 */ /* 0x0003e20000100a00 */
[----:B0-----:R-:W-:-:S02]  /*82130*/  IADD3 R60, P4, R8, R2, RZ ;  /* 0x00000002083c7210 */ /* 0x001fc40007f9e0ff */
[----:B-1----:R-:W-:-:S03]  /*82140*/  IADD3 R18, P6, R8, R3, RZ ;  /* 0x0000000308127210 */ /* 0x002fc60007fde0ff */
[C---:B------:R-:W-:Y:S02]  /*82150*/  IMAD.X R61, R9.reuse, 0x1, R4, P4 ;  /* 0x00000001093d7824 */ /* 0x040fe400020e0604 */
[----:B------:R-:W-:Y:S02]  /*82160*/  IMAD.MOV.U32 R58, RZ, RZ, R57 ;  /* 0x000000ffff3a7224 */ /* 0x000fe400078e0039 */
[----:B------:R-:W-:Y:S01]  /*82170*/  IMAD.X R19, R9, 0x1, R5, P6 ;  /* 0x0000000109137824 */ /* 0x000fe200030e0605 */
[----:B------:R0:W-:Y:S01]  /*82180*/  STL.64 [R1+0x2ba0], R60 ;  /* 0x002ba03c01007387 */ /* 0x0001e20000100a00 */
[----:B------:R-:W-:Y:S01]  /*82190*/  IMAD.MOV.U32 R57, RZ, RZ, R48 ;  /* 0x000000ffff397224 */ /* 0x000fe200078e0030 */
[----:B------:R-:W-:Y:S01]  /*821a0*/  SHF.R.S32.HI R8, RZ, 0x1f, R6 ;  /* 0x0000001fff087819 */ /* 0x000fe20000011406 */
[----:B------:R-:W-:Y:S01]  /*821b0*/  IMAD.MOV.U32 R48, RZ, RZ, R46 ;  /* 0x000000ffff307224 */ /* 0x000fe200078e002e */
[----:B------:R-:W-:Y:S01]  /*821c0*/  IADD3 R22, P5, R6, R2, RZ ;  /* 0x0000000206167210 */ /* 0x000fe20007fbe0ff */
[----:B------:R1:W-:Y:S01]  /*821d0*/  STL.64 [R1+0x2b98], R18 ;  /* 0x002b981201007387 */ /* 0x0003e20000100a00 */
[----:B------:R-:W-:-:S02]  /*821e0*/  IMAD.MOV.U32 R46, RZ, RZ, R42 ;  /* 0x000000ffff2e7224 */ /* 0x000fc400078e002a */
[----:B------:R-:W-:Y:S01]  /*821f0*/  IMAD.MOV.U32 R42, RZ, RZ, R43 ;  /* 0x000000ffff2a7224 */ /* 0x000fe200078e002b */
[----:B------:R-:W-:Y:S01]  /*82200*/  SHF.R.S32.HI R9, RZ, 0x1f, R7 ;  /* 0x0000001fff097819 */ /* 0x000fe20000011407 */
[----:B------:R-:W-:Y:S01]  /*82210*/  IMAD.MOV.U32 R43, RZ, RZ, R30 ;  /* 0x000000ffff2b7224 */ /* 0x000fe200078e001e */
[----:B------:R-:W-:Y:S01]  /*82220*/  IADD3 R30, P4, R7, R2, RZ ;  /* 0x00000002071e7210 */ /* 0x000fe20007f9e0ff */
[----:B0-----:R-:W-:Y:S02]  /*82230*/  IMAD.MOV.U32 R61, RZ, RZ, R59 ;  /* 0x000000ffff3d7224 */ /* 0x001fe400078e003b */
[----:B------:R-:W-:Y:S01]  /*82240*/  IMAD.MOV.U32 R59, RZ, RZ, R54 ;  /* 0x000000ffff3b7224 */ /* 0x000fe200078e0036 */
[----:B-1----:R-:W-:Y:S01]  /*82250*/  IADD3 R18, P6, R6, R3, RZ ;  /* 0x0000000306127210 */ /* 0x002fe20007fde0ff */
[----:B------:R-:W-:Y:S02]  /*82260*/  IMAD.X R23, R8, 0x1, R4, P5 ;  /* 0x0000000108177824 */ /* 0x000fe400028e0604 */
[----:B------:R-:W-:-:S02]  /*82270*/  IMAD.MOV.U32 R54, RZ, RZ, R49 ;  /* 0x000000ffff367224 */ /* 0x000fc400078e0031 */
[----:B------:R-:W-:Y:S02]  /*82280*/  IMAD.MOV.U32 R49, RZ, RZ, R45 ;  /* 0x000000ffff317224 */ /* 0x000fe400078e002d */
[----:B------:R-:W-:Y:S02]  /*82290*/  IMAD.X R19, R8, 0x1, R5, P6 ;  /* 0x0000000108137824 */ /* 0x000fe400030e0605 */
[----:B------:R-:W-:Y:S02]  /*822a0*/  IMAD.MOV.U32 R45, RZ, RZ, R31 ;  /* 0x000000ffff2d7224 */ /* 0x000fe400078e001f */
[----:B------:R-:W-:Y:S01]  /*822b0*/  IMAD.X R31, R9, 0x1, R4, P4 ;  /* 0x00000001091f7824 */ /* 0x000fe200020e0604 */
[----:B------:R0:W-:Y:S01]  /*822c0*/  STL.64 [R1+0x2b90], R22 ;  /* 0x002b901601007387 */ /* 0x0001e20000100a00 */
[----:B------:R-:W-:-:S03]  /*822d0*/  SHF.R.S32.HI R8, RZ, 0x1f, R10 ;  /* 0x0000001fff087819 */ /* 0x000fc6000001140a */
[----:B------:R1:W-:Y:S04]  /*822e0*/  STL.64 [R1+0x2b88], R18 ;  /* 0x002b881201007387 */ /* 0x0003e80000100a00 */
[----:B------:R-:W-:Y:S04]  /*822f0*/  STL.64 [R1+0x3308], R6 ;  /* 0x0033080601007387 */ /* 0x000fe80000100a00 */
[----:B------:R4:W-:Y:S01]  /*82300*/  STL.64 [R1+0x2b80], R30 ;  /* 0x002b801e01007387 */ /* 0x0009e20000100a00 */
[----:B0-----:R-:W-:Y:S02]  /*82310*/  IADD3 R22, P5, R10, R2, RZ ;  /* 0x000000020a167210 */ /* 0x001fe40007fbe0ff */
[----:B-1----:R-:W-:-:S03]  /*82320*/  IADD3 R18, P6, R7, R3, RZ ;  /* 0x0000000307127210 */ /* 0x002fc60007fde0ff */
[----:B------:R-:W-:Y:S01]  /*82330*/  IMAD.X R23, R8, 0x1, R4, P5 ;  /* 0x0000000108177824 */ /* 0x000fe200028e0604 */
[----:B----4-:R-:W4:Y:S01]  /*82340*/  LDL.LU.64 R30, [R1+0x33a0] ;  /* 0x0033a000011e7983 */ /* 0x010f220000300a00 */
[----:B------:R-:W-:-:S05]  /*82350*/  IMAD.X R19, R9, 0x1, R5, P6 ;  /* 0x0000000109137824 */ /* 0x000fca00030e0605 */
[----:B------:R0:W-:Y:S04]  /*82360*/  STL.64 [R1+0x2b78], R18 ;  /* 0x002b781201007387 */ /* 0x0001e80000100a00 */
[----:B------:R1:W-:Y:S01]  /*82370*/  STL.64 [R1+0x2b70], R22 ;  /* 0x002b701601007387 */ /* 0x0003e20000100a00 */
[----:B------:R-:W-:Y:S01]  /*82380*/  IMAD.MOV.U32 R60, RZ, RZ, R58 ;  /* 0x000000ffff3c7224 */ /* 0x000fe200078e003a */
[----:B------:R-:W-:Y:S01]  /*82390*/  SHF.R.S32.HI R9, RZ, 0x1f, R11 ;  /* 0x0000001fff097819 */ /* 0x000fe2000001140b */
[----:B------:R-:W-:Y:S02]  /*823a0*/  IMAD.MOV.U32 R58, RZ, RZ, R57 ;  /* 0x000000ffff3a7224 */ /* 0x000fe400078e0039 */
[----:B------:R-:W-:Y:S01]  /*823b0*/  IMAD.MOV.U32 R57, RZ, RZ, R48 ;  /* 0x000000ffff397224 */ /* 0x000fe200078e0030 */
[----:B0-----:R-:W-:Y:S01]  /*823c0*/  IADD3 R18, P6, R10, R3, RZ ;  /* 0x000000030a127210 */ /* 0x001fe20007fde0ff */
[----:B-1----:R-:W-:-:S02]  /*823d0*/  IMAD.MOV.U32 R23, RZ, RZ, R61 ;  /* 0x000000ffff177224 */ /* 0x002fc400078e003d */
[----:B------:R-:W-:Y:S02]  /*823e0*/  IMAD.MOV.U32 R61, RZ, RZ, R59 ;  /* 0x000000ffff3d7224 */ /* 0x000fe400078e003b */
[----:B------:R-:W-:Y:S02]  /*823f0*/  IMAD.MOV.U32 R59, RZ, RZ, R54 ;  /* 0x000000ffff3b7224 */ /* 0x000fe400078e0036 */
[----:B------:R-:W-:Y:S02]  /*82400*/  IMAD.MOV.U32 R54, RZ, RZ, R49 ;  /* 0x000000ffff367224 */ /* 0x000fe400078e0031 */
[----:B------:R-:W-:Y:S01]  /*82410*/  IMAD.MOV.U32 R49, RZ, RZ, R32 ;  /* 0x000000ffff317224 */ /* 0x000fe200078e0020 */
[----:B------:R-:W-:Y:S01]  /*82420*/  IADD3 R32, P4, R11, R2, RZ ;  /* 0x000000020b207210 */ /* 0x000fe20007f9e0ff */
[----:B------:R-:W-:Y:S02]  /*82430*/  IMAD.MOV.U32 R48, RZ, RZ, R46 ;  /* 0x000000ffff307224 */ /* 0x000fe400078e002e */
[----:B------:R-:W-:-:S02]  /*82440*/  IMAD.MOV.U32 R46, RZ, RZ, R47 ;  /* 0x000000ffff2e7224 */ /* 0x000fc400078e002f */
[----:B------:R-:W-:Y:S02]  /*82450*/  IMAD.MOV.U32 R47, RZ, RZ, R34 ;  /* 0x000000ffff2f7224 */ /* 0x000fe400078e0022 */
[----:B------:R-:W-:Y:S02]  /*82460*/  IMAD.MOV.U32 R34, RZ, RZ, R33 ;  /* 0x000000ffff227224 */ /* 0x000fe400078e0021 */
[----:B------:R-:W-:Y:S02]  /*82470*/  IMAD.X R19, R8, 0x1, R5, P6 ;  /* 0x0000000108137824 */ /* 0x000fe400030e0605 */
[----:B------:R-:W-:-:S03]  /*82480*/  IMAD.X R33, R9, 0x1, R4, P4 ;  /* 0x0000000109217824 */ /* 0x000fc600020e0604 */
[----:B------:R-:W-:Y:S04]  /*82490*/  STL.64 [R1+0x2b68], R18 ;  /* 0x002b681201007387 */ /* 0x000fe80000100a00 */
[----:B------:R0:W-:Y:S04]  /*824a0*/  STL.64 [R1+0x2b60], R32 ;  /* 0x002b602001007387 */ /* 0x0001e80000100a00 */
[----:B0-----:R-:W4:Y:S01]  /*824b0*/  LDL.LU.64 R32, [R1+0x3398] ;  /* 0x0033980001207983 */ /* 0x001f220000300a00 */
[----:B------:R-:W-:Y:S01]  /*824c0*/  IADD3 R10, P6, R11, R3, RZ ;  /* 0x000000030b0a7210 */ /* 0x000fe20007fde0ff */
[----:B------:R-:W-:-:S02]  /*824d0*/  IMAD.MOV.U32 R22, RZ, RZ, R60 ;  /* 0x000000ffff167224 */ /* 0x000fc400078e003c */
[----:B------:R-:W-:Y:S02]  /*824e0*/  IMAD.MOV.U32 R60, RZ, RZ, R59 ;  /* 0x000000ffff3c7224 */ /* 0x000fe400078e003b */
[----:B------:R-:W-:Y:S02]  /*824f0*/  IMAD.X R11, R9, 0x1, R5, P6 ;  /* 0x00000001090b7824 */ /* 0x000fe400030e0605 */
[----:B------:R-:W-:Y:S01]  /*82500*/  IMAD.MOV.U32 R59, RZ, RZ, R48 ;  /* 0x000000ffff3b7224 */ /* 0x000fe200078e0030 */
[----:B------:R-:W-:Y:S01]  /*82510*/  SHF.R.S32.HI R8, RZ, 0x1f, R12 ;  /* 0x0000001fff087819 */ /* 0x000fe2000001140c */
[----:B------:R-:W-:Y:S01]  /*82520*/  IMAD.MOV.U32 R48, RZ, RZ, R34 ;  /* 0x000000ffff307224 */ /* 0x000fe200078e0022 */
[----:B------:R-:W-:Y:S01]  /*82530*/  IADD3 R34, P5, R12, R2, RZ ;  /* 0x000000020c227210 */ /* 0x000fe20007fbe0ff */
[----:B------:R-:W-:Y:S01]  /*82540*/  IMAD.MOV.U32 R19, RZ, RZ, R23 ;  /* 0x000000ffff137224 */ /* 0x000fe200078e0017 */
[----:B------:R0:W-:Y:S01]  /*82550*/  STL.64 [R1+0x2b58], R10 ;  /* 0x002b580a01007387 */ /* 0x0001e20000100a00 */
[----:B------:R-:W-:-:S02]  /*82560*/  IMAD.MOV.U32 R23, RZ, RZ, R61 ;  /* 0x000000ffff177224 */ /* 0x000fc400078e003d */
[----:B------:R-:W-:Y:S02]  /*82570*/  IMAD.MOV.U32 R61, RZ, RZ, R57 ;  /* 0x000000ffff3d7224 */ /* 0x000fe400078e0039 */
[----:B------:R-:W-:Y:S02]  /*82580*/  IMAD.MOV.U32 R57, RZ, RZ, R54 ;  /* 0x000000ffff397224 */ /* 0x000fe400078e0036 */
[----:B------:R-:W-:Y:S02]  /*82590*/  IMAD.MOV.U32 R54, RZ, RZ, R35 ;  /* 0x000000ffff367224 */ /* 0x000fe400078e0023 */
[----:B------:R-:W-:Y:S01]  /*825a0*/  IMAD.X R35, R8, 0x1, R4, P5 ;  /* 0x0000000108237824 */ /* 0x000fe200028e0604 */
[----:B0-----:R-:W-:Y:S02]  /*825b0*/  IADD3 R10, P6, R12, R3, RZ ;  /* 0x000000030c0a7210 */ /* 0x001fe40007fde0ff */
[-C--:B------:R-:W-:Y:S02]  /*825c0*/  IADD3 R6, P4, R13, R2.reuse, RZ ;  /* 0x000000020d067210 */ /* 0x080fe40007f9e0ff */
[----:B------:R0:W-:Y:S01]  /*825d0*/  STL.64 [R1+0x2b50], R34 ;  /* 0x002b502201007387 */ /* 0x0001e20000100a00 */
[----:B------:R-:W-:Y:S01]  /*825e0*/  IMAD.X R11, R8, 0x1, R5, P6 ;  /* 0x00000001080b7824 */ /* 0x000fe200030e0605 */
[----:B------:R-:W-:Y:S01]  /*825f0*/  SHF.R.S32.HI R9, RZ, 0x1f, R13 ;  /* 0x0000001fff097819 */ /* 0x000fe2000001140d */
[----:B------:R-:W-:Y:S01]  /*82600*/  IMAD.MOV.U32 R12, RZ, RZ, R6 ;  /* 0x000000ffff0c7224 */ /* 0x000fe200078e0006 */
[----:B------:R-:W-:Y:S01]  /*82610*/  SHF.R.S32.HI R8, RZ, 0x1f, R14 ;  /* 0x0000001fff087819 */ /* 0x000fe2000001140e */
[----:B0-----:R-:W4:Y:S04]  /*82620*/  LDL.LU.64 R34, [R1+0x3390] ;  /* 0x0033900001227983 */ /* 0x001f280000300a00 */
[----:B------:R0:W-:Y:S04]  /*82630*/  STL [R1+0x2b40], R6 ;  /* 0x002b400601007387 */ /* 0x0001e80000100800 */
[----:B------:R1:W-:Y:S01]  /*82640*/  STL.64 [R1+0x2b48], R10 ;  /* 0x002b480a01007387 */ /* 0x0003e20000100a00 */
[----:B0-----:R-:W-:-:S02]  /*82650*/  IADD3 R6, P5, R14, R2, RZ ;  /* 0x000000020e067210 */ /* 0x001fc40007fbe0ff */
[----:B-1----:R-:W-:Y:S01]  /*82660*/  IADD3 R10, P6, R13, R3, RZ ;  /* 0x000000030d0a7210 */ /* 0x002fe20007fde0ff */
[----:B------:R-:W-:Y:S02]  /*82670*/  IMAD.MOV.U32 R13, RZ, RZ, R7 ;  /* 0x000000ffff0d7224 */ /* 0x000fe400078e0007 */
[C-C-:B------:R-:W-:Y:S02]  /*82680*/  IMAD.X R13, R9.reuse, 0x1, R4.reuse, P4 ;  /* 0x00000001090d7824 */ /* 0x140fe400020e0604 */
[----:B------:R-:W-:Y:S02]  /*82690*/  IMAD.X R11, R9, 0x1, R5, P6 ;  /* 0x00000001090b7824 */ /* 0x000fe400030e0605 */
[----:B------:R-:W-:Y:S01]  /*826a0*/  IMAD.X R7, R8, 0x1, R4, P5 ;  /* 0x0000000108077824 */ /* 0x000fe200028e0604 */
[----:B------:R-:W-:Y:S01]  /*826b0*/  STL [R1+0x2b44], R13 ;  /* 0x002b440d01007387 */ /* 0x000fe20000100800 */
[----:B------:R-:W-:Y:S02]  /*826c0*/  IMAD.MOV.U32 R18, RZ, RZ, R22 ;  /* 0x000000ffff127224 */ /* 0x000fe400078e0016 */
[----:B------:R-:W-:Y:S01]  /*826d0*/  IMAD.MOV.U32 R22, RZ, RZ, R61 ;  /* 0x000000ffff167224 */ /* 0x000fe200078e003d */
[----:B------:R0:W-:Y:S01]  /*826e0*/  STL.64 [R1+0x2b38], R10 ;  /* 0x002b380a01007387 */ /* 0x0001e20000100a00 */
[----:B------:R-:W-:-:S02]  /*826f0*/  IMAD.MOV.U32 R61, RZ, RZ, R54 ;  /* 0x000000ffff3d7224 */ /* 0x000fc400078e0036 */
[----:B------:R-:W-:Y:S01]  /*82700*/  IMAD.MOV.U32 R54, RZ, RZ, R52 ;  /* 0x000000ffff367224 */ /* 0x000fe200078e0034 */
[----:B------:R1:W-:Y:S01]  /*82710*/  STL.64 [R1+0x2b30], R6 ;  /* 0x002b300601007387 */ /* 0x0003e20000100a00 */
[----:B------:R-:W-:Y:S01]  /*82720*/  IMAD.MOV.U32 R52, RZ, RZ, R36 ;  /* 0x000000ffff347224 */ /* 0x000fe200078e0024 */
[----:B------:R-:W-:Y:S02]  /*82730*/  SHF.R.S32.HI R9, RZ, 0x1f, R15 ;  /* 0x0000001fff097819 */ /* 0x000fe4000001140f */
[----:B------:R-:W-:Y:S02]  /*82740*/  IADD3 R36, P4, R15, R2, RZ ;  /* 0x000000020f247210 */ /* 0x000fe40007f9e0ff */
[----:B0-----:R-:W-:Y:S01]  /*82750*/  IADD3 R10, P6, R14, R3, RZ ;  /* 0x000000030e0a7210 */ /* 0x001fe20007fde0ff */
[----:B-1----:R-:W-:Y:S02]  /*82760*/  IMAD.MOV.U32 R7, RZ, RZ, R19 ;  /* 0x000000ffff077224 */ /* 0x002fe400078e0013 */
[----:B------:R-:W-:-:S02]  /*82770*/  IMAD.MOV.U32 R19, RZ, RZ, R23 ;  /* 0x000000ffff137224 */ /* 0x000fc400078e0017 */
[----:B------:R-:W-:Y:S02]  /*82780*/  IMAD.MOV.U32 R23, RZ, RZ, R55 ;  /* 0x000000ffff177224 */ /* 0x000fe400078e0037 */
[----:B------:R-:W-:Y:S01]  /*82790*/  IMAD.X R11, R8, 0x1, R5, P6 ;  /* 0x00000001080b7824 */ /* 0x000fe200030e0605 */
[----:B------:R-:W-:Y:S01]  /*827a0*/  IADD3 R12, P6, R15, R3, RZ ;  /* 0x000000030f0c7210 */ /* 0x000fe20007fde0ff */
[----:B------:R-:W-:Y:S02]  /*827b0*/  IMAD.MOV.U32 R55, RZ, RZ, R53 ;  /* 0x000000ffff377224 */ /* 0x000fe400078e0035 */
[----:B------:R-:W-:Y:S02]  /*827c0*/  IMAD.MOV.U32 R53, RZ, RZ, R38 ;  /* 0x000000ffff357224 */ /* 0x000fe400078e0026 */
[----:B------:R-:W-:Y:S02]  /*827d0*/  IMAD.MOV.U32 R38, RZ, RZ, R37 ;  /* 0x000000ffff267224 */ /* 0x000fe400078e0025 */
[----:B------:R-:W-:-:S02]  /*827e0*/  IMAD.X R37, R9, 0x1, R4, P4 ;  /* 0x0000000109257824 */ /* 0x000fc400020e0604 */
[----:B------:R-:W-:Y:S02]  /*827f0*/  IMAD.MOV.U32 R6, RZ, RZ, R22 ;  /* 0x000000ffff067224 */ /* 0x000fe400078e0016 */
[----:B------:R-:W-:Y:S01]  /*82800*/  IMAD.X R13, R9, 0x1, R5, P6 ;  /* 0x00000001090d7824 */ /* 0x000fe200030e0605 */
[----:B------:R0:W-:Y:S01]  /*82810*/  STL.64 [R1+0x2b28], R10 ;  /* 0x002b280a01007387 */ /* 0x0001e20000100a00 */
[----:B------:R-:W-:Y:S01]  /*82820*/  IMAD.MOV.U32 R22, RZ, RZ, R54 ;  /* 0x000000ffff167224 */ /* 0x000fe200078e0036 */
[----:B------:R-:W-:Y:S01]  /*82830*/  SHF.R.S32.HI R8, RZ, 0x1f, R16 ;  /* 0x0000001fff087819 */ /* 0x000fe20000011410 */
[----:B------:R-:W-:Y:S01]  /*82840*/  IMAD.MOV.U32 R54, RZ, RZ, R38 ;  /* 0x000000ffff367224 */ /* 0x000fe200078e0026 */
[-C--:B------:R-:W-:Y:S01]  /*82850*/  IADD3 R38, P5, R16, R2.reuse, RZ ;  /* 0x0000000210267210 */ /* 0x080fe20007fbe0ff */
[----:B------:R1:W-:Y:S01]  /*82860*/  STL.64 [R1+0x2b20], R36 ;  /* 0x002b202401007387 */ /* 0x0003e20000100a00 */
[----:B------:R-:W-:Y:S01]  /*82870*/  IADD3 R14, P4, R17, R2, RZ ;  /* 0x00000002110e7210 */ /* 0x000fe20007f9e0ff */
[----:B0-----:R-:W-:-:S02]  /*82880*/  IMAD.MOV.U32 R10, RZ, RZ, R7 ;  /* 0x000000ffff0a7224 */ /* 0x001fc400078e0007 */
[----:B------:R-:W-:Y:S01]  /*82890*/  IMAD.MOV.U32 R7, RZ, RZ, R23 ;  /* 0x000000ffff077224 */ /* 0x000fe200078e0017 */
[----:B-1----:R-:W4:Y:S01]  /*828a0*/  LDL.LU.64 R36, [R1+0x3388] ;  /* 0x0033880001247983 */ /* 0x002f220000300a00 */
[----:B------:R-:W-:-:S03]  /*828b0*/  IMAD.MOV.U32 R23, RZ, RZ, R55 ;  /* 0x000000ffff177224 */ /* 0x000fc600078e0037 */
[----:B------:R0:W-:Y:S01]  /*828c0*/  STL.64 [R1+0x2b18], R12 ;  /* 0x002b180c01007387 */ /* 0x0001e20000100a00 */
[----:B------:R-:W-:Y:S02]  /*828d0*/  IMAD.MOV.U32 R55, RZ, RZ, R39 ;  /* 0x000000ffff377224 */ /* 0x000fe400078e0027 */
[----:B------:R-:W-:Y:S01]  /*828e0*/  IMAD.X R39, R8, 0x1, R4, P5 ;  /* 0x0000000108277824 */ /* 0x000fe200028e0604 */
[----:B0-----:R-:W-:-:S04]  /*828f0*/  IADD3 R12, P6, R16, R3, RZ ;  /* 0x00000003100c7210 */ /* 0x001fc80007fde0ff */
[----:B------:R0:W-:Y:S01]  /*82900*/  STL.64 [R1+0x2b10], R38 ;  /* 0x002b102601007387 */ /* 0x0001e20000100a00 */
[----:B------:R-:W-:Y:S01]  /*82910*/  IMAD.X R13, R8, 0x1, R5, P6 ;  /* 0x00000001080d7824 */ /* 0x000fe200030e0605 */
[----:B------:R-:W-:Y:S02]  /*82920*/  SHF.R.S32.HI R9, RZ, 0x1f, R17 ;  /* 0x0000001fff097819 */ /* 0x000fe40000011411 */
[----:B0-----:R-:W4:Y:S04]  /*82930*/  LDL.LU.64 R38, [R1+0x3380] ;  /* 0x0033800001267983 */ /* 0x001f280000300a00 */
[----:B------:R-:W-:Y:S04]  /*82940*/  STL [R1+0x2b00], R14 ;  /* 0x002b000e01007387 */ /* 0x000fe80000100800 */
[----:B------:R0:W-:Y:S01]  /*82950*/  STL.64 [R1+0x2b08], R12 ;  /* 0x002b080c01007387 */ /* 0x0001e20000100a00 */
[----:B------:R-:W-:Y:S01]  /*82960*/  IMAD.MOV.U32 R16, RZ, RZ, R14 ;  /* 0x000000ffff107224 */ /* 0x000fe200078e000e */
[----:B------:R-:W-:-:S02]  /*82970*/  SHF.R.S32.HI R8, RZ, 0x1f, R20 ;  /* 0x0000001fff087819 */ /* 0x000fc40000011414 */
[----:B0-----:R-:W-:Y:S01]  /*82980*/  IADD3 R12, P6, R17, R3, RZ ;  /* 0x00000003110c7210 */ /* 0x001fe20007fde0ff */
[----:B------:R-:W-:Y:S02]  /*82990*/  IMAD.MOV.U32 R17, RZ, RZ, R15 ;  /* 0x000000ffff117224 */ /* 0x000fe400078e000f */
[C-C-:B------:R-:W-:Y:S02]  /*829a0*/  IMAD.X R17, R9.reuse, 0x1, R4.reuse, P4 ;  /* 0x0000000109117824 */ /* 0x140fe400020e0604 */
[----:B------:R-:W-:Y:S01]  /*829b0*/  IMAD.X R13, R9, 0x1, R5, P6 ;  /* 0x00000001090d7824 */ /* 0x000fe200030e0605 */
[----:B------:R-:W-:Y:S02]  /*829c0*/  IADD3 R14, P5, R20, R2, RZ ;  /* 0x00000002140e7210 */ /* 0x000fe40007fbe0ff */
[----:B------:R-:W-:Y:S04]  /*829d0*/  STL [R1+0x2b04], R17 ;  /* 0x002b041101007387 */ /* 0x000fe80000100800 */
[----:B------:R0:W-:Y:S01]  /*829e0*/  STL.64 [R1+0x2af8], R12 ;  /* 0x002af80c01007387 */ /* 0x0001e20000100a00 */
[----:B------:R-:W-:Y:S01]  /*829f0*/  IMAD.X R15, R8, 0x1, R4, P5 ;  /* 0x00000001080f7824 */ /* 0x000fe200028e0604 */
[----:B------:R-:W-:-:S02]  /*82a00*/  SHF.R.S32.HI R9, RZ, 0x1f, R25 ;  /* 0x0000001fff097819 */ /* 0x000fc40000011419 */
[-C--:B0-----:R-:W-:Y:S02]  /*82a10*/  IADD3 R12, P6, R20, R3.reuse, RZ ;  /* 0x00000003140c7210 */ /* 0x081fe40007fde0ff */
[----:B------:R0:W-:Y:S03]  /*82a20*/  STL.64 [R1+0x2af0], R14 ;  /* 0x002af00e01007387 */ /* 0x0001e60000100a00 */
[----:B------:R-:W-:Y:S01]  /*82a30*/  IMAD.X R13, R8, 0x1, R5, P6 ;  /* 0x00000001080d7824 */ /* 0x000fe200030e0605 */
[C---:B------:R-:W-:Y:S02]  /*82a40*/  IADD3 R16, P4, R25.reuse, R2, RZ ;  /* 0x0000000219107210 */ /* 0x040fe40007f9e0ff */
[----:B--2---:R-:W-:Y:S02]  /*82a50*/  SHF.R.S32.HI R8, RZ, 0x1f, R26 ;  /* 0x0000001fff087819 */ /* 0x004fe4000001141a */
[----:B------:R1:W-:Y:S01]  /*82a60*/  STL.64 [R1+0x2ae8], R12 ;  /* 0x002ae80c01007387 */ /* 0x0003e20000100a00 */
[----:B0-----:R-:W-:Y:S01]  /*82a70*/  IADD3 R14, P6, R25, R3, RZ ;  /* 0x00000003190e7210 */ /* 0x001fe20007fde0ff */
[----:B------:R-:W-:-:S04]  /*82a80*/  IMAD.X R17, R9, 0x1, R4, P4 ;  /* 0x0000000109117824 */ /* 0x000fc800020e0604 */
[----:B------:R-:W-:Y:S01]  /*82a90*/  IMAD.X R15, R9, 0x1, R5, P6 ;  /* 0x00000001090f7824 */ /* 0x000fe200030e0605 */
[----:B-1----:R-:W-:Y:S01]  /*82aa0*/  IADD3 R12, P5, R26, R2, RZ ;  /* 0x000000021a0c7210 */ /* 0x002fe20007fbe0ff */
[----:B------:R-:W-:Y:S04]  /*82ab0*/  STL.64 [R1+0x2ae0], R16 ;  /* 0x002ae01001007387 */ /* 0x000fe80000100a00 */
[----:B------:R-:W-:Y:S01]  /*82ac0*/  IMAD.X R13, R8, 0x1, R4, P5 ;  /* 0x00000001080d7824 */ /* 0x000fe200028e0604 */
[----:B------:R0:W-:Y:S04]  /*82ad0*/  STL.64 [R1+0x2ad8], R14 ;  /* 0x002ad80e01007387 */ /* 0x0001e80000100a00 */
[----:B------:R1:W-:Y:S01]  /*82ae0*/  STL.64 [R1+0x2ad0], R12 ;  /* 0x002ad00c01007387 */ /* 0x0003e20000100a00 */
[----:B------:R-:W-:Y:S01]  /*82af0*/  IMAD.MOV.U32 R11, RZ, RZ, R10 ;  /* 0x000000ffff0b7224 */ /* 0x000fe200078e000a */
[----:B---3--:R-:W-:Y:S01]  /*82b00*/  SHF.R.S32.HI R9, RZ, 0x1f, R28 ;  /* 0x0000001fff097819 */ /* 0x008fe2000001141c */
[----:B------:R-:W-:-:S02]  /*82b10*/  IMAD.MOV.U32 R10, RZ, RZ, R19 ;  /* 0x000000ffff0a7224 */ /* 0x000fc400078e0013 */
[----:B------:R-:W-:Y:S01]  /*82b20*/  IMAD.MOV.U32 R19, RZ, RZ, R58 ;  /* 0x000000ffff137224 */ /* 0x000fe200078e003a */
[----:B0-----:R-:W-:Y:S01]  /*82b30*/  IADD3 R14, P6, R26, R3, RZ ;  /* 0x000000031a0e7210 */ /* 0x001fe20007fde0ff */
[----:B-1----:R-:W-:Y:S02]  /*82b40*/  IMAD.MOV.U32 R12, RZ, RZ, R6 ;  /* 0x000000ffff0c7224 */ /* 0x002fe400078e0006 */
[----:B------:R-:W-:Y:S02]  /*82b50*/  IMAD.MOV.U32 R6, RZ, RZ, R60 ;  /* 0x000000ffff067224 */ /* 0x000fe400078e003c */
[----:B------:R-:W-:Y:S02]  /*82b60*/  IMAD.MOV.U32 R60, RZ, RZ, R59 ;  /* 0x000000ffff3c7224 */ /* 0x000fe400078e003b */
[----:B------:R-:W-:Y:S01]  /*82b70*/  IMAD.MOV.U32 R59, RZ, RZ, R40 ;  /* 0x000000ffff3b7224 */ /* 0x000fe200078e0028 */
[----:B------:R-:W-:Y:S01]  /*82b80*/  IADD3 R40, P4, R28, R2, RZ ;  /* 0x000000021c287210 */ /* 0x000fe20007f9e0ff */
[----:B------:R-:W-:-:S02]  /*82b90*/  IMAD.MOV.U32 R58, RZ, RZ, R42 ;  /* 0x000000ffff3a7224 */ /* 0x000fc400078e002a */
[----:B------:R-:W-:Y:S02]  /*82ba0*/  IMAD.MOV.U32 R42, RZ, RZ, R41 ;  /* 0x000000ffff2a7224 */ /* 0x000fe400078e0029 */
[----:B------:R-:W-:Y:S02]  /*82bb0*/  IMAD.X R15, R8, 0x1, R5, P6 ;  /* 0x00000001080f7824 */ /* 0x000fe400030e0605 */
[----:B------:R-:W-:-:S03]  /*82bc0*/  IMAD.X R41, R9, 0x1, R4, P4 ;  /* 0x0000000109297824 */ /* 0x000fc600020e0604 */
[----:B------:R-:W-:Y:S04]  /*82bd0*/  STL.64 [R1+0x2ac8], R14 ;  /* 0x002ac80e01007387 */ /* 0x000fe80000100a00 */
[----:B------:R0:W-:Y:S01]  /*82be0*/  STL.64 [R1+0x2ac0], R40 ;  /* 0x002ac02801007387 */ /* 0x0001e20000100a00 */
[----:B------:R-:W-:-:S03]  /*82bf0*/  IMAD.MOV.U32 R13, RZ, RZ, R6 ;  /* 0x000000ffff0d7224 */ /* 0x000fc600078e0006 */
[----:B0-----:R-:W2:Y:S01]  /*82c00*/  LDL.LU.64 R40, [R1+0x3378] ;  /* 0x0033780001287983 */ /* 0x001ea20000300a00 */
[----:B------:R-:W-:Y:S02]  /*82c10*/  IMAD.MOV.U32 R14, RZ, RZ, R10 ;  /* 0x000000ffff0e7224 */ /* 0x000fe400078e000a */
[----:B------:R-:W-:Y:S02]  /*82c20*/  IMAD.MOV.U32 R10, RZ, RZ, R19 ;  /* 0x000000ffff0a7224 */ /* 0x000fe400078e0013 */
[----:B------:R-:W-:Y:S02]  /*82c30*/  IMAD.MOV.U32 R19, RZ, RZ, R58 ;  /* 0x000000ffff137224 */ /* 0x000fe400078e003a */
[----:B------:R-:W-:Y:S01]  /*82c40*/  IMAD.MOV.U32 R58, RZ, RZ, R42 ;  /* 0x000000ffff3a7224 */ /* 0x000fe200078e002a */
[----:B------:R-:W-:Y:S01]  /*82c50*/  IADD3 R42, P6, R28, R3, RZ ;  /* 0x000000031c2a7210 */ /* 0x000fe20007fde0ff */
[----:B------:R-:W-:Y:S01]  /*82c60*/  IMAD.MOV.U32 R6, RZ, RZ, R60 ;  /* 0x000000ffff067224 */ /* 0x000fe200078e003c */
[----:B------:R-:W-:Y:S01]  /*82c70*/  SHF.R.S32.HI R8, RZ, 0x1f, R29 ;  /* 0x0000001fff087819 */ /* 0x000fe2000001141d */
[----:B------:R-:W-:Y:S01]  /*82c80*/  IMAD.MOV.U32 R60, RZ, RZ, R59 ;  /* 0x000000ffff3c7224 */ /* 0x000fe200078e003b */
[----:B------:R-:W-:Y:S01]  /*82c90*/  IADD3 R16, P5, R29, R2, RZ ;  /* 0x000000021d107210 */ /* 0x000fe20007fbe0ff */
[----:B------:R-:W-:-:S02]  /*82ca0*/  IMAD.MOV.U32 R59, RZ, RZ, R43 ;  /* 0x000000ffff3b7224 */ /* 0x000fc400078e002b */
[----:B------:R-:W-:Y:S02]  /*82cb0*/  IMAD.X R43, R9, 0x1, R5, P6 ;  /* 0x00000001092b7824 */ /* 0x000fe400030e0605 */
[----:B------:R-:W-:Y:S02]  /*82cc0*/  IMAD.X R17, R8, 0x1, R4, P5 ;  /* 0x0000000108117824 */ /* 0x000fe400028e0604 */
[----:B------:R-:W-:Y:S01]  /*82cd0*/  IMAD.MOV.U32 R15, RZ, RZ, R13 ;  /* 0x000000ffff0f7224 */ /* 0x000fe200078e000d */
[----:B------:R0:W-:Y:S01]  /*82ce0*/  STL.64 [R1+0x2ab8], R42 ;  /* 0x002ab82a01007387 */ /* 0x0001e20000100a00 */
[----:B------:R-:W-:Y:S02]  /*82cf0*/  IMAD.MOV.U32 R13, RZ, RZ, R6 ;  /* 0x000000ffff0d7224 */ /* 0x000fe400078e0006 */
[----:B------:R-:W-:Y:S01]  /*82d00*/  IMAD.MOV.U32 R6, RZ, RZ, R60 ;  /* 0x000000ffff067224 */ /* 0x000fe200078e003c */
[----:B------:R-:W-:Y:S01]  /*82d10*/  IADD3 R28, P6, R29, R3, RZ ;  /* 0x000000031d1c7210 */ /* 0x000fe20007fde0ff */
[----:B------:R-:W-:Y:S01]  /*82d20*/  IMAD.MOV.U32 R60, RZ, RZ, R59 ;  /* 0x000000ffff3c7224 */ /* 0x000fe200078e003b */
[----:B----4-:R-:W-:Y:S01]  /*82d30*/  SHF.R.S32.HI R9, RZ, 0x1f, R30 ;  /* 0x0000001fff097819 */ /* 0x010fe2000001141e */
[----:B------:R-:W-:Y:S01]  /*82d40*/  IMAD.MOV.U32 R59, RZ, RZ, R44 ;  /* 0x000000ffff3b7224 */ /* 0x000fe200078e002c */
[----:B------:R-:W-:Y:S01]  /*82d50*/  IADD3 R44, P4, R30, R2, RZ ;  /* 0x000000021e2c7210 */ /* 0x000fe20007f9e0ff */
[----:B0-----:R-:W3:Y:S04]  /*82d60*/  LDL.LU.64 R42, [R1+0x3370] ;  /* 0x00337000012a7983 */ /* 0x001ee80000300a00 */
[----:B------:R0:W-:Y:S01]  /*82d70*/  STL.64 [R1+0x2ab0], R16 ;  /* 0x002ab01001007387 */ /* 0x0001e20000100a00 */
[----:B------:R-:W-:-:S02]  /*82d80*/  IMAD.X R29, R8, 0x1, R5, P6 ;  /* 0x00000001081d7824 */ /* 0x000fc400030e0605 */
[----:B0-----:R-:W-:Y:S02]  /*82d90*/  IMAD.MOV.U32 R16, RZ, RZ, R14 ;  /* 0x000000ffff107224 */ /* 0x001fe400078e000e */
[----:B------:R-:W-:Y:S02]  /*82da0*/  IMAD.MOV.U32 R14, RZ, RZ, R10 ;  /* 0x000000ffff0e7224 */ /* 0x000fe400078e000a */
[----:B------:R-:W-:Y:S02]  /*82db0*/  IMAD.MOV.U32 R10, RZ, RZ, R19 ;  /* 0x000000ffff0a7224 */ /* 0x000fe400078e0013 */
[----:B------:R-:W-:Y:S02]  /*82dc0*/  IMAD.MOV.U32 R19, RZ, RZ, R58 ;  /* 0x000000ffff137224 */ /* 0x000fe400078e003a */
[----:B------:R-:W-:Y:S02]  /*82dd0*/  IMAD.MOV.U32 R58, RZ, RZ, R46 ;  /* 0x000000ffff3a7224 */ /* 0x000fe400078e002e */
[----:B------:R-:W-:-:S02]  /*82de0*/  IMAD.MOV.U32 R46, RZ, RZ, R45 ;  /* 0x000000ffff2e7224 */ /* 0x000fc400078e002d */
[----:B------:R-:W-:Y:S01]  /*82df0*/  IMAD.X R45, R9, 0x1, R4, P4 ;  /* 0x00000001092d7824 */ /* 0x000fe200020e0604 */
[----:B------:R0:W-:Y:S01]  /*82e00*/  STL.64 [R1+0x2aa8], R28 ;  /* 0x002aa81c01007387 */ /* 0x0001e20000100a00 */
[----:B------:R-:W-:-:S03]  /*82e10*/  IMAD.MOV.U32 R20, RZ, RZ, R16 ;  /* 0x000000ffff147224 */ /* 0x000fc600078e0010 */
[----:B------:R1:W-:Y:S01]  /*82e20*/  STL.64 [R1+0x2aa0], R44 ;  /* 0x002aa02c01007387 */ /* 0x0003e20000100a00 */
[----:B------:R-:W-:Y:S02]  /*82e30*/  IMAD.MOV.U32 R16, RZ, RZ, R14 ;  /* 0x000000ffff107224 */ /* 0x000fe400078e000e */
[----:B------:R-:W-:Y:S02]  /*82e40*/  IMAD.MOV.U32 R14, RZ, RZ, R10 ;  /* 0x000000ffff0e7224 */ /* 0x000fe400078e000a */
[----:B------:R-:W-:Y:S02]  /*82e50*/  IMAD.MOV.U32 R10, RZ, RZ, R19 ;  /* 0x000000ffff0a7224 */ /* 0x000fe400078e0013 */
[----:B------:R-:W-:Y:S01]  /*82e60*/  IMAD.MOV.U32 R19, RZ, RZ, R58 ;  /* 0x000000ffff137224 */ /* 0x000fe200078e003a */
[----:B0-----:R-:W-:Y:S01]  /*82e70*/  IADD3 R28, P6, R30, R3, RZ ;  /* 0x000000031e1c7210 */ /* 0x001fe20007fde0ff */
[----:B-1----:R-:W4:Y:S01]  /*82e80*/  LDL.LU.64 R44, [R1+0x3368] ;  /* 0x00336800012c7983 */ /* 0x002f220000300a00 */
[----:B------:R-:W-:Y:S01]  /*82e90*/  IMAD.MOV.U32 R58, RZ, RZ, R46 ;  /* 0x000000ffff3a7224 */ /* 0x000fe200078e002e */
[----:B------:R-:W-:Y:S01]  /*82ea0*/  SHF.R.S32.HI R8, RZ, 0x1f, R31 ;  /* 0x0000001fff087819 */ /* 0x000fe2000001141f */
[----:B------:R-:W-:Y:S01]  /*82eb0*/  IMAD.MOV.U32 R17, RZ, RZ, R15 ;  /* 0x000000ffff117224 */ /* 0x000fe200078e000f */
[----:B------:R-:W-:Y:S01]  /*82ec0*/  IADD3 R46, P5, R31, R2, RZ ;  /* 0x000000021f2e7210 */ /* 0x000fe20007fbe0ff */
[----:B------:R-:W-:-:S02]  /*82ed0*/  IMAD.MOV.U32 R15, RZ, RZ, R13 ;  /* 0x000000ffff0f7224 */ /* 0x000fc400078e000d */
[----:B------:R-:W-:Y:S02]  /*82ee0*/  IMAD.MOV.U32 R13, RZ, RZ, R6 ;  /* 0x000000ffff0d7224 */ /* 0x000fe400078e0006 */
[----:B------:R-:W-:Y:S02]  /*82ef0*/  IMAD.MOV.U32 R6, RZ, RZ, R60 ;  /* 0x000000ffff067224 */ /* 0x000fe400078e003c */
[----:B------:R-:W-:Y:S02]  /*82f00*/  IMAD.X R29, R9, 0x1, R5, P6 ;  /* 0x00000001091d7824 */ /* 0x000fe400030e0605 */
[----:B------:R-:W-:Y:S02]  /*82f10*/  IMAD.MOV.U32 R60, RZ, RZ, R47 ;  /* 0x000000ffff3c7224 */ /* 0x000fe400078e002f */
[----:B------:R-:W-:Y:S02]  /*82f20*/  IMAD.MOV.U32 R25, RZ, RZ, R17 ;  /* 0x000000ffff197224 */ /* 0x000fe400078e0011 */
[----:B------:R-:W-:-:S02]  /*82f30*/  IMAD.X R47, R8, 0x1, R4, P5 ;  /* 0x00000001082f7824 */ /* 0x000fc400028e0604 */
[----:B------:R-:W-:Y:S02]  /*82f40*/  IMAD.MOV.U32 R17, RZ, RZ, R15 ;  /* 0x000000ffff117224 */ /* 0x000fe400078e000f */
[----:B------:R-:W-:Y:S01]  /*82f50*/  IMAD.MOV.U32 R15, RZ, RZ, R13 ;  /* 0x000000ffff0f7224 */ /* 0x000fe200078e000d */
[----:B------:R0:W-:Y:S01]  /*82f60*/  STL.64 [R1+0x2a98], R28 ;  /* 0x002a981c01007387 */ /* 0x0001e20000100a00 */
[----:B------:R-:W-:Y:S02]  /*82f70*/  IMAD.MOV.U32 R13, RZ, RZ, R19 ;  /* 0x000000ffff0d7224 */ /* 0x000fe400078e0013 */
[----:B------:R-:W-:Y:S01]  /*82f80*/  IMAD.MOV.U32 R19, RZ, RZ, R61 ;  /* 0x000000ffff137224 */ /* 0x000fe200078e003d */
[----:B------:R1:W-:Y:S01]  /*82f90*/  STL.64 [R1+0x2a90], R46 ;  /* 0x002a902e01007387 */ /* 0x0003e20000100a00 */
[----:B------:R-:W-:Y:S01]  /*82fa0*/  IMAD.MOV.U32 R26, RZ, RZ, R20 ;  /* 0x000000ffff1a7224 */ /* 0x000fe200078e0014 */
[----:B------:R-:W-:Y:S01]  /*82fb0*/  SHF.R.S32.HI R9, RZ, 0x1f, R33 ;  /* 0x0000001fff097819 */ /* 0x000fe20000011421 */
[----:B------:R-:W-:Y:S01]  /*82fc0*/  IMAD.MOV.U32 R61, RZ, RZ, R48 ;  /* 0x000000ffff3d7224 */ /* 0x000fe200078e0030 */
[----:B------:R-:W-:Y:S01]  /*82fd0*/  IADD3 R48, P4, R33, R2, RZ ;  /* 0x0000000221307210 */ /* 0x000fe20007f9e0ff */
[----:B------:R-:W-:Y:S01]  /*82fe0*/  IMAD.MOV.U32 R20, RZ, RZ, R16 ;  /* 0x000000ffff147224 */ /* 0x000fe200078e0010 */
[----:B0-----:R-:W-:Y:S01]  /*82ff0*/  IADD3 R28, P6, R31, R3, RZ ;  /* 0x000000031f1c7210 */ /* 0x001fe20007fde0ff */
[----:B------:R-:W-:-:S02]  /*83000*/  IMAD.MOV.U32 R16, RZ, RZ, R14 ;  /* 0x000000ffff107224 */ /* 0x000fc400078e000e */
[----:B------:R-:W-:Y:S01]  /*83010*/  IMAD.MOV.U32 R14, RZ, RZ, R10 ;  /* 0x000000ffff0e7224 */ /* 0x000fe200078e000a */
[----:B-1----:R-:W4:Y:S01]  /*83020*/  LDL.LU.64 R46, [R1+0x3360] ;  /* 0x00336000012e7983 */ /* 0x002f220000300a00 */
[----:B------:R-:W-:Y:S02]  /*83030*/  IMAD.MOV.U32 R10, RZ, RZ, R6 ;  /* 0x000000ffff0a7224 */ /* 0x000fe400078e0006 */
[----:B------:R-:W-:Y:S02]  /*83040*/  IMAD.MOV.U32 R6, RZ, RZ, R49 ;  /* 0x000000ffff067224 */ /* 0x000fe400078e0031 */
[----:B------:R-:W-:Y:S02]  /*83050*/  IMAD.X R29, R8, 0x1, R5, P6 ;  /* 0x00000001081d7824 */ /* 0x000fe400030e0605 */
[----:B------:R-:W-:-:S03]  /*83060*/  IMAD.X R49, R9, 0x1, R4, P4 ;  /* 0x0000000109317824 */ /* 0x000fc600020e0604 */
[----:B------:R-:W-:Y:S04]  /*83070*/  STL.64 [R1+0x2a88], R28 ;  /* 0x002a881c01007387 */ /* 0x000fe80000100a00 */
[----:B------:R0:W-:Y:S04]  /*83080*/  STL.64 [R1+0x2a80], R48 ;  /* 0x002a803001007387 */ /* 0x0001e80000100a00 */
[----:B0-----:R-:W4:Y:S01]  /*83090*/  LDL.LU.64 R48, [R1+0x3358] ;  /* 0x0033580001307983 */ /* 0x001f220000300a00 */
[----:B------:R-:W-:Y:S02]  /*830a0*/  IADD3 R30, P6, R33, R3, RZ ;  /* 0x00000003211e7210 */ /* 0x000fe40007fde0ff */
[----:B------:R-:W-:-:S02]  /*830b0*/  SHF.R.S32.HI R8, RZ, 0x1f, R34 ;  /* 0x0000001fff087819 */ /* 0x000fc40000011422 */
[----:B------:R-:W-:Y:S01]  /*830c0*/  IADD3 R28, P5, R34, R2, RZ ;  /* 0x00000002221c7210 */ /* 0x000fe20007fbe0ff */
[----:B------:R-:W-:-:S04]  /*830d0*/  IMAD.X R31, R9, 0x1, R5, P6 ;  /* 0x00000001091f7824 */ /* 0x000fc800030e0605 */
[----:B------:R-:W-:Y:S01]  /*830e0*/  IMAD.X R29, R8, 0x1, R4, P5 ;  /* 0x00000001081d7824 */ /* 0x000fe200028e0604 */
[----:B------:R0:W-:Y:S04]  /*830f0*/  STL.64 [R1+0x2a78], R30 ;  /* 0x002a781e01007387 */ /* 0x0001e80000100a00 */
[----:B------:R1:W-:Y:S01]  /*83100*/  STL.64 [R1+0x2a70], R28 ;  /* 0x002a701c01007387 */ /* 0x0003e20000100a00 */
[----:B0-----:R-:W-:Y:S01]  /*83110*/  IADD3 R30, P6, R34, R3, RZ ;  /* 0x00000003221e7210 */ /* 0x001fe20007fde0ff */
[----:B-1----:R-:W-:-:S04]  /*83120*/  IMAD.MOV.U32 R28, RZ, RZ, R16 ;  /* 0x000000ffff1c7224 */ /* 0x002fc800078e0010 */
[----:B------:R-:W-:Y:S02]  /*83130*/  IMAD.X R31, R8, 0x1, R5, P6 ;  /* 0x00000001081f7824 */ /* 0x000fe400030e0605 */
[----:B------:R-:W-:Y:S02]  /*83140*/  IMAD.MOV.U32 R16, RZ, RZ, R14 ;  /* 0x000000ffff107224 */ /* 0x000fe400078e000e */
[----:B------:R-:W-:Y:S01]  /*83150*/  IMAD.MOV.U32 R14, RZ, RZ, R13 ;  /* 0x000000ffff0e7224 */ /* 0x000fe200078e000d */
[----:B------:R-:W-:Y:S01]  /*83160*/  SHF.R.S32.HI R9, RZ, 0x1f, R35 ;  /* 0x0000001fff097819 */ /* 0x000fe20000011423 */
[----:B------:R-:W-:Y:S02]  /*83170*/  IMAD.MOV.U32 R29, RZ, RZ, R25 ;  /* 0x000000ffff1d7224 */ /* 0x000fe400078e0019 */
        /* <DEDUP_REMOVED lines=9> */
[----:B0-----:R-:W-:-:S04]  /*83210*/  IADD3 R30, P6, R35, R3, RZ ;  /* 0x00000003231e7210 */ /* 0x001fc80007fde0ff */
[----:B------:R0:W-:Y:S01]  /*83220*/  STL.64 [R1+0x2a60], R50 ;  /* 0x002a603201007387 */ /* 0x0001e20000100a00 */
[----:B------:R-:W-:Y:S01]  /*83230*/  IMAD.X R31, R9, 0x1, R5, P6 ;  /* 0x00000001091f7824 */ /* 0x000fe200030e0605 */
[----:B------:R-:W-:Y:S02]  /*83240*/  SHF.R.S32.HI R8, RZ, 0x1f, R37 ;  /* 0x0000001fff087819 */ /* 0x000fe40000011425 */
[----:B------:R-:W-:Y:S01]  /*83250*/  IADD3 R34, P5, R37, R2, RZ ;  /* 0x0000000225227210 */ /* 0x000fe20007fbe0ff */
[----:B0-----:R-:W4:Y:S04]  /*83260*/  LDL.LU.64 R50, [R1+0x3350] ;  /* 0x0033500001327983 */ /* 0x001f280000300a00 */
[----:B------:R0:W-:Y:S01]  /*83270*/  STL.64 [R1+0x2a58], R30 ;  /* 0x002a581e01007387 */ /* 0x0001e20000100a00 */
[----:B------:R-:W-:-:S02]  /*83280*/  IMAD.X R35, R8, 0x1, R4, P5 ;  /* 0x0000000108237824 */ /* 0x000fc400028e0604 */
[----:B0-----:R-:W-:Y:S02]  /*83290*/  IMAD.MOV.U32 R31, RZ, RZ, R29 ;  /* 0x000000ffff1f7224 */ /* 0x001fe400078e001d */
[----:B------:R-:W-:Y:S02]  /*832a0*/  IMAD.MOV.U32 R29, RZ, RZ, R17 ;  /* 0x000000ffff1d7224 */ /* 0x000fe400078e0011 */
[----:B------:R-:W-:Y:S02]  /*832b0*/  IMAD.MOV.U32 R17, RZ, RZ, R16 ;  /* 0x000000ffff117224 */ /* 0x000fe400078e0010 */
[----:B------:R-:W-:Y:S02]  /*832c0*/  IMAD.MOV.U32 R16, RZ, RZ, R15 ;  /* 0x000000ffff107224 */ /* 0x000fe400078e000f */
[----:B------:R-:W-:Y:S02]  /*832d0*/  IMAD.MOV.U32 R15, RZ, RZ, R22 ;  /* 0x000000ffff0f7224 */ /* 0x000fe400078e0016 */
[----:B------:R-:W-:Y:S01]  /*832e0*/  IMAD.MOV.U32 R22, RZ, RZ, R52 ;  /* 0x000000ffff167224 */ /* 0x000fe200078e0034 */
[----:B------:R-:W-:Y:S01]  /*832f0*/  IADD3 R52, P6, R37, R3, RZ ;  /* 0x0000000325347210 */ /* 0x000fe20007fde0ff */
[----:B------:R-:W-:-:S02]  /*83300*/  IMAD.MOV.U32 R30, RZ, RZ, R28 ;  /* 0x000000ffff1e7224 */ /* 0x000fc400078e001c */
[----:B------:R-:W-:Y:S01]  /*83310*/  IMAD.MOV.U32 R28, RZ, RZ, R13 ;  /* 0x000000ffff1c7224 */ /* 0x000fe200078e000d */
[----:B------:R0:W-:Y:S01]  /*83320*/  STL.64 [R1+0x3310], R36 ;  /* 0x0033102401007387 */ /* 0x0001e20000100a00 */
[----:B------:R-:W-:Y:S02]  /*83330*/  IMAD.MOV.U32 R13, RZ, RZ, R54 ;  /* 0x000000ffff0d7224 */ /* 0x000fe400078e0036 */
[----:B------:R-:W-:Y:S01]  /*83340*/  IMAD.MOV.U32 R54, RZ, RZ, R53 ;  /* 0x000000ffff367224 */ /* 0x000fe200078e0035 */
[----:B------:R1:W-:Y:S01]  /*83350*/  STL.64 [R1+0x2a50], R34 ;  /* 0x002a502201007387 */ /* 0x0003e20000100a00 */
[----:B------:R-:W-:Y:S01]  /*83360*/  IMAD.X R53, R8, 0x1, R5, P6 ;  /* 0x0000000108357824 */ /* 0x000fe200030e0605 */
[----:B------:R-:W-:Y:S01]  /*83370*/  SHF.R.S32.HI R9, RZ, 0x1f, R39 ;  /* 0x0000001fff097819 */ /* 0x000fe20000011427 */
[----:B------:R-:W-:-:S03]  /*83380*/  IMAD.MOV.U32 R33, RZ, RZ, R29 ;  /* 0x000000ffff217224 */ /* 0x000fc600078e001d */
[----:B------:R1:W-:Y:S01]  /*83390*/  STL.64 [R1+0x2a48], R52 ;  /* 0x002a483401007387 */ /* 0x0003e20000100a00 */
[C---:B0-----:R-:W-:Y:S01]  /*833a0*/  IADD3 R36, P6, R39.reuse, R3, RZ ;  /* 0x0000000327247210 */ /* 0x041fe20007fde0ff */
[----:B-1----:R-:W-:Y:S02]  /*833b0*/  IMAD.MOV.U32 R34, RZ, RZ, R31 ;  /* 0x000000ffff227224 */ /* 0x002fe400078e001f */
[----:B------:R-:W-:Y:S02]  /*833c0*/  IMAD.MOV.U32 R31, RZ, RZ, R30 ;  /* 0x000000ffff1f7224 */ /* 0x000fe400078e001e */
[----:B------:R-:W-:Y:S02]  /*833d0*/  IMAD.MOV.U32 R30, RZ, RZ, R28 ;  /* 0x000000ffff1e7224 */ /* 0x000fe400078e001c */
[----:B------:R-:W-:Y:S01]  /*833e0*/  IMAD.MOV.U32 R28, RZ, RZ, R54 ;  /* 0x000000ffff1c7224 */ /* 0x000fe200078e0036 */
[----:B------:R-:W-:Y:S01]  /*833f0*/  IADD3 R54, P4, R39, R2, RZ ;  /* 0x0000000227367210 */ /* 0x000fe20007f9e0ff */
[----:B------:R-:W4:Y:S01]  /*83400*/  LDL.LU.64 R52, [R1+0x3348] ;  /* 0x0033480001347983 */ /* 0x000f220000300a00 */
[----:B------:R-:W-:-:S02]  /*83410*/  IMAD.MOV.U32 R29, RZ, RZ, R15 ;  /* 0x000000ffff1d7224 */ /* 0x000fc400078e000f */
[----:B------:R-:W-:Y:S01]  /*83420*/  IMAD.MOV.U32 R15, RZ, RZ, R13 ;  /* 0x000000ffff0f7224 */ /* 0x000fe200078e000d */
[----:B------:R0:W-:Y:S01]  /*83430*/  STL.64 [R1+0x3318], R38 ;  /* 0x0033182601007387 */ /* 0x0001e20000100a00 */
[----:B------:R-:W-:-:S03]  /*83440*/  IMAD.MOV.U32 R13, RZ, RZ, R55 ;  /* 0x000000ffff0d7224 */ /* 0x000fc600078e0037 */
[----:B------:R-:W-:Y:S01]  /*83450*/  STL [R1+0x2a38], R36 ;  /* 0x002a382401007387 */ /* 0x000fe20000100800 */
[C---:B------:R-:W-:Y:S02]  /*83460*/  IMAD.X R55, R9.reuse, 0x1, R4, P4 ;  /* 0x0000000109377824 */ /* 0x040fe400020e0604 */
[----:B0-----:R-:W-:Y:S02]  /*83470*/  IMAD.MOV.U32 R38, RZ, RZ, R36 ;  /* 0x000000ffff267224 */ /* 0x001fe400078e0024 */
[----:B------:R-:W-:Y:S02]  /*83480*/  IMAD.MOV.U32 R39, RZ, RZ, R37 ;  /* 0x000000ffff277224 */ /* 0x000fe400078e0025 */
[----:B------:R-:W-:Y:S01]  /*83490*/  IMAD.X R39, R9, 0x1, R5, P6 ;  /* 0x0000000109277824 */ /* 0x000fe200030e0605 */
[----:B------:R0:W-:Y:S01]  /*834a0*/  STL.64 [R1+0x2a40], R54 ;  /* 0x002a403601007387 */ /* 0x0001e20000100a00 */
[----:B------:R-:W-:-:S03]  /*834b0*/  IMAD.MOV.U32 R35, RZ, RZ, R26 ;  /* 0x000000ffff237224 */ /* 0x000fc600078e001a */
[----:B0-----:R-:W4:Y:S01]  /*834c0*/  LDL.LU.64 R54, [R1+0x3340] ;  /* 0x0033400001367983 */ /* 0x001f220000300a00 */
[----:B--2---:R-:W-:Y:S02]  /*834d0*/  SHF.R.S32.HI R8, RZ, 0x1f, R40 ;  /* 0x0000001fff087819 */ /* 0x004fe40000011428 */
[C---:B------:R-:W-:Y:S02]  /*834e0*/  IADD3 R36, P5, R40.reuse, R2, RZ ;  /* 0x0000000228247210 */ /* 0x040fe40007fbe0ff */
[----:B------:R-:W-:-:S03]  /*834f0*/  IADD3 R38, P6, R40, R3, RZ ;  /* 0x0000000328267210 */ /* 0x000fc60007fde0ff */
[----:B------:R-:W-:Y:S01]  /*83500*/  IMAD.X R37, R8, 0x1, R4, P5 ;  /* 0x0000000108257824 */ /* 0x000fe200028e0604 */
[----:B------:R0:W-:Y:S04]  /*83510*/  STL [R1+0x2a3c], R39 ;  /* 0x002a3c2701007387 */ /* 0x0001e80000100800 */
[----:B------:R-:W-:Y:S01]  /*83520*/  STL [R1+0x30d0], R40 ;  /* 0x0030d02801007387 */ /* 0x000fe20000100800 */
[----:B------:R-:W-:-:S03]  /*83530*/  SHF.R.S32.HI R9, RZ, 0x1f, R41 ;  /* 0x0000001fff097819 */ /* 0x000fc60000011429 */
[----:B------:R1:W-:Y:S01]  /*83540*/  STL.64 [R1+0x2a30], R36 ;  /* 0x002a302401007387 */ /* 0x0003e20000100a00 */
[----:B0-----:R-:W-:Y:S02]  /*83550*/  IMAD.X R39, R8, 0x1, R5, P6 ;  /* 0x0000000108277824 */ /* 0x001fe400030e0605 */
[----:B------:R-:W-:-:S03]  /*83560*/  IMAD.MOV.U32 R26, RZ, RZ, R57 ;  /* 0x000000ffff1a7224 */ /* 0x000fc600078e0039 */
[----:B------:R0:W-:Y:S01]  /*83570*/  STL.64 [R1+0x2a28], R38 ;  /* 0x002a282601007387 */ /* 0x0001e20000100a00 */
[----:B-1----:R-:W-:Y:S02]  /*83580*/  IMAD.MOV.U32 R37, RZ, RZ, R28 ;  /* 0x000000ffff257224 */ /* 0x002fe400078e001c */
[----:B------:R-:W-:Y:S01]  /*83590*/  IMAD.MOV.U32 R28, RZ, RZ, R56 ;  /* 0x000000ffff1c7224 */ /* 0x000fe200078e0038 */
[C---:B------:R-:W-:Y:S02]  /*835a0*/  IADD3 R56, P4, R41.reuse, R2, RZ ;  /* 0x0000000229387210 */ /* 0x040fe40007f9e0ff */
[----:B0-----:R-:W-:-:S03]  /*835b0*/  IADD3 R38, P6, R41, R3, RZ ;  /* 0x0000000329267210 */ /* 0x001fc60007fde0ff */
[C---:B------:R-:W-:Y:S01]  /*835c0*/  IMAD.X R57, R9.reuse, 0x1, R4, P4 ;  /* 0x0000000109397824 */ /* 0x040fe200020e0604 */
[----:B------:R-:W-:Y:S01]  /*835d0*/  STL [R1+0x30d4], R41 ;  /* 0x0030d42901007387 */ /* 0x000fe20000100800 */
[----:B------:R-:W-:-:S03]  /*835e0*/  IMAD.X R39, R9, 0x1, R5, P6 ;  /* 0x0000000109277824 */ /* 0x000fc600030e0605 */
[----:B------:R0:W-:Y:S01]  /*835f0*/  STL.64 [R1+0x2a20], R56 ;  /* 0x002a203801007387 */ /* 0x0001e20000100a00 */
[----:B---3--:R-:W-:Y:S02]  /*83600*/  SHF.R.S32.HI R8, RZ, 0x1f, R43 ;  /* 0x0000001fff087819 */ /* 0x008fe4000001142b */
[----:B------:R-:W-:Y:S01]  /*83610*/  IADD3 R40, P5, R43, R2, RZ ;  /* 0x000000022b287210 */ /* 0x000fe20007fbe0ff */
[----:B0-----:R-:W2:Y:S04]  /*83620*/  LDL.LU.64 R56, [R1+0x3338] ;  /* 0x0033380001387983 */ /* 0x001ea80000300a00 */
[----:B------:R0:W-:Y:S01]  /*83630*/  STL.64 [R1+0x2a18], R38 ;  /* 0x002a182601007387 */ /* 0x0001e20000100a00 */
[----:B------:R-:W-:-:S03]  /*83640*/  IMAD.X R41, R8, 0x1, R4, P5 ;  /* 0x0000000108297824 */ /* 0x000fc600028e0604 */
[----:B------:R-:W-:Y:S01]  /*83650*/  STL [R1+0x30d8], R43 ;  /* 0x0030d82b01007387 */ /* 0x000fe20000100800 */
[----:B0-----:R-:W-:-:S03]  /*83660*/  IADD3 R38, P6, R43, R3, RZ ;  /* 0x000000032b267210 */ /* 0x001fc60007fde0ff */
[----:B------:R0:W-:Y:S02]  /*83670*/  STL [R1+0x3320], R42 ;  /* 0x0033202a01007387 */ /* 0x0001e40000100800 */
[----:B------:R-:W-:Y:S02]  /*83680*/  IMAD.X R39, R8, 0x1, R5, P6 ;  /* 0x0000000108277824 */ /* 0x000fe400030e0605 */
[----:B------:R1:W-:Y:S01]  /*83690*/  STL.64 [R1+0x2a10], R40 ;  /* 0x002a102801007387 */ /* 0x0003e20000100a00 */
[----:B----4-:R-:W-:-:S03]  /*836a0*/  SHF.R.S32.HI R9, RZ, 0x1f, R44 ;  /* 0x0000001fff097819 */ /* 0x010fc6000001142c */
[----:B------:R3:W-:Y:S01]  /*836b0*/  STL.64 [R1+0x2a08], R38 ;  /* 0x002a082601007387 */ /* 0x0007e20000100a00 */
[CC--:B0-----:R-:W-:Y:S02]  /*836c0*/  IADD3 R42, P4, R44.reuse, R2.reuse, RZ ;  /* 0x000000022c2a7210 */ /* 0x0c1fe40007f9e0ff */
[----:B------:R-:W-:Y:S02]  /*836d0*/  SHF.R.S32.HI R8, RZ, 0x1f, R45 ;  /* 0x0000001fff087819 */ /* 0x000fe4000001142d */
[----:B-1----:R-:W-:Y:S01]  /*836e0*/  IADD3 R40, P6, R44, R3, RZ ;  /* 0x000000032c287210 */ /* 0x002fe20007fde0ff */
[----:B------:R-:W-:Y:S01]  /*836f0*/  IMAD.X R43, R9, 0x1, R4, P4 ;  /* 0x00000001092b7824 */ /* 0x000fe200020e0604 */
[----:B---3--:R-:W-:-:S03]  /*83700*/  IADD3 R38, P5, R45, R2, RZ ;  /* 0x000000022d267210 */ /* 0x008fc60007fbe0ff */
[----:B------:R-:W-:Y:S01]  /*83710*/  IMAD.X R41, R9, 0x1, R5, P6 ;  /* 0x0000000109297824 */ /* 0x000fe200030e0605 */
[----:B------:R-:W-:Y:S01]  /*83720*/  STL [R1+0x30dc], R44 ;  /* 0x0030dc2c01007387 */ /* 0x000fe20000100800 */
[----:B------:R-:W-:-:S03]  /*83730*/  IMAD.X R39, R8, 0x1, R4, P5 ;  /* 0x0000000108277824 */ /* 0x000fc600028e0604 */
[----:B------:R-:W-:Y:S01]  /*83740*/  STL.64 [R1+0x2a00], R42 ;  /* 0x002a002a01007387 */ /* 0x000fe20000100a00 */
[----:B------:R-:W-:-:S03]  /*83750*/  IMAD.MOV.U32 R36, RZ, RZ, R37 ;  /* 0x000000ffff247224 */ /* 0x000fc600078e0025 */
[----:B------:R0:W-:Y:S01]  /*83760*/  STL.64 [R1+0x29f8], R40 ;  /* 0x0029f82801007387 */ /* 0x0001e20000100a00 */
[----:B------:R-:W-:-:S03]  /*83770*/  IMAD.MOV.U32 R37, RZ, RZ, R35 ;  /* 0x000000ffff257224 */ /* 0x000fc600078e0023 */
[----:B------:R1:W-:Y:S01]  /*83780*/  STL.64 [R1+0x29f0], R38 ;  /* 0x0029f02601007387 */ /* 0x0003e20000100a00 */
[----:B------:R-:W-:Y:S02]  /*83790*/  IMAD.MOV.U32 R35, RZ, RZ, R34 ;  /* 0x000000ffff237224 */ /* 0x000fe400078e0022 */
[----:B------:R-:W-:Y:S01]  /*837a0*/  IMAD.MOV.U32 R34, RZ, RZ, R31 ;  /* 0x000000ffff227224 */ /* 0x000fe200078e001f */
[----:B0-----:R-:W-:Y:S01]  /*837b0*/  IADD3 R40, P6, R45, R3, RZ ;  /* 0x000000032d287210 */ /* 0x001fe20007fde0ff */
[----:B-1----:R-:W-:Y:S02]  /*837c0*/  IMAD.MOV.U32 R39, RZ, RZ, R25 ;  /* 0x000000ffff277224 */ /* 0x002fe400078e0019 */
[----:B------:R-:W-:Y:S02]  /*837d0*/  IMAD.MOV.U32 R25, RZ, RZ, R17 ;  /* 0x000000ffff197224 */ /* 0x000fe400078e0011 */
[----:B------:R-:W-:Y:S01]  /*837e0*/  IMAD.MOV.U32 R17, RZ, RZ, R19 ;  /* 0x000000ffff117224 */ /* 0x000fe200078e0013 */
[----:B------:R-:W-:Y:S01]  /*837f0*/  SHF.R.S32.HI R9, RZ, 0x1f, R47 ;  /* 0x0000001fff097819 */ /* 0x000fe2000001142f */
[----:B------:R-:W-:Y:S01]  /*83800*/  IMAD.MOV.U32 R19, RZ, RZ, R58 ;  /* 0x000000ffff137224 */ /* 0x000fe200078e003a */
[----:B------:R-:W-:Y:S01]  /*83810*/  IADD3 R58, P4, R47, R2, RZ ;  /* 0x000000022f3a7210 */ /* 0x000fe20007f9e0ff */
[----:B------:R-:W-:-:S02]  /*83820*/  IMAD.X R41, R8, 0x1, R5, P6 ;  /* 0x0000000108297824 */ /* 0x000fc400030e0605 */
[----:B------:R-:W-:Y:S02]  /*83830*/  IMAD.MOV.U32 R31, RZ, RZ, R20 ;  /* 0x000000ffff1f7224 */ /* 0x000fe400078e0014 */
[----:B------:R-:W-:Y:S02]  /*83840*/  IMAD.MOV.U32 R20, RZ, RZ, R14 ;  /* 0x000000ffff147224 */ /* 0x000fe400078e000e */
[----:B------:R-:W-:Y:S01]  /*83850*/  IMAD.MOV.U32 R14, RZ, RZ, R60 ;  /* 0x000000ffff0e7224 */ /* 0x000fe200078e003c */
[----:B------:R0:W-:Y:S01]  /*83860*/  STL.64 [R1+0x29e8], R40 ;  /* 0x0029e82801007387 */ /* 0x0001e20000100a00 */
[----:B------:R-:W-:Y:S02]  /*83870*/  IMAD.MOV.U32 R60, RZ, RZ, R59 ;  /* 0x000000ffff3c7224 */ /* 0x000fe400078e003b */
[----:B------:R-:W-:Y:S01]  /*83880*/  IMAD.X R59, R9, 0x1, R4, P4 ;  /* 0x00000001093b7824 */ /* 0x000fe200020e0604 */
[----:B------:R-:W-:Y:S01]  /*83890*/  IADD3 R42, P6, R47, R3, RZ ;  /* 0x000000032f2a7210 */ /* 0x000fe20007fde0ff */
[----:B------:R-:W-:Y:S01]  /*838a0*/  STL [R1+0x30e0], R47 ;  /* 0x0030e02f01007387 */ /* 0x000fe20000100800 */
[----:B------:R-:W-:-:S02]  /*838b0*/  IMAD.MOV.U32 R38, RZ, RZ, R39 ;  /* 0x000000ffff267224 */ /* 0x000fc400078e0027 */
[----:B0-----:R-:W-:Y:S02]  /*838c0*/  IMAD.MOV.U32 R40, RZ, RZ, R31 ;  /* 0x000000ffff287224 */ /* 0x001fe400078e001f */
[----:B------:R-:W-:Y:S02]  /*838d0*/  IMAD.MOV.U32 R31, RZ, RZ, R20 ;  /* 0x000000ffff1f7224 */ /* 0x000fe400078e0014 */
[----:B------:R-:W-:Y:S01]  /*838e0*/  IMAD.MOV.U32 R20, RZ, RZ, R14 ;  /* 0x000000ffff147224 */ /* 0x000fe200078e000e */
[----:B------:R-:W-:Y:S01]  /*838f0*/  SHF.R.S32.HI R8, RZ, 0x1f, R48 ;  /* 0x0000001fff087819 */ /* 0x000fe20000011430 */
[----:B------:R-:W-:Y:S01]  /*83900*/  IMAD.MOV.U32 R14, RZ, RZ, R60 ;  /* 0x000000ffff0e7224 */ /* 0x000fe200078e003c */
[----:B------:R-:W-:Y:S01]  /*83910*/  IADD3 R60, P5, R48, R2, RZ ;  /* 0x00000002303c7210 */ /* 0x000fe20007fbe0ff */
[----:B------:R0:W-:Y:S01]  /*83920*/  STL.64 [R1+0x29e0], R58 ;  /* 0x0029e03a01007387 */ /* 0x0001e20000100a00 */
[----:B------:R-:W-:Y:S02]  /*83930*/  IMAD.MOV.U32 R39, RZ, RZ, R17 ;  /* 0x000000ffff277224 */ /* 0x000fe400078e0011 */
[----:B------:R-:W-:-:S02]  /*83940*/  IMAD.MOV.U32 R17, RZ, RZ, R19 ;  /* 0x000000ffff117224 */ /* 0x000fc400078e0013 */
[----:B------:R-:W-:Y:S02]  /*83950*/  IMAD.X R43, R9, 0x1, R5, P6 ;  /* 0x00000001092b7824 */ /* 0x000fe400030e0605 */
[----:B------:R-:W-:Y:S01]  /*83960*/  IMAD.MOV.U32 R19, RZ, RZ, R61 ;  /* 0x000000ffff137224 */ /* 0x000fe200078e003d */
[----:B0-----:R-:W3:Y:S01]  /*83970*/  LDL.LU.64 R58, [R1+0x3330] ;  /* 0x00333000013a7983 */ /* 0x001ee20000300a00 */
[----:B------:R-:W-:-:S03]  /*83980*/  IMAD.X R61, R8, 0x1, R4, P5 ;  /* 0x00000001083d7824 */ /* 0x000fc600028e0604 */
[----:B------:R-:W-:Y:S04]  /*83990*/  STL.64 [R1+0x29d8], R42 ;  /* 0x0029d82a01007387 */ /* 0x000fe80000100a00 */
[----:B------:R-:W-:Y:S04]  /*839a0*/  STL [R1+0x30e4], R48 ;  /* 0x0030e43001007387 */ /* 0x000fe80000100800 */
[----:B------:R0:W-:Y:S04]  /*839b0*/  STL.64 [R1+0x29d0], R60 ;  /* 0x0029d03c01007387 */ /* 0x0001e80000100a00 */
[----:B0-----:R-:W4:Y:S01]  /*839c0*/  LDL.LU.64 R60, [R1+0x3328] ;  /* 0x00332800013c7983 */ /* 0x001f220000300a00 */
[----:B------:R-:W-:-:S02]  /*839d0*/  IADD3 R42, P6, R48, R3, RZ ;  /* 0x00000003302a7210 */ /* 0x000fc40007fde0ff */
[----:B------:R-:W-:-:S03]  /*839e0*/  IADD3 R44, P4, R49, R2, RZ ;  /* 0x00000002312c7210 */ /* 0x000fc60007f9e0ff */
[----:B------:R-:W-:Y:S01]  /*839f0*/  IMAD.X R43, R8, 0x1, R5, P6 ;  /* 0x00000001082b7824 */ /* 0x000fe200030e0605 */
[----:B------:R-:W-:Y:S01]  /*83a00*/  SHF.R.S32.HI R9, RZ, 0x1f, R49 ;  /* 0x0000001fff097819 */ /* 0x000fe20000011431 */
[----:B------:R-:W-:Y:S04]  /*83a10*/  STL [R1+0x29c0], R44 ;  /* 0x0029c02c01007387 */ /* 0x000fe80000100800 */
[----:B------:R0:W-:Y:S04]  /*83a20*/  STL.64 [R1+0x29c8], R42 ;  /* 0x0029c82a01007387 */ /* 0x0001e80000100a00 */
[----:B------:R1:W-:Y:S01]  /*83a30*/  STL [R1+0x30e8], R49 ;  /* 0x0030e83101007387 */ /* 0x0003e20000100800 */
[----:B0-----:R-:W-:Y:S01]  /*83a40*/  IADD3 R42, P6, R49, R3, RZ ;  /* 0x00000003312a7210 */ /* 0x001fe20007fde0ff */
[----:B-1----:R-:W-:-:S02]  /*83a50*/  IMAD.MOV.U32 R49, RZ, RZ, R45 ;  /* 0x000000ffff317224 */ /* 0x002fc400078e002d */
[C---:B------:R-:W-:Y:S02]  /*83a60*/  IMAD.X R49, R9.reuse, 0x1, R4, P4 ;  /* 0x0000000109317824 */ /* 0x040fe400020e0604 */
[----:B------:R-:W-:Y:S01]  /*83a70*/  IMAD.X R43, R9, 0x1, R5, P6 ;  /* 0x00000001092b7824 */ /* 0x000fe200030e0605 */
[----:B------:R-:W-:Y:S01]  /*83a80*/  SHF.R.S32.HI R8, RZ, 0x1f, R51 ;  /* 0x0000001fff087819 */ /* 0x000fe20000011433 */
[----:B------:R-:W-:Y:S01]  /*83a90*/  IMAD.MOV.U32 R48, RZ, RZ, R44 ;  /* 0x000000ffff307224 */ /* 0x000fe200078e002c */
[----:B------:R-:W-:Y:S01]  /*83aa0*/  STL [R1+0x29c4], R49 ;  /* 0x0029c43101007387 */ /* 0x000fe20000100800 */
[----:B------:R-:W-:-:S03]  /*83ab0*/  IADD3 R44, P5, R51, R2, RZ ;  /* 0x00000002332c7210 */ /* 0x000fc60007fbe0ff */
[----:B------:R0:W-:Y:S02]  /*83ac0*/  STL.64 [R1+0x29b8], R42 ;  /* 0x0029b82a01007387 */ /* 0x0001e40000100a00 */
[----:B------:R-:W-:Y:S02]  /*83ad0*/  IMAD.X R45, R8, 0x1, R4, P5 ;  /* 0x00000001082d7824 */ /* 0x000fe400028e0604 */
[----:B------:R-:W-:Y:S01]  /*83ae0*/  STL [R1+0x30ec], R51 ;  /* 0x0030ec3301007387 */ /* 0x000fe20000100800 */
[----:B0-----:R-:W-:-:S03]  /*83af0*/  IADD3 R42, P6, R51, R3, RZ ;  /* 0x00000003332a7210 */ /* 0x001fc60007fde0ff */
[----:B------:R-:W-:Y:S02]  /*83b00*/  STL.64 [R1+0x29b0], R44 ;  /* 0x0029b02c01007387 */ /* 0x000fe40000100a00 */
[----:B------:R-:W-:-:S05]  /*83b10*/  IMAD.X R43, R8, 0x1, R5, P6 ;  /* 0x00000001082b7824 */ /* 0x000fca00030e0605 */
[----:B------:R0:W-:Y:S01]  /*83b20*/  STL.64 [R1+0x29a8], R42 ;  /* 0x0029a82a01007387 */ /* 0x0001e20000100a00 */
[----:B------:R-:W-:Y:S02]  /*83b30*/  SHF.R.S32.HI R9, RZ, 0x1f, R52 ;  /* 0x0000001fff097819 */ /* 0x000fe40000011434 */
[C---:B------:R-:W-:Y:S02]  /*83b40*/  IADD3 R48, P4, R52.reuse, R2, RZ ;  /* 0x0000000234307210 */ /* 0x040fe40007f9e0ff */
[----:B0-----:R-:W-:-:S03]  /*83b50*/  IADD3 R42, P6, R52, R3, RZ ;  /* 0x00000003342a7210 */ /* 0x001fc60007fde0ff */
[C-C-:B------:R-:W-:Y:S01]  /*83b60*/  IMAD.X R49, R9.reuse, 0x1, R4.reuse, P4 ;  /* 0x0000000109317824 */ /* 0x140fe200020e0604 */
[----:B------:R-:W-:Y:S01]  /*83b70*/  SHF.R.S32.HI R8, RZ, 0x1f, R53 ;  /* 0x0000001fff087819 */ /* 0x000fe20000011435 */
[----:B------:R-:W-:Y:S01]  /*83b80*/  IMAD.X R43, R9, 0x1, R5, P6 ;  /* 0x00000001092b7824 */ /* 0x000fe200030e0605 */
[----:B------:R-:W-:Y:S01]  /*83b90*/  IADD3 R44, P5, R53, R2, RZ ;  /* 0x00000002352c7210 */ /* 0x000fe20007fbe0ff */
[----:B------:R-:W-:Y:S04]  /*83ba0*/  STL [R1+0x30f0], R52 ;  /* 0x0030f03401007387 */ /* 0x000fe80000100800 */
[----:B------:R-:W-:Y:S01]  /*83bb0*/  STL.64 [R1+0x29a0], R48 ;  /* 0x0029a03001007387 */ /* 0x000fe20000100a00 */
[----:B------:R-:W-:-:S03]  /*83bc0*/  IMAD.X R45, R8, 0x1, R4, P5 ;  /* 0x00000001082d7824 */ /* 0x000fc600028e0604 */
[----:B------:R0:W-:Y:S04]  /*83bd0*/  STL.64 [R1+0x2998], R42 ;  /* 0x0029982a01007387 */ /* 0x0001e80000100a00 */
[----:B------:R-:W-:Y:S01]  /*83be0*/  STL [R1+0x30f4], R53 ;  /* 0x0030f43501007387 */ /* 0x000fe20000100800 */
[----:B0-----:R-:W-:-:S03]  /*83bf0*/  IADD3 R42, P6, R53, R3, RZ ;  /* 0x00000003352a7210 */ /* 0x001fc60007fde0ff */
[----:B------:R0:W-:Y:S01]  /*83c00*/  STL.64 [R1+0x2990], R44 ;  /* 0x0029902c01007387 */ /* 0x0001e20000100a00 */
[----:B------:R-:W-:Y:S02]  /*83c10*/  SHF.R.S32.HI R9, RZ, 0x1f, R55 ;  /* 0x0000001fff097819 */ /* 0x000fe40000011437 */
[----:B------:R-:W-:Y:S01]  /*83c20*/  IADD3 R48, P4, R55, R2, RZ ;  /* 0x0000000237307210 */ /* 0x000fe20007f9e0ff */
[----:B------:R-:W-:-:S04]  /*83c30*/  IMAD.X R43, R8, 0x1, R5, P6 ;  /* 0x00000001082b7824 */ /* 0x000fc800030e0605 */
[----:B------:R-:W-:Y:S01]  /*83c40*/  IMAD.X R49, R9, 0x1, R4, P4 ;  /* 0x0000000109317824 */ /* 0x000fe200020e0604 */
[----:B0-----:R-:W-:Y:S01]  /*83c50*/  IADD3 R44, P6, R55, R3, RZ ;  /* 0x00000003372c7210 */ /* 0x001fe20007fde0ff */
[----:B------:R0:W-:Y:S04]  /*83c60*/  STL.64 [R1+0x2988], R42 ;  /* 0x0029882a01007387 */ /* 0x0001e80000100a00 */
[----:B------:R-:W-:Y:S01]  /*83c70*/  IMAD.X R45, R9, 0x1, R5, P6 ;  /* 0x00000001092d7824 */ /* 0x000fe200030e0605 */
[----:B------:R-:W-:Y:S04]  /*83c80*/  STL.64 [R1+0x2980], R48 ;  /* 0x0029803001007387 */ /* 0x000fe80000100a00 */
[----:B------:R-:W4:Y:S04]  /*83c90*/  LDL.LU R41, [R1+0x8] ;  /* 0x0000080001297983 */ /* 0x000f280000300800 */
[----:B------:R1:W-:Y:S01]  /*83ca0*/  STL.64 [R1+0x2978], R44 ;  /* 0x0029782c01007387 */ /* 0x0003e20000100a00 */
[----:B--2---:R-:W-:-:S02]  /*83cb0*/  SHF.R.S32.HI R8, RZ, 0x1f, R56 ;  /* 0x0000001fff087819 */ /* 0x004fc40000011438 */
[C---:B0-----:R-:W-:Y:S02]  /*83cc0*/  IADD3 R42, P5, R56.reuse, R2, RZ ;  /* 0x00000002382a7210 */ /* 0x041fe40007fbe0ff */
[----:B-1----:R-:W-:-:S03]  /*83cd0*/  IADD3 R44, P6, R56, R3, RZ ;  /* 0x00000003382c7210 */ /* 0x002fc60007fde0ff */
[C---:B------:R-:W-:Y:S02]  /*83ce0*/  IMAD.X R43, R8.reuse, 0x1, R4, P5 ;  /* 0x00000001082b7824 */ /* 0x040fe400028e0604 */
[----:B------:R-:W-:Y:S01]  /*83cf0*/  IMAD.X R45, R8, 0x1, R5, P6 ;  /* 0x00000001082d7824 */ /* 0x000fe200030e0605 */
[----:B------:R-:W-:Y:S02]  /*83d00*/  SHF.R.S32.HI R9, RZ, 0x1f, R57 ;  /* 0x0000001fff097819 */ /* 0x000fe40000011439 */
[----:B------:R0:W-:Y:S04]  /*83d10*/  STL.64 [R1+0x2970], R42 ;  /* 0x0029702a01007387 */ /* 0x0001e80000100a00 */
[----:B------:R1:W-:Y:S01]  /*83d20*/  STL.64 [R1+0x2968], R44 ;  /* 0x0029682c01007387 */ /* 0x0003e20000100a00 */
[----:B0-----:R-:W-:-:S02]  /*83d30*/  IADD3 R42, P4, R57, R2, RZ ;  /* 0x00000002392a7210 */ /* 0x001fc40007f9e0ff */
[----:B-1----:R-:W-:-:S03]  /*83d40*/  IADD3 R44, P6, R57, R3, RZ ;  /* 0x00000003392c7210 */ /* 0x002fc60007fde0ff */
[C---:B------:R-:W-:Y:S02]  /*83d50*/  IMAD.X R43, R9.reuse, 0x1, R4, P4 ;  /* 0x00000001092b7824 */ /* 0x040fe400020e0604 */
[----:B------:R-:W-:-:S03]  /*83d60*/  IMAD.X R45, R9, 0x1, R5, P6 ;  /* 0x00000001092d7824 */ /* 0x000fc600030e0605 */
[----:B------:R0:W-:Y:S04]  /*83d70*/  STL.64 [R1+0x2960], R42 ;  /* 0x0029602a01007387 */ /* 0x0001e80000100a00 */
[----:B0-----:R-:W2:Y:S04]  /*83d80*/  LDL.LU R43, [R1+0x14] ;  /* 0x00001400012b7983 */ /* 0x001ea80000300800 */
[----:B------:R0:W-:Y:S01]  /*83d90*/  STL.64 [R1+0x2958], R44 ;  /* 0x0029582c01007387 */ /* 0x0001e20000100a00 */
[----:B---3--:R-:W-:Y:S02]  /*83da0*/  SHF.R.S32.HI R8, RZ, 0x1f, R59 ;  /* 0x0000001fff087819 */ /* 0x008fe4000001143b */
[----:B------:R-:W-:-:S02]  /*83db0*/  IADD3 R48, P5, R59, R2, RZ ;  /* 0x000000023b307210 */ /* 0x000fc40007fbe0ff */
[----:B0-----:R-:W-:-:S03]  /*83dc0*/  IADD3 R44, P6, R59, R3, RZ ;  /* 0x000000033b2c7210 */ /* 0x001fc60007fde0ff */
[C---:B------:R-:W-:Y:S02]  /*83dd0*/  IMAD.X R49, R8.reuse, 0x1, R4, P5 ;  /* 0x0000000108317824 */ /* 0x040fe400028e0604 */
[----:B------:R-:W-:-:S03]  /*83de0*/  IMAD.X R45, R8, 0x1, R5, P6 ;  /* 0x00000001082d7824 */ /* 0x000fc600030e0605 */
[----:B------:R-:W-:Y:S04]  /*83df0*/  STL.64 [R1+0x2950], R48 ;  /* 0x0029503001007387 */ /* 0x000fe80000100a00 */
[----:B------:R0:W-:Y:S01]  /*83e00*/  STL.64 [R1+0x2948], R44 ;  /* 0x0029482c01007387 */ /* 0x0001e20000100a00 */
[----:B----4-:R-:W-:Y:S02]  /*83e10*/  SHF.R.S32.HI R9, RZ, 0x1f, R60 ;  /* 0x0000001fff097819 */ /* 0x010fe4000001143c */
[C---:B------:R-:W-:Y:S02]  /*83e20*/  IADD3 R52, P4, R60.reuse, R2, RZ ;  /* 0x000000023c347210 */ /* 0x040fe40007f9e0ff */
[----:B0-----:R-:W-:-:S03]  /*83e30*/  IADD3 R44, P6, R60, R3, RZ ;  /* 0x000000033c2c7210 */ /* 0x001fc60007fde0ff */
[C---:B------:R-:W-:Y:S02]  /*83e40*/  IMAD.X R53, R9.reuse, 0x1, R4, P4 ;  /* 0x0000000109357824 */ /* 0x040fe400020e0604 */
[----:B------:R-:W-:-:S03]  /*83e50*/  IMAD.X R45, R9, 0x1, R5, P6 ;  /* 0x00000001092d7824 */ /* 0x000fc600030e0605 */
[----:B------:R-:W-:Y:S04]  /*83e60*/  STL.64 [R1+0x2940], R52 ;  /* 0x0029403401007387 */ /* 0x000fe80000100a00 */
[----:B------:R-:W3:Y:S04]  /*83e70*/  LDL.LU R47, [R1+0x1c] ;  /* 0x00001c00012f7983 */ /* 0x000ee80000300800 */
[----:B------:R0:W-:Y:S04]  /*83e80*/  STL.64 [R1+0x2938], R44 ;  /* 0x0029382c01007387 */ /* 0x0001e80000100a00 */
[----:B------:R-:W4:Y:S01]  /*83e90*/  LDL.LU R42, [R1+0x4] ;  /* 0x00000400012a7983 */ /* 0x000f220000300800 */
[----:B------:R-:W-:-:S02]  /*83ea0*/  SHF.R.S32.HI R8, RZ, 0x1f, R61 ;  /* 0x0000001fff087819 */ /* 0x000fc4000001143d */
[C---:B------:R-:W-:Y:S02]  /*83eb0*/  IADD3 R48, P5, R61.reuse, R2, RZ ;  /* 0x000000023d307210 */ /* 0x040fe40007fbe0ff */
[----:B0-----:R-:W-:-:S03]  /*83ec0*/  IADD3 R44, P6, R61, R3, RZ ;  /* 0x000000033d2c7210 */ /* 0x001fc60007fde0ff */
[C---:B------:R-:W-:Y:S02]  /*83ed0*/  IMAD.X R49, R8.reuse, 0x1, R4, P5 ;  /* 0x0000000108317824 */ /* 0x040fe400028e0604 */
[----:B------:R-:W-:-:S03]  /*83ee0*/  IMAD.X R45, R8, 0x1, R5, P6 ;  /* 0x00000001082d7824 */ /* 0x000fc600030e0605 */
[----:B------:R0:W-:Y:S04]  /*83ef0*/  STL.64 [R1+0x2930], R48 ;  /* 0x0029303001007387 */ /* 0x0001e80000100a00 */
[----:B------:R1:W-:Y:S01]  /*83f00*/  STL.64 [R1+0x2928], R44 ;  /* 0x0029282c01007387 */ /* 0x0003e20000100a00 */
[----:B------:R-:W-:Y:S02]  /*83f10*/  SHF.R.S32.HI R8, RZ, 0x1f, R41 ;  /* 0x0000001fff087819 */ /* 0x000fe40000011429 */
[-C--:B0-----:R-:W-:Y:S02]  /*83f20*/  IADD3 R48, P5, R41, R2.reuse, RZ ;  /* 0x0000000229307210 */ /* 0x081fe40007fbe0ff */
[----:B----4-:R-:W-:Y:S02]  /*83f30*/  SHF.R.S32.HI R9, RZ, 0x1f, R42 ;  /* 0x0000001fff097819 */ /* 0x010fe4000001142a */
[----:B------:R-:W-:-:S02]  /*83f40*/  IADD3 R52, P4, R42, R2, RZ ;  /* 0x000000022a347210 */ /* 0x000fc40007f9e0ff */
[----:B-1----:R-:W-:Y:S02]  /*83f50*/  IADD3 R44, P6, R42, R3, RZ ;  /* 0x000000032a2c7210 */ /* 0x002fe40007fde0ff */
[----:B------:R-:W4:Y:S01]  /*83f60*/  LDL.LU R42, [R1+0x28] ;  /* 0x00002800012a7983 */ /* 0x000f220000300800 */
[C---:B------:R-:W-:Y:S02]  /*83f70*/  IMAD.X R53, R9.reuse, 0x1, R4, P4 ;  /* 0x0000000109357824 */ /* 0x040fe400020e0604 */
[----:B------:R-:W-:-:S03]  /*83f80*/  IMAD.X R45, R9, 0x1, R5, P6 ;  /* 0x00000001092d7824 */ /* 0x000fc600030e0605 */
[----:B------:R-:W-:Y:S04]  /*83f90*/  STL.64 [R1+0x2920], R52 ;  /* 0x0029203401007387 */ /* 0x000fe80000100a00 */
[----:B------:R0:W-:Y:S02]  /*83fa0*/  STL.64 [R1+0x2918], R44 ;  /* 0x0029182c01007387 */ /* 0x0001e40000100a00 */
[----:B0-----:R-:W-:Y:S02]  /*83fb0*/  IADD3 R44, P6, R41, R3, RZ ;  /* 0x00000003292c7210 */ /* 0x001fe40007fde0ff */
[----:B------:R-:W3:Y:S01]  /*83fc0*/  LDL.LU R41, [R1+0xc] ;  /* 0x00000c0001297983 */ /* 0x000ee20000300800 */
[C---:B------:R-:W-:Y:S02]  /*83fd0*/  IMAD.X R49, R8.reuse, 0x1, R4, P5 ;  /* 0x0000000108317824 */ /* 0x040fe400028e0604 */
[----:B------:R-:W-:-:S03]  /*83fe0*/  IMAD.X R45, R8, 0x1, R5, P6 ;  /* 0x00000001082d7824 */ /* 0x000fc600030e0605 */
[----:B------:R0:W-:Y:S04]  /*83ff0*/  STL.64 [R1+0x2910], R48 ;  /* 0x0029103001007387 */ /* 0x0001e80000100a00 */
[----:B------:R1:W-:Y:S01]  /*84000*/  STL.64 [R1+0x2908], R44 ;  /* 0x0029082c01007387 */ /* 0x0003e20000100a00 */
[----:B--2---:R-:W-:Y:S02]  /*84010*/  SHF.R.S32.HI R8, RZ, 0x1f, R43 ;  /* 0x0000001fff087819 */ /* 0x004fe4000001142b */
[-C--:B0-----:R-:W-:Y:S02]  /*84020*/  IADD3 R48, P5, R43, R2.reuse, RZ ;  /* 0x000000022b307210 */ /* 0x081fe40007fbe0ff */
[----:B---3--:R-:W-:Y:S02]  /*84030*/  SHF.R.S32.HI R9, RZ, 0x1f, R41 ;  /* 0x0000001fff097819 */ /* 0x008fe40000011429 */
[----:B------:R-:W-:-:S02]  /*84040*/  IADD3 R52, P4, R41, R2, RZ ;  /* 0x0000000229347210 */ /* 0x000fc40007f9e0ff */
[----:B-1----:R-:W-:Y:S02]  /*84050*/  IADD3 R44, P6, R41, R3, RZ ;  /* 0x00000003292c7210 */ /* 0x002fe40007fde0ff */
[----:B------:R-:W2:Y:S01]  /*84060*/  LDL.LU R41, [R1+0x34] ;  /* 0x0000340001297983 */ /* 0x000ea20000300800 */
        /* <DEDUP_REMOVED lines=8> */
[----:B------:R-:W-:Y:S04]  /*840f0*/  STL.64 [R1+0x28f0], R48 ;  /* 0x0028f03001007387 */ /* 0x000fe80000100a00 */
[----:B------:R0:W-:Y:S01]  /*84100*/  STL.64 [R1+0x28e8], R44 ;  /* 0x0028e82c01007387 */ /* 0x0001e20000100a00 */
[----:B------:R-:W-:Y:S02]  /*84110*/  SHF.R.S32.HI R8, RZ, 0x1f, R47 ;  /* 0x0000001fff087819 */ /* 0x000fe4000001142f */
[-C--:B0-----:R-:W-:Y:S02]  /*84120*/  IADD3 R44, P5, R47, R2.reuse, RZ ;  /* 0x000000022f2c7210 */ /* 0x081fe40007fbe0ff */
[----:B---3--:R-:W-:Y:S02]  /*84130*/  SHF.R.S32.HI R9, RZ, 0x1f, R43 ;  /* 0x0000001fff097819 */ /* 0x008fe4000001142b */
[----:B------:R-:W-:-:S02]  /*84140*/  IADD3 R52, P4, R43, R2, RZ ;  /* 0x000000022b347210 */ /* 0x000fc40007f9e0ff */
[----:B------:R-:W-:Y:S02]  /*84150*/  IADD3 R48, P6, R43, R3, RZ ;  /* 0x000000032b307210 */ /* 0x000fe40007fde0ff */
[----:B------:R-:W3:Y:S01]  /*84160*/  LDL.LU R43, [R1+0x3c] ;  /* 0x00003c00012b7983 */ /* 0x000ee20000300800 */
[C---:B------:R-:W-:Y:S02]  /*84170*/  IMAD.X R53, R9.reuse, 0x1, R4, P4 ;  /* 0x0000000109357824 */ /* 0x040fe400020e0604 */
[----:B------:R-:W-:-:S03]  /*84180*/  IMAD.X R49, R9, 0x1, R5, P6 ;  /* 0x0000000109317824 */ /* 0x000fc600030e0605 */
[----:B------:R-:W-:Y:S04]  /*84190*/  STL.64 [R1+0x28e0], R52 ;  /* 0x0028e03401007387 */ /* 0x000fe80000100a00 */
[----:B------:R0:W-:Y:S02]  /*841a0*/  STL.64 [R1+0x28d8], R48 ;  /* 0x0028d83001007387 */ /* 0x0001e40000100a00 */
[----:B0-----:R-:W-:Y:S02]  /*841b0*/  IADD3 R48, P6, R47, R3, RZ ;  /* 0x000000032f307210 */ /* 0x001fe40007fde0ff */
[----:B------:R-:W2:Y:S01]  /*841c0*/  LDL.LU R47, [R1+0x24] ;  /* 0x00002400012f7983 */ /* 0x000ea20000300800 */
[C---:B------:R-:W-:Y:S02]  /*841d0*/  IMAD.X R45, R8.reuse, 0x1, R4, P5 ;  /* 0x00000001082d7824 */ /* 0x040fe400028e0604 */
[----:B------:R-:W-:-:S03]  /*841e0*/  IMAD.X R49, R8, 0x1, R5, P6 ;  /* 0x0000000108317824 */ /* 0x000fc600030e0605 */
[----:B------:R0:W-:Y:S04]  /*841f0*/  STL.64 [R1+0x28d0], R44 ;  /* 0x0028d02c01007387 */ /* 0x0001e80000100a00 */
[----:B------:R1:W-:Y:S01]  /*84200*/  STL.64 [R1+0x28c8], R48 ;  /* 0x0028c83001007387 */ /* 0x0003e20000100a00 */
[----:B----4-:R-:W-:Y:S02]  /*84210*/  SHF.R.S32.HI R8, RZ, 0x1f, R42 ;  /* 0x0000001fff087819 */ /* 0x010fe4000001142a */
[-C--:B------:R-:W-:Y:S02]  /*84220*/  IADD3 R52, P5, R42, R2.reuse, RZ ;  /* 0x000000022a347210 */ /* 0x080fe40007fbe0ff */
[----:B--2---:R-:W-:Y:S02]  /*84230*/  SHF.R.S32.HI R9, RZ, 0x1f, R47 ;  /* 0x0000001fff097819 */ /* 0x004fe4000001142f */
[----:B0-----:R-:W-:-:S02]  /*84240*/  IADD3 R44, P4, R47, R2, RZ ;  /* 0x000000022f2c7210 */ /* 0x001fc40007f9e0ff */
[----:B-1----:R-:W-:-:S03]  /*84250*/  IADD3 R48, P6, R47, R3, RZ ;  /* 0x000000032f307210 */ /* 0x002fc60007fde0ff */
[C---:B------:R-:W-:Y:S02]  /*84260*/  IMAD.X R45, R9.reuse, 0x1, R4, P4 ;  /* 0x00000001092d7824 */ /* 0x040fe400020e0604 */
[----:B------:R-:W-:-:S03]  /*84270*/  IMAD.X R49, R9, 0x1, R5, P6 ;  /* 0x0000000109317824 */ /* 0x000fc600030e0605 */
[----:B------:R0:W-:Y:S04]  /*84280*/  STL.64 [R1+0x28c0], R44 ;  /* 0x0028c02c01007387 */ /* 0x0001e80000100a00 */
[----:B0-----:R-:W2:Y:S04]  /*84290*/  LDL.LU R44, [R1+0x48] ;  /* 0x00004800012c7983 */ /* 0x001ea80000300800 */
[----:B------:R0:W-:Y:S02]  /*842a0*/  STL.64 [R1+0x28b8], R48 ;  /* 0x0028b83001007387 */ /* 0x0001e40000100a00 */
[----:B0-----:R-:W-:-:S02]  /*842b0*/  IADD3 R48, P6, R42, R3, RZ ;  /* 0x000000032a307210 */ /* 0x001fc40007fde0ff */
[----:B------:R-:W4:Y:S01]  /*842c0*/  LDL.LU R42, [R1+0x2c] ;  /* 0x00002c00012a7983 */ /* 0x000f220000300800 */
        /* <DEDUP_REMOVED lines=8> */
[----:B-1----:R-:W-:-:S03]  /*84350*/  IADD3 R48, P6, R42, R3, RZ ;  /* 0x000000032a307210 */ /* 0x002fc60007fde0ff */
[C---:B------:R-:W-:Y:S02]  /*84360*/  IMAD.X R61, R9.reuse, 0x1, R4, P4 ;  /* 0x00000001093d7824 */ /* 0x040fe400020e0604 */
[----:B------:R-:W-:-:S03]  /*84370*/  IMAD.X R49, R9, 0x1, R5, P6 ;  /* 0x0000000109317824 */ /* 0x000fc600030e0605 */
[----:B------:R-:W-:Y:S04]  /*84380*/  STL.64 [R1+0x28a0], R60 ;  /* 0x0028a03c01007387 */ /* 0x000fe80000100a00 */
[----:B------:R-:W4:Y:S04]  /*84390*/  LDL.LU R42, [R1+0x54] ;  /* 0x00005400012a7983 */ /* 0x000f280000300800 */
[----:B------:R0:W-:Y:S02]  /*843a0*/  STL.64 [R1+0x2898], R48 ;  /* 0x0028983001007387 */ /* 0x0001e40000100a00 */
[----:B0-----:R-:W-:-:S02]  /*843b0*/  IADD3 R48, P6, R41, R3, RZ ;  /* 0x0000000329307210 */ /* 0x001fc40007fde0ff */
[----:B------:R-:W2:Y:S01]  /*843c0*/  LDL.LU R41, [R1+0x38] ;  /* 0x0000380001297983 */ /* 0x000ea20000300800 */
[C---:B------:R-:W-:Y:S02]  /*843d0*/  IMAD.X R53, R8.reuse, 0x1, R4, P5 ;  /* 0x0000000108357824 */ /* 0x040fe400028e0604 */
[----:B------:R-:W-:-:S03]  /*843e0*/  IMAD.X R49, R8, 0x1, R5, P6 ;  /* 0x0000000108317824 */ /* 0x000fc600030e0605 */
[----:B------:R0:W-:Y:S04]  /*843f0*/  STL.64 [R1+0x2890], R52 ;  /* 0x0028903401007387 */ /* 0x0001e80000100a00 */
[----:B------:R1:W-:Y:S01]  /*84400*/  STL.64 [R1+0x2888], R48 ;  /* 0x0028883001007387 */ /* 0x0003e20000100a00 */
[----:B---3--:R-:W-:Y:S02]  /*84410*/  SHF.R.S32.HI R8, RZ, 0x1f, R43 ;  /* 0x0000001fff087819 */ /* 0x008fe4000001142b */
[-C--:B0-----:R-:W-:Y:S02]  /*84420*/  IADD3 R52, P5, R43, R2.reuse, RZ ;  /* 0x000000022b347210 */ /* 0x081fe40007fbe0ff */
[----:B--2---:R-:W-:Y:S02]  /*84430*/  SHF.R.S32.HI R9, RZ, 0x1f, R41 ;  /* 0x0000001fff097819 */ /* 0x004fe40000011429 */
[----:B------:R-:W-:-:S02]  /*84440*/  IADD3 R60, P4, R41, R2, RZ ;  /* 0x00000002293c7210 */ /* 0x000fc40007f9e0ff */
[----:B-1----:R-:W-:-:S03]  /*84450*/  IADD3 R48, P6, R41, R3, RZ ;  /* 0x0000000329307210 */ /* 0x002fc60007fde0ff */
[C---:B------:R-:W-:Y:S02]  /*84460*/  IMAD.X R61, R9.reuse, 0x1, R4, P4 ;  /* 0x00000001093d7824 */ /* 0x040fe400020e0604 */
[----:B------:R-:W-:-:S03]  /*84470*/  IMAD.X R49, R9, 0x1, R5, P6 ;  /* 0x0000000109317824 */ /* 0x000fc600030e0605 */
[----:B------:R-:W-:Y:S04]  /*84480*/  STL.64 [R1+0x2880], R60 ;  /* 0x0028803c01007387 */ /* 0x000fe80000100a00 */
[----:B------:R-:W2:Y:S04]  /*84490*/  LDL.LU R41, [R1+0x5c] ;  /* 0x00005c0001297983 */ /* 0x000ea80000300800 */
[----:B------:R0:W-:Y:S02]  /*844a0*/  STL.64 [R1+0x2878], R48 ;  /* 0x0028783001007387 */ /* 0x0001e40000100a00 */
[----:B0-----:R-:W-:-:S02]  /*844b0*/  IADD3 R48, P6, R43, R3, RZ ;  /* 0x000000032b307210 */ /* 0x001fc40007fde0ff */
[----:B------:R-:W3:Y:S01]  /*844c0*/  LDL.LU R43, [R1+0x44] ;  /* 0x00004400012b7983 */ /* 0x000ee20000300800 */
[C---:B------:R-:W-:Y:S02]  /*844d0*/  IMAD.X R53, R8.reuse, 0x1, R4, P5 ;  /* 0x0000000108357824 */ /* 0x040fe400028e0604 */
[----:B------:R-:W-:-:S03]  /*844e0*/  IMAD.X R49, R8, 0x1, R5, P6 ;  /* 0x0000000108317824 */ /* 0x000fc600030e0605 */
[----:B------:R0:W-:Y:S04]  /*844f0*/  STL.64 [R1+0x2870], R52 ;  /* 0x0028703401007387 */ /* 0x0001e80000100a00 */
[----:B------:R1:W-:Y:S01]  /*84500*/  STL.64 [R1+0x2868], R48 ;  /* 0x0028683001007387 */ /* 0x0003e20000100a00 */
[----:B------:R-:W-:Y:S02]  /*84510*/  SHF.R.S32.HI R8, RZ, 0x1f, R44 ;  /* 0x0000001fff087819 */ /* 0x000fe4000001142c */
[-C--:B0-----:R-:W-:Y:S02]  /*84520*/  IADD3 R52, P5, R44, R2.reuse, RZ ;  /* 0x000000022c347210 */ /* 0x081fe40007fbe0ff */
[----:B---3--:R-:W-:Y:S02]  /*84530*/  SHF.R.S32.HI R9, RZ, 0x1f, R43 ;  /* 0x0000001fff097819 */ /* 0x008fe4000001142b */
[----:B------:R-:W-:-:S02]  /*84540*/  IADD3 R60, P4, R43, R2, RZ ;  /* 0x000000022b3c7210 */ /* 0x000fc40007f9e0ff */
[----:B-1----:R-:W-:Y:S02]  /*84550*/  IADD3 R48, P6, R43, R3, RZ ;  /* 0x000000032b307210 */ /* 0x002fe40007fde0ff */
        /* <DEDUP_REMOVED lines=12> */
[-C--:B0-----:R-:W-:Y:S02]  /*84620*/  IADD3 R52, P5, R42, R2.reuse, RZ ;  /* 0x000000022a347210 */ /* 0x081fe40007fbe0ff */
[----:B--2---:R-:W-:Y:S02]  /*84630*/  SHF.R.S32.HI R9, RZ, 0x1f, R44 ;  /* 0x0000001fff097819 */ /* 0x004fe4000001142c */
        /* <DEDUP_REMOVED lines=49> */
[----:B-1----:R-:W-:-:S03]  /*84950*/  IADD3 R48, P6, R43, R3, RZ ;  /* 0x000000032b307210 */ /* 0x002fc60007fde0ff */
[C---:B------:R-:W-:Y:S02]  /*84960*/  IMAD.X R61, R9.reuse, 0x1, R4, P4 ;  /* 0x00000001093d7824 */ /* 0x040fe400020e0604 */
[----:B------:R-:W-:-:S03]  /*84970*/  IMAD.X R49, R9, 0x1, R5, P6 ;  /* 0x0000000109317824 */ /* 0x000fc600030e0605 */
[----:B------:R-:W-:Y:S04]  /*84980*/  STL.64 [R1+0x27e0], R60 ;  /* 0x0027e03c01007387 */ /* 0x000fe80000100a00 */
[----:B------:R-:W3:Y:S04]  /*84990*/  LDL.LU R43, [R1+0x94] ;  /* 0x00009400012b7983 */ /* 0x000ee80000300800 */
[----:B------:R0:W-:Y:S02]  /*849a0*/  STL.64 [R1+0x27d8], R48 ;  /* 0x0027d83001007387 */ /* 0x0001e40000100a00 */
[----:B0-----:R-:W-:-:S02]  /*849b0*/  IADD3 R48, P6, R44, R3, RZ ;  /* 0x000000032c307210 */ /* 0x001fc40007fde0ff */
[----:B------:R-:W2:Y:S01]  /*849c0*/  LDL.LU R44, [R1+0x78] ;  /* 0x00007800012c7983 */ /* 0x000ea20000300800 */
[C---:B------:R-:W-:Y:S02]  /*849d0*/  IMAD.X R53, R8.reuse, 0x1, R4, P5 ;  /* 0x0000000108357824 */ /* 0x040fe400028e0604 */
[----:B------:R-:W-:-:S03]  /*849e0*/  IMAD.X R49, R8, 0x1, R5, P6 ;  /* 0x0000000108317824 */ /* 0x000fc600030e0605 */
[----:B------:R-:W-:Y:S04]  /*849f0*/  STL.64 [R1+0x27d0], R52 ;  /* 0x0027d03401007387 */ /* 0x000fe80000100a00 */
[----:B------:R0:W-:Y:S01]  /*84a00*/  STL.64 [R1+0x27c8], R48 ;  /* 0x0027c83001007387 */ /* 0x0001e20000100a00 */
[----:B----4-:R-:W-:Y:S02]  /*84a10*/  SHF.R.S32.HI R8, RZ, 0x1f, R42 ;  /* 0x0000001fff087819 */ /* 0x010fe4000001142a */
[-C--:B0-----:R-:W-:Y:S02]  /*84a20*/  IADD3 R48, P5, R42, R2.reuse, RZ ;  /* 0x000000022a307210 */ /* 0x081fe40007fbe0ff */
[----:B--2---:R-:W-:Y:S02]  /*84a30*/  SHF.R.S32.HI R9, RZ, 0x1f, R44 ;  /* 0x0000001fff097819 */ /* 0x004fe4000001142c */
[----:B------:R-:W-:-:S02]  /*84a40*/  IADD3 R52, P4, R44, R2, RZ ;  /* 0x000000022c347210 */ /* 0x000fc40007f9e0ff */
[----:B------:R-:W-:-:S03]  /*84a50*/  IADD3 R44, P6, R44, R3, RZ ;  /* 0x000000032c2c7210 */ /* 0x000fc60007fde0ff */
[C---:B------:R-:W-:Y:S02]  /*84a60*/  IMAD.X R53, R9.reuse, 0x1, R4, P4 ;  /* 0x0000000109357824 */ /* 0x040fe400020e0604 */
[----:B------:R-:W-:-:S03]  /*84a70*/  IMAD.X R45, R9, 0x1, R5, P6 ;  /* 0x00000001092d7824 */ /* 0x000fc600030e0605 */
[----:B------:R-:W-:Y:S04]  /*84a80*/  STL.64 [R1+0x27c0], R52 ;  /* 0x0027c03401007387 */ /* 0x000fe80000100a00 */
[----:B------:R-:W2:Y:S04]  /*84a90*/  LDL.LU R47, [R1+0x9c] ;  /* 0x00009c00012f7983 */ /* 0x000ea80000300800 */
        /* <DEDUP_REMOVED lines=1463> */
[----:B----4-:R-:W-:-:S03]  /*8a610*/  SHF.R.S32.HI R8, RZ, 0x1f, R42 ;  /* 0x0000001fff087819 */ /* 0x010fc6000001142a */
[----:B------:R-:W4:Y:S01]  /*8a620*/  LDL.LU R45, [R1+0x13bc] ;  /* 0x0013bc00012d7983 */ /* 0x000f220000300800 */
[-C--:B0-----:R-:W-:Y:S02]  /*8a630*/  IADD3 R52, P5, R42, R2.reuse, RZ ;  /* 0x000000022a347210 */ /* 0x081fe40007fbe0ff */
[----:B--2---:R-:W-:Y:S02]  /*8a640*/  SHF.R.S32.HI R9, RZ, 0x1f, R44 ;  /* 0x0000001fff097819 */ /* 0x004fe4000001142c */
[C---:B------:R-:W-:Y:S02]  /*8a650*/  IADD3 R60, P4, R44.reuse, R2, RZ ;  /* 0x000000022c3c7210 */ /* 0x040fe40007f9e0ff */
[----:B-1----:R-:W-:-:S03]  /*8a660*/  IADD3 R48, P6, R44, R3, RZ ;  /* 0x000000032c307210 */ /* 0x002fc60007fde0ff */
        /* <DEDUP_REMOVED lines=10> */
[----:B------:R-:W-:-:S03]  /*8a710*/  SHF.R.S32.HI R8, RZ, 0x1f, R41 ;  /* 0x0000001fff087819 */ /* 0x000fc60000011429 */
        /* <DEDUP_REMOVED lines=29> */
[----:B------:R0:W-:Y:S01]  /*8a8f0*/  STL.64 [R1+0x580], R52 ;  /* 0x0005803401007387 */ /* 0x0001e20000100a00 */
[----:B----4-:R-:W-:-:S03]  /*8a900*/  SHF.R.S32.HI R8, RZ, 0x1f, R45 ;  /* 0x0000001fff087819 */ /* 0x010fc6000001142d */
[----:B------:R1:W-:Y:S01]  /*8a910*/  STL.64 [R1+0x548], R48 ;  /* 0x0005483001007387 */ /* 0x0003e20000100a00 */
[-C--:B------:R-:W-:Y:S02]  /*8a920*/  IADD3 R42, P5, R45, R2.reuse, RZ ;  /* 0x000000022d2a7210 */ /* 0x080fe40007fbe0ff */
[----:B---3--:R-:W-:Y:S02]  /*8a930*/  SHF.R.S32.HI R9, RZ, 0x1f, R43 ;  /* 0x0000001fff097819 */ /* 0x008fe4000001142b */
[C---:B0-----:R-:W-:Y:S02]  /*8a940*/  IADD3 R52, P4, R43.reuse, R2, RZ ;  /* 0x000000022b347210 */ /* 0x041fe40007f9e0ff */
[----:B-1----:R-:W-:Y:S01]  /*8a950*/  IADD3 R48, P6, R43, R3, RZ ;  /* 0x000000032b307210 */ /* 0x002fe20007fde0ff */
[--C-:B------:R-:W-:Y:S02]  /*8a960*/  IMAD.X R43, R8, 0x1, R4.reuse, P5 ;  /* 0x00000001082b7824 */ /* 0x100fe400028e0604 */
[----:B------:R-:W-:-:S02]  /*8a970*/  IMAD.X R53, R9, 0x1, R4, P4 ;  /* 0x0000000109357824 */ /* 0x000fc400020e0604 */
[----:B------:R-:W-:-:S03]  /*8a980*/  IMAD.X R49, R9, 0x1, R5, P6 ;  /* 0x0000000109317824 */ /* 0x000fc600030e0605 */
[----:B------:R-:W-:Y:S04]  /*8a990*/  STL.64 [R1+0x540], R52 ;  /* 0x0005403401007387 */ /* 0x000fe80000100a00 */
[----:B------:R-:W-:Y:S04]  /*8a9a0*/  STL.64 [R1+0x508], R48 ;  /* 0x0005083001007387 */ /* 0x000fe80000100a00 */
[----:B------:R0:W-:Y:S04]  /*8a9b0*/  STL.64 [R1+0x500], R42 ;  /* 0x0005002a01007387 */ /* 0x0001e80000100a00 */
[----:B0-----:R-:W3:Y:S01]  /*8a9c0*/  LDL.LU R43, [R1+0x13c0] ;  /* 0x0013c000012b7983 */ /* 0x001ee20000300800 */
[----:B------:R-:W-:-:S03]  /*8a9d0*/  IADD3 R48, P6, R45, R3, RZ ;  /* 0x000000032d307210 */ /* 0x000fc60007fde0ff */
[----:B------:R-:W4:Y:S02]  /*8a9e0*/  LDL.LU R47, [R1+0x13d4] ;  /* 0x0013d400012f7983 */ /* 0x000f240000300800 */
[----:B------:R-:W-:-:S05]  /*8a9f0*/  IMAD.X R49, R8, 0x1, R5, P6 ;  /* 0x0000000108317824 */ /* 0x000fca00030e0605 */
[----:B------:R0:W-:Y:S01]  /*8aa00*/  STL.64 [R1+0x4c8], R48 ;  /* 0x0004c83001007387 */ /* 0x0001e20000100a00 */
[----:B------:R-:W-:Y:S02]  /*8aa10*/  SHF.R.S32.HI R8, RZ, 0x1f, R44 ;  /* 0x0000001fff087819 */ /* 0x000fe4000001142c */
[-C--:B------:R-:W-:Y:S02]  /*8aa20*/  IADD3 R42, P5, R44, R2.reuse, RZ ;  /* 0x000000022c2a7210 */ /* 0x080fe40007fbe0ff */
[----:B---3--:R-:W-:Y:S02]  /*8aa30*/  SHF.R.S32.HI R9, RZ, 0x1f, R43 ;  /* 0x0000001fff097819 */ /* 0x008fe4000001142b */
[C---:B------:R-:W-:Y:S02]  /*8aa40*/  IADD3 R52, P4, R43.reuse, R2, RZ ;  /* 0x000000022b347210 */ /* 0x040fe40007f9e0ff */
[----:B0-----:R-:W-:-:S03]  /*8aa50*/  IADD3 R48, P6, R43, R3, RZ ;  /* 0x000000032b307210 */ /* 0x001fc60007fde0ff */
[C---:B------:R-:W-:Y:S02]  /*8aa60*/  IMAD.X R53, R9.reuse, 0x1, R4, P4 ;  /* 0x0000000109357824 */ /* 0x040fe400020e0604 */
[----:B------:R-:W-:-:S03]  /*8aa70*/  IMAD.X R49, R9, 0x1, R5, P6 ;  /* 0x0000000109317824 */ /* 0x000fc600030e0605 */
[----:B------:R0:W-:Y:S04]  /*8aa80*/  STL.64 [R1+0x4c0], R52 ;  /* 0x0004c03401007387 */ /* 0x0001e80000100a00 */
[----:B------:R-:W3:Y:S04]  /*8aa90*/  LDL.LU R45, [R1+0x13d8] ;  /* 0x0013d800012d7983 */ /* 0x000ee80000300800 */
[----:B------:R1:W-:Y:S01]  /*8aaa0*/  STL.64 [R1+0x3f8], R48 ;  /* 0x0003f83001007387 */ /* 0x0003e20000100a00 */
[----:B0-----:R-:W-:-:S03]  /*8aab0*/  IADD3 R52, P6, R44, R3, RZ ;  /* 0x000000032c347210 */ /* 0x001fc60007fde0ff */
[----:B------:R-:W4:Y:S01]  /*8aac0*/  LDL.LU R44, [R1+0x13c8] ;  /* 0x0013c800012c7983 */ /* 0x000f220000300800 */
[C---:B------:R-:W-:Y:S02]  /*8aad0*/  IMAD.X R43, R8.reuse, 0x1, R4, P5 ;  /* 0x00000001082b7824 */ /* 0x040fe400028e0604 */
[----:B------:R-:W-:-:S03]  /*8aae0*/  IMAD.X R53, R8, 0x1, R5, P6 ;  /* 0x0000000108357824 */ /* 0x000fc600030e0605 */
[----:B------:R-:W-:Y:S04]  /*8aaf0*/  STL.64 [R1+0x3f0], R42 ;  /* 0x0003f02a01007387 */ /* 0x000fe80000100a00 */
[----:B-1----:R-:W3:Y:S04]  /*8ab00*/  LDL.LU R49, [R1+0x13dc] ;  /* 0x0013dc0001317983 */ /* 0x002ee80000300800 */
[----:B------:R0:W-:Y:S01]  /*8ab10*/  STL.64 [R1+0x3c8], R52 ;  /* 0x0003c83401007387 */ /* 0x0001e20000100a00 */
[----:B--2---:R-:W-:Y:S02]  /*8ab20*/  SHF.R.S32.HI R8, RZ, 0x1f, R41 ;  /* 0x0000001fff087819 */ /* 0x004fe40000011429 */
[----:B0-----:R-:W-:-:S02]  /*8ab30*/  IADD3 R52, P5, R41, R2, RZ ;  /* 0x0000000229347210 */ /* 0x001fc40007fbe0ff */
[----:B----4-:R-:W-:Y:S02]  /*8ab40*/  SHF.R.S32.HI R9, RZ, 0x1f, R44 ;  /* 0x0000001fff097819 */ /* 0x010fe4000001142c */
[C---:B------:R-:W-:Y:S02]  /*8ab50*/  IADD3 R42, P4, R44.reuse, R2, RZ ;  /* 0x000000022c2a7210 */ /* 0x040fe40007f9e0ff */
[----:B------:R-:W-:-:S03]  /*8ab60*/  IADD3 R60, P6, R44, R3, RZ ;  /* 0x000000032c3c7210 */ /* 0x000fc60007fde0ff */
[C---:B------:R-:W-:Y:S02]  /*8ab70*/  IMAD.X R43, R9.reuse, 0x1, R4, P4 ;  /* 0x00000001092b7824 */ /* 0x040fe400020e0604 */
[----:B------:R-:W-:-:S03]  /*8ab80*/  IMAD.X R61, R9, 0x1, R5, P6 ;  /* 0x00000001093d7824 */ /* 0x000fc600030e0605 */
[----:B------:R0:W-:Y:S04]  /*8ab90*/  STL.64 [R1+0x3c0], R42 ;  /* 0x0003c02a01007387 */ /* 0x0001e80000100a00 */
[----:B0-----:R-:W2:Y:S04]  /*8aba0*/  LDL.LU R42, [R1+0x3320] ;  /* 0x00332000012a7983 */ /* 0x001ea80000300800 */
[----:B------:R-:W4:Y:S04]  /*8abb0*/  LDL.LU R44, [R1+0x13e0] ;  /* 0x0013e000012c7983 */ /* 0x000f280000300800 */
[----:B------:R0:W-:Y:S02]  /*8abc0*/  STL.64 [R1+0x3a8], R60 ;  /* 0x0003a83c01007387 */ /* 0x0001e40000100a00 */
[----:B0-----:R-:W-:-:S02]  /*8abd0*/  IADD3 R60, P6, R41, R3, RZ ;  /* 0x00000003293c7210 */ /* 0x001fc40007fde0ff */
[----:B------:R-:W3:Y:S01]  /*8abe0*/  LDL.LU R41, [R1+0x13d0] ;  /* 0x0013d00001297983 */ /* 0x000ee20000300800 */
[----:B------:R-:W-:-:S05]  /*8abf0*/  IMAD.X R53, R8, 0x1, R4, P5 ;  /* 0x0000000108357824 */ /* 0x000fca00028e0604 */
[----:B------:R-:W-:Y:S04]  /*8ac00*/  STL.64 [R1+0x3a0], R52 ;  /* 0x0003a03401007387 */ /* 0x000fe80000100a00 */
[----:B------:R-:W2:Y:S01]  /*8ac10*/  LDL.LU R48, [R1+0x13e4] ;  /* 0x0013e40001307983 */ /* 0x000ea20000300800 */
[----:B------:R-:W-:-:S03]  /*8ac20*/  IMAD.X R61, R8, 0x1, R5, P6 ;  /* 0x00000001083d7824 */ /* 0x000fc600030e0605 */
[----:B------:R-:W-:Y:S04]  /*8ac30*/  STL [R1+0x3014], R60 ;  /* 0x0030143c01007387 */ /* 0x000fe80000100800 */
[----:B------:R0:W-:Y:S01]  /*8ac40*/  STL [R1+0x3010], R61 ;  /* 0x0030103d01007387 */ /* 0x0001e20000100800 */
[----:B------:R-:W-:Y:S01]  /*8ac50*/  SHF.R.S32.HI R8, RZ, 0x1f, R47 ;  /* 0x0000001fff087819 */ /* 0x000fe2000001142f */
[----:B0-----:R-:W-:Y:S01]  /*8ac60*/  IMAD.MOV.U32 R61, RZ, RZ, R57 ;  /* 0x000000ffff3d7224 */ /* 0x001fe200078e0039 */
[C---:B---3--:R-:W-:Y:S02]  /*8ac70*/  IADD3 R56, P4, R41.reuse, R2, RZ ;  /* 0x0000000229387210 */ /* 0x048fe40007f9e0ff */
[----:B------:R-:W-:Y:S02]  /*8ac80*/  SHF.R.S32.HI R9, RZ, 0x1f, R41 ;  /* 0x0000001fff097819 */ /* 0x000fe40000011429 */
[----:B------:R-:W-:Y:S01]  /*8ac90*/  IADD3 R52, P6, R41, R3, RZ ;  /* 0x0000000329347210 */ /* 0x000fe20007fde0ff */
[----:B------:R-:W-:-:S02]  /*8aca0*/  IMAD.MOV.U32 R41, RZ, RZ, R40 ;  /* 0x000000ffff297224 */ /* 0x000fc400078e0028 */
[----:B------:R-:W-:Y:S01]  /*8acb0*/  IMAD.MOV.U32 R40, RZ, RZ, R38 ;  /* 0x000000ffff287224 */ /* 0x000fe200078e0026 */
[----:B------:R0:W-:Y:S01]  /*8acc0*/  STL [R1+0x3b8], R56 ;  /* 0x0003b83801007387 */ /* 0x0001e20000100800 */
[----:B------:R-:W-:Y:S02]  /*8acd0*/  IMAD.MOV.U32 R38, RZ, RZ, R14 ;  /* 0x000000ffff267224 */ /* 0x000fe400078e000e */
[----:B------:R-:W-:Y:S02]  /*8ace0*/  IMAD.MOV.U32 R14, RZ, RZ, R11 ;  /* 0x000000ffff0e7224 */ /* 0x000fe400078e000b */
[----:B------:R-:W3:Y:S04]  /*8acf0*/  LDL.LU R11, [R1+0xb0] ;  /* 0x0000b000010b7983 */ /* 0x000ee80000300800 */
[----:B------:R-:W3:Y:S01]  /*8ad00*/  LDL.LU R43, [R1+0x13e8] ;  /* 0x0013e800012b7983 */ /* 0x000ee20000300800 */
[----:B------:R-:W-:-:S02]  /*8ad10*/  IMAD.X R61, R9, 0x1, R4, P4 ;  /* 0x00000001093d7824 */ /* 0x000fc400020e0604 */
[----:B------:R-:W-:Y:S02]  /*8ad20*/  IMAD.X R53, R9, 0x1, R5, P6 ;  /* 0x0000000109357824 */ /* 0x000fe400030e0605 */
[----:B------:R-:W-:Y:S01]  /*8ad30*/  IMAD.MOV.U32 R60, RZ, RZ, R56 ;  /* 0x000000ffff3c7224 */ /* 0x000fe200078e0038 */
[----:B------:R-:W-:Y:S01]  /*8ad40*/  STL [R1+0x3bc], R61 ;  /* 0x0003bc3d01007387 */ /* 0x000fe20000100800 */
[----:B0-----:R-:W-:-:S03]  /*8ad50*/  IADD3 R56, P5, R47, R2, RZ ;  /* 0x000000022f387210 */ /* 0x001fc60007fbe0ff */
[----:B------:R0:W-:Y:S02]  /*8ad60*/  STL.64 [R1+0x3b0], R52 ;  /* 0x0003b03401007387 */ /* 0x0001e40000100a00 */
[----:B0-----:R-:W-:Y:S02]  /*8ad70*/  IADD3 R52, P6, R47, R3, RZ ;  /* 0x000000032f347210 */ /* 0x001fe40007fde0ff */
[----:B------:R-:W3:Y:S01]  /*8ad80*/  LDL.LU R47, [R1+0x13ec] ;  /* 0x0013ec00012f7983 */ /* 0x000ee20000300800 */
[C---:B------:R-:W-:Y:S02]  /*8ad90*/  IMAD.X R57, R8.reuse, 0x1, R4, P5 ;  /* 0x0000000108397824 */ /* 0x040fe400028e0604 */
[----:B------:R-:W-:Y:S01]  /*8ada0*/  IMAD.X R53, R8, 0x1, R5, P6 ;  /* 0x0000000108357824 */ /* 0x000fe200030e0605 */
[----:B------:R-:W-:Y:S02]  /*8adb0*/  SHF.R.S32.HI R9, RZ, 0x1f, R45 ;  /* 0x0000001fff097819 */ /* 0x000fe4000001142d */
[----:B------:R-:W-:Y:S01]  /*8adc0*/  STL.64 [R1+0x3e8], R56 ;  /* 0x0003e83801007387 */ /* 0x000fe20000100a00 */
[----:B------:R-:W-:-:S03]  /*8add0*/  IADD3 R60, P4, R45, R2, RZ ;  /* 0x000000022d3c7210 */ /* 0x000fc60007f9e0ff */
[----:B------:R0:W-:Y:S02]  /*8ade0*/  STL.64 [R1+0x3e0], R52 ;  /* 0x0003e03401007387 */ /* 0x0001e40000100a00 */
[----:B------:R-:W-:Y:S01]  /*8adf0*/  IMAD.X R61, R9, 0x1, R4, P4 ;  /* 0x00000001093d7824 */ /* 0x000fe200020e0604 */
[----:B0-----:R-:W-:Y:S02]  /*8ae00*/  IADD3 R52, P6, R45, R3, RZ ;  /* 0x000000032d347210 */ /* 0x001fe40007fde0ff */
[----:B------:R-:W3:Y:S03]  /*8ae10*/  LDL.LU R45, [R1+0x13f0] ;  /* 0x0013f000012d7983 */ /* 0x000ee60000300800 */
[----:B------:R-:W-:Y:S01]  /*8ae20*/  IMAD.X R53, R9, 0x1, R5, P6 ;  /* 0x0000000109357824 */ /* 0x000fe200030e0605 */
[----:B------:R-:W-:Y:S01]  /*8ae30*/  STL.64 [R1+0x4a8], R60 ;  /* 0x0004a83c01007387 */ /* 0x000fe20000100a00 */
[----:B------:R-:W-:-:S02]  /*8ae40*/  SHF.R.S32.HI R8, RZ, 0x1f, R49 ;  /* 0x0000001fff087819 */ /* 0x000fc40000011431 */
[C---:B------:R-:W-:Y:S01]  /*8ae50*/  IADD3 R56, P5, R49.reuse, R2, RZ ;  /* 0x0000000231387210 */ /* 0x040fe20007fbe0ff */
[----:B------:R0:W-:Y:S04]  /*8ae60*/  STL.64 [R1+0x4a0], R52 ;  /* 0x0004a03401007387 */ /* 0x0001e80000100a00 */
[C---:B------:R-:W-:Y:S01]  /*8ae70*/  IMAD.X R57, R8.reuse, 0x1, R4, P5 ;  /* 0x0000000108397824 */ /* 0x040fe200028e0604 */
[----:B0-----:R-:W-:Y:S02]  /*8ae80*/  IADD3 R52, P6, R49, R3, RZ ;  /* 0x0000000331347210 */ /* 0x001fe40007fde0ff */
[----:B------:R-:W3:Y:S03]  /*8ae90*/  LDL.LU R49, [R1+0x13f4] ;  /* 0x0013f40001317983 */ /* 0x000ee60000300800 */
[----:B------:R-:W-:Y:S01]  /*8aea0*/  IMAD.X R53, R8, 0x1, R5, P6 ;  /* 0x0000000108357824 */ /* 0x000fe200030e0605 */
[----:B------:R-:W-:Y:S01]  /*8aeb0*/  STL.64 [R1+0x4e8], R56 ;  /* 0x0004e83801007387 */ /* 0x000fe20000100a00 */
[----:B----4-:R-:W-:-:S02]  /*8aec0*/  SHF.R.S32.HI R9, RZ, 0x1f, R44 ;  /* 0x0000001fff097819 */ /* 0x010fc4000001142c */
[C---:B------:R-:W-:Y:S01]  /*8aed0*/  IADD3 R60, P4, R44.reuse, R2, RZ ;  /* 0x000000022c3c7210 */ /* 0x040fe20007f9e0ff */
[----:B------:R0:W-:Y:S04]  /*8aee0*/  STL.64 [R1+0x4e0], R52 ;  /* 0x0004e03401007387 */ /* 0x0001e80000100a00 */
[C---:B------:R-:W-:Y:S01]  /*8aef0*/  IMAD.X R61, R9.reuse, 0x1, R4, P4 ;  /* 0x00000001093d7824 */ /* 0x040fe200020e0604 */
[----:B0-----:R-:W-:Y:S02]  /*8af00*/  IADD3 R52, P6, R44, R3, RZ ;  /* 0x000000032c347210 */ /* 0x001fe40007fde0ff */
[----:B------:R-:W4:Y:S03]  /*8af10*/  LDL.LU R44, [R1+0x13f8] ;  /* 0x0013f800012c7983 */ /* 0x000f260000300800 */
[----:B------:R-:W-:Y:S01]  /*8af20*/  IMAD.X R53, R9, 0x1, R5, P6 ;  /* 0x0000000109357824 */ /* 0x000fe200030e0605 */
[----:B------:R-:W-:Y:S01]  /*8af30*/  STL.64 [R1+0x528], R60 ;  /* 0x0005283c01007387 */ /* 0x000fe20000100a00 */
[----:B--2---:R-:W-:-:S02]  /*8af40*/  SHF.R.S32.HI R8, RZ, 0x1f, R48 ;  /* 0x0000001fff087819 */ /* 0x004fc40000011430 */
[----:B------:R-:W-:Y:S01]  /*8af50*/  IADD3 R56, P5, R48, R2, RZ ;  /* 0x0000000230387210 */ /* 0x000fe20007fbe0ff */
[----:B------:R0:W-:Y:S04]  /*8af60*/  STL.64 [R1+0x520], R52 ;  /* 0x0005203401007387 */ /* 0x0001e80000100a00 */
[----:B------:R-:W-:Y:S01]  /*8af70*/  IMAD.X R57, R8, 0x1, R4, P5 ;  /* 0x0000000108397824 */ /* 0x000fe200028e0604 */
[----:B0-----:R-:W-:Y:S02]  /*8af80*/  IADD3 R52, P6, R48, R3, RZ ;  /* 0x0000000330347210 */ /* 0x001fe40007fde0ff */
[----:B------:R-:W2:Y:S03]  /*8af90*/  LDL.LU R48, [R1+0x13fc] ;  /* 0x0013fc0001307983 */ /* 0x000ea60000300800 */
[----:B------:R-:W-:Y:S01]  /*8afa0*/  IMAD.X R53, R8, 0x1, R5, P6 ;  /* 0x0000000108357824 */ /* 0x000fe200030e0605 */
[----:B------:R-:W-:Y:S04]  /*8afb0*/  STL.64 [R1+0x568], R56 ;  /* 0x0005683801007387 */ /* 0x000fe80000100a00 */
[----:B------:R0:W-:Y:S01]  /*8afc0*/  STL.64 [R1+0x560], R52 ;  /* 0x0005603401007387 */ /* 0x0001e20000100a00 */
[----:B---3--:R-:W-:-:S02]  /*8afd0*/  SHF.R.S32.HI R9, RZ, 0x1f, R43 ;  /* 0x0000001fff097819 */ /* 0x008fc4000001142b */
[C---:B------:R-:W-:Y:S02]  /*8afe0*/  IADD3 R60, P4, R43.reuse, R2, RZ ;  /* 0x000000022b3c7210 */ /* 0x040fe40007f9e0ff */
[----:B0-----:R-:W-:Y:S02]  /*8aff0*/  IADD3 R52, P6, R43, R3, RZ ;  /* 0x000000032b347210 */ /* 0x001fe40007fde0ff */
[----:B------:R-:W3:Y:S01]  /*8b000*/  LDL.LU R43, [R1+0x1400] ;  /* 0x00140000012b7983 */ /* 0x000ee20000300800 */
[C---:B------:R-:W-:Y:S02]  /*8b010*/  IMAD.X R61, R9.reuse, 0x1, R4, P4 ;  /* 0x00000001093d7824 */ /* 0x040fe400020e0604 */
[----:B------:R-:W-:-:S03]  /*8b020*/  IMAD.X R53, R9, 0x1, R5, P6 ;  /* 0x0000000109357824 */ /* 0x000fc600030e0605 */
[----:B------:R-:W-:Y:S04]  /*8b030*/  STL.64 [R1+0x5a8], R60 ;  /* 0x0005a83c01007387 */ /* 0x000fe80000100a00 */
[----:B------:R0:W-:Y:S01]  /*8b040*/  STL.64 [R1+0x5a0], R52 ;  /* 0x0005a03401007387 */ /* 0x0001e20000100a00 */
[----:B------:R-:W-:Y:S02]  /*8b050*/  SHF.R.S32.HI R8, RZ, 0x1f, R47 ;  /* 0x0000001fff087819 */ /* 0x000fe4000001142f */
[C---:B------:R-:W-:Y:S02]  /*8b060*/  IADD3 R56, P5, R47.reuse, R2, RZ ;  /* 0x000000022f387210 */ /* 0x040fe40007fbe0ff */
[----:B0-----:R-:W-:Y:S02]  /*8b070*/  IADD3 R52, P6, R47, R3, RZ ;  /* 0x000000032f347210 */ /* 0x001fe40007fde0ff */
[----:B------:R-:W3:Y:S01]  /*8b080*/  LDL.LU R47, [R1+0x1404] ;  /* 0x00140400012f7983 */ /* 0x000ee20000300800 */
[----:B------:R-:W-:-:S02]  /*8b090*/  IMAD.X R57, R8, 0x1, R4, P5 ;  /* 0x0000000108397824 */ /* 0x000fc400028e0604 */
        /* <DEDUP_REMOVED lines=19> */
[----:B----4-:R-:W-:Y:S02]  /*8b1d0*/  SHF.R.S32.HI R9, RZ, 0x1f, R44 ;  /* 0x0000001fff097819 */ /* 0x010fe4000001142c */
[C---:B------:R-:W-:Y:S02]  /*8b1e0*/  IADD3 R60, P4, R44.reuse, R2, RZ ;  /* 0x000000022c3c7210 */ /* 0x040fe40007f9e0ff */
[----:B0-----:R-:W-:Y:S02]  /*8b1f0*/  IADD3 R52, P6, R44, R3, RZ ;  /* 0x000000032c347210 */ /* 0x001fe40007fde0ff */
[----:B------:R-:W4:Y:S01]  /*8b200*/  LDL.LU R44, [R1+0x1410] ;  /* 0x00141000012c7983 */ /* 0x000f220000300800 */
[----:B------:R-:W-:-:S02]  /*8b210*/  IMAD.X R61, R9, 0x1, R4, P4 ;  /* 0x00000001093d7824 */ /* 0x000fc400020e0604 */
[----:B------:R-:W-:-:S03]  /*8b220*/  IMAD.X R53, R9, 0x1, R5, P6 ;  /* 0x0000000109357824 */ /* 0x000fc600030e0605 */
[----:B------:R-:W-:Y:S04]  /*8b230*/  STL.64 [R1+0x6e0], R60 ;  /* 0x0006e03c01007387 */ /* 0x000fe80000100a00 */
[----:B------:R0:W-:Y:S01]  /*8b240*/  STL.64 [R1+0x6c8], R52 ;  /* 0x0006c83401007387 */ /* 0x0001e20000100a00 */
[----:B--2---:R-:W-:Y:S02]  /*8b250*/  SHF.R.S32.HI R8, RZ, 0x1f, R48 ;  /* 0x0000001fff087819 */ /* 0x004fe40000011430 */
[C---:B------:R-:W-:Y:S02]  /*8b260*/  IADD3 R56, P5, R48.reuse, R2, RZ ;  /* 0x0000000230387210 */ /* 0x040fe40007fbe0ff */
[----:B0-----:R-:W-:Y:S02]  /*8b270*/  IADD3 R52, P6, R48, R3, RZ ;  /* 0x0000000330347210 */ /* 0x001fe40007fde0ff */
[----:B------:R-:W2:Y:S01]  /*8b280*/  LDL.LU R48, [R1+0x1414] ;  /* 0x0014140001307983 */ /* 0x000ea20000300800 */
[----:B------:R-:W-:-:S02]  /*8b290*/  IMAD.X R57, R8, 0x1, R4, P5 ;  /* 0x0000000108397824 */ /* 0x000fc400028e0604 */
[----:B------:R-:W-:-:S03]  /*8b2a0*/  IMAD.X R53, R8, 0x1, R5, P6 ;  /* 0x0000000108357824 */ /* 0x000fc600030e0605 */
[----:B------:R-:W-:Y:S04]  /*8b2b0*/  STL.64 [R1+0x720], R56 ;  /* 0x0007203801007387 */ /* 0x000fe80000100a00 */
[----:B------:R0:W-:Y:S01]  /*8b2c0*/  STL.64 [R1+0x708], R52 ;  /* 0x0007083401007387 */ /* 0x0001e20000100a00 */
[----:B---3--:R-:W-:Y:S02]  /*8b2d0*/  SHF.R.S32.HI R9, RZ, 0x1f, R43 ;  /* 0x0000001fff097819 */ /* 0x008fe4000001142b */
        /* <DEDUP_REMOVED lines=921> */
[----:B0-----:R-:W-:Y:S01]  /*8ec70*/  IADD3 R52, P6, R47, R3, RZ ;  /* 0x000000032f347210 */ /* 0x001fe20007fde0ff */
[----:B------:R-:W-:-:S02]  /*8ec80*/  IMAD.MOV.U32 R47, RZ, RZ, R41 ;  /* 0x000000ffff2f7224 */ /* 0x000fc400078e0029 */
[----:B------:R-:W-:Y:S02]  /*8ec90*/  IMAD.MOV.U32 R41, RZ, RZ, R40 ;  /* 0x000000ffff297224 */ /* 0x000fe400078e0028 */
[----:B------:R-:W-:Y:S02]  /*8eca0*/  IMAD.MOV.U32 R40, RZ, RZ, R38 ;  /* 0x000000ffff287224 */ /* 0x000fe400078e0026 */
[----:B------:R-:W-:Y:S02]  /*8ecb0*/  IMAD.MOV.U32 R38, RZ, RZ, R39 ;  /* 0x000000ffff267224 */ /* 0x000fe400078e0027 */
[----:B------:R-:W-:Y:S02]  /*8ecc0*/  IMAD.MOV.U32 R39, RZ, RZ, R36 ;  /* 0x000000ffff277224 */ /* 0x000fe400078e0024 */
[----:B------:R-:W-:Y:S02]  /*8ecd0*/  IMAD.MOV.U32 R36, RZ, RZ, R37 ;  /* 0x000000ffff247224 */ /* 0x000fe400078e0025 */
[----:B------:R-:W-:-:S02]  /*8ece0*/  IMAD.MOV.U32 R37, RZ, RZ, R35 ;  /* 0x000000ffff257224 */ /* 0x000fc400078e0023 */
[----:B------:R-:W-:Y:S02]  /*8ecf0*/  IMAD.MOV.U32 R35, RZ, RZ, R34 ;  /* 0x000000ffff237224 */ /* 0x000fe400078e0022 */
[----:B------:R-:W-:Y:S02]  /*8ed00*/  IMAD.MOV.U32 R34, RZ, RZ, R33 ;  /* 0x000000ffff227224 */ /* 0x000fe400078e0021 */
[----:B------:R-:W-:Y:S02]  /*8ed10*/  IMAD.MOV.U32 R33, RZ, RZ, R31 ;  /* 0x000000ffff217224 */ /* 0x000fe400078e001f */
[----:B------:R-:W4:Y:S01]  /*8ed20*/  LDL.LU R31, [R1+0x1648] ;  /* 0x00164800011f7983 */ /* 0x000f220000300800 */
[C---:B------:R-:W-:Y:S02]  /*8ed30*/  IMAD.X R57, R8.reuse, 0x1, R4, P5 ;  /* 0x0000000108397824 */ /* 0x040fe400028e0604 */
[----:B------:R-:W-:Y:S01]  /*8ed40*/  IMAD.X R53, R8, 0x1, R5, P6 ;  /* 0x0000000108357824 */ /* 0x000fe200030e0605 */
[----:B------:R-:W-:-:S02]  /*8ed50*/  SHF.R.S32.HI R9, RZ, 0x1f, R45 ;  /* 0x0000001fff097819 */ /* 0x000fc4000001142d */
[----:B------:R-:W-:Y:S01]  /*8ed60*/  STL.64 [R1+0x1548], R56 ;  /* 0x0015483801007387 */ /* 0x000fe20000100a00 */
[----:B------:R-:W-:-:S03]  /*8ed70*/  IADD3 R60, P4, R45, R2, RZ ;  /* 0x000000022d3c7210 */ /* 0x000fc60007f9e0ff */
[----:B------:R0:W-:Y:S02]  /*8ed80*/  STL.64 [R1+0x1540], R52 ;  /* 0x0015403401007387 */ /* 0x0001e40000100a00 */
[----:B0-----:R-:W-:Y:S01]  /*8ed90*/  IADD3 R52, P6, R45, R3, RZ ;  /* 0x000000032d347210 */ /* 0x001fe20007fde0ff */
        /* <DEDUP_REMOVED lines=8> */
[----:B------:R-:W-:Y:S02]  /*8ee20*/  IMAD.MOV.U32 R34, RZ, RZ, R33 ;  /* 0x000000ffff227224 */ /* 0x000fe400078e0021 */
[----:B----4-:R-:W-:Y:S02]  /*8ee30*/  IMAD.MOV.U32 R33, RZ, RZ, R31 ;  /* 0x000000ffff217224 */ /* 0x010fe400078e001f */
[----:B------:R-:W4:Y:S01]  /*8ee40*/  LDL.LU R31, [R1+0x164c] ;  /* 0x00164c00011f7983 */ /* 0x000f220000300800 */
[----:B------:R-:W-:-:S02]  /*8ee50*/  IMAD.X R61, R9, 0x1, R4, P4 ;  /* 0x00000001093d7824 */ /* 0x000fc400020e0604 */
[----:B------:R-:W-:Y:S01]  /*8ee60*/  IMAD.X R53, R9, 0x1, R5, P6 ;  /* 0x0000000109357824 */ /* 0x000fe200030e0605 */
[----:B------:R-:W-:Y:S02]  /*8ee70*/  SHF.R.S32.HI R8, RZ, 0x1f, R49 ;  /* 0x0000001fff087819 */ /* 0x000fe40000011431 */
        /* <DEDUP_REMOVED lines=35> */
[----:B--2---:R-:W-:Y:S02]  /*8f0b0*/  SHF.R.S32.HI R8, RZ, 0x1f, R48 ;  /* 0x0000001fff087819 */ /* 0x004fe40000011430 */
        /* <DEDUP_REMOVED lines=14> */
[----:B------:R-:W2:Y:S01]  /*8f1a0*/  LDL.LU R31, [R1+0x1690] ;  /* 0x00169000011f7983 */ /* 0x000ea20000300800 */
[----:B------:R-:W-:-:S02]  /*8f1b0*/  IMAD.X R57, R8, 0x1, R4, P5 ;  /* 0x0000000108397824 */ /* 0x000fc400028e0604 */
[----:B------:R-:W-:Y:S01]  /*8f1c0*/  IMAD.X R53, R8, 0x1, R5, P6 ;  /* 0x0000000108357824 */ /* 0x000fe200030e0605 */
[----:B---3--:R-:W-:Y:S02]  /*8f1d0*/  SHF.R.S32.HI R9, RZ, 0x1f, R43 ;  /* 0x0000001fff097819 */ /* 0x008fe4000001142b */
        /* <DEDUP_REMOVED lines=13> */
[----:B--2---:R-:W-:Y:S02]  /*8f2b0*/  IMAD.MOV.U32 R33, RZ, RZ, R31 ;  /* 0x000000ffff217224 */ /* 0x004fe400078e001f */
[----:B------:R-:W2:Y:S01]  /*8f2c0*/  LDL.LU R31, [R1+0x6c0] ;  /* 0x0006c000011f7983 */ /* 0x000ea20000300800 */
        /* <DEDUP_REMOVED lines=708> */
[----:B------:R-:W-:Y:S01]  /*91f10*/  IMAD.X R61, R9, 0x1, R4, P4 ;  /* 0x00000001093d7824 */ /* 0x000fe200020e0604 */
[----:B0-----:R-:W-:Y:S01]  /*91f20*/  IADD3 R52, P6, R44, R3, RZ ;  /* 0x000000032c347210 */ /* 0x001fe20007fde0ff */
        /* <DEDUP_REMOVED lines=8> */
[----:B------:R-:W-:Y:S02]  /*91fb0*/  IMAD.MOV.U32 R34, RZ, RZ, R33 ;  /* 0x000000ffff227224 */ /* 0x000fe400078e0021 */
[----:B------:R-:W-:Y:S01]  /*91fc0*/  IMAD.X R53, R9, 0x1, R5, P6 ;  /* 0x0000000109357824 */ /* 0x000fe200030e0605 */
[----:B------:R-:W-:-:S02]  /*91fd0*/  SHF.R.S32.HI R8, RZ, 0x1f, R48 ;  /* 0x0000001fff087819 */ /* 0x000fc40000011430 */
[----:B------:R-:W-:-:S05]  /*91fe0*/  IADD3 R56, P5, R48, R2, RZ ;  /* 0x0000000230387210 */ /* 0x000fca0007fbe0ff */
[----:B------:R-:W-:Y:S01]  /*91ff0*/  IMAD.X R57, R8, 0x1, R4, P5 ;  /* 0x0000000108397824 */ /* 0x000fe200028e0604 */
[----:B------:R-:W-:Y:S01]  /*92000*/  SHF.R.S32.HI R9, RZ, 0x1f, R43 ;  /* 0x0000001fff097819 */ /* 0x000fe2000001142b */
[----:B--2---:R-:W-:Y:S02]  /*92010*/  IMAD.MOV.U32 R33, RZ, RZ, R31 ;  /* 0x000000ffff217224 */ /* 0x004fe400078e001f */
[----:B------:R-:W-:Y:S02]  /*92020*/  IMAD.MOV.U32 R31, RZ, RZ, R18 ;  /* 0x000000ffff1f7224 */ /* 0x000fe400078e0012 */
[----:B------:R-:W2:Y:S04]  /*92030*/  LDL.LU R18, [R1+0xe0] ;  /* 0x0000e00001127983 */ /* 0x000ea80000300800 */
[----:B------:R-:W-:Y:S04]  /*92040*/  STL.64 [R1+0x1848], R60 ;  /* 0x0018483c01007387 */ /* 0x000fe80000100a00 */
[----:B------:R0:W-:Y:S02]  /*92050*/  STL.64 [R1+0x1840], R52 ;  /* 0x0018403401007387 */ /* 0x0001e40000100a00 */
        /* <DEDUP_REMOVED lines=11> */
[----:B------:R-:W-:Y:S02]  /*92110*/  IMAD.X R53, R8, 0x1, R5, P6 ;  /* 0x0000000108357824 */ /* 0x000fe400030e0605 */
[----:B------:R-:W-:Y:S02]  /*92120*/  IMAD.MOV.U32 R31, RZ, RZ, R30 ;  /* 0x000000ffff1f7224 */ /* 0x000fe400078e001e */
[----:B------:R-:W-:-:S02]  /*92130*/  IMAD.MOV.U32 R30, RZ, RZ, R22 ;  /* 0x000000ffff1e7224 */ /* 0x000fc400078e0016 */
[----:B------:R-:W3:Y:S01]  /*92140*/  LDL.LU R22, [R1+0x2bd8] ;  /* 0x002bd80001167983 */ /* 0x000ee20000300800 */
[----:B------:R-:W-:-:S03]  /*92150*/  IADD3 R60, P4, R43, R2, RZ ;  /* 0x000000022b3c7210 */ /* 0x000fc60007f9e0ff */
[----:B------:R-:W-:Y:S04]  /*92160*/  STL.64 [R1+0x1850], R56 ;  /* 0x0018503801007387 */ /* 0x000fe80000100a00 */
[----:B------:R0:W-:Y:S01]  /*92170*/  STL.64 [R1+0x1838], R52 ;  /* 0x0018383401007387 */ /* 0x0001e20000100a00 */
[----:B------:R-:W-:Y:S01]  /*92180*/  IMAD.X R61, R9, 0x1, R4, P4 ;  /* 0x00000001093d7824 */ /* 0x000fe200020e0604 */
[----:B0-----:R-:W-:Y:S01]  /*92190*/  IADD3 R52, P6, R43, R3, RZ ;  /* 0x000000032b347210 */ /* 0x001fe20007fde0ff */
        /* <DEDUP_REMOVED lines=11> */
[----:B------:R-:W-:Y:S02]  /*92250*/  IMAD.X R53, R9, 0x1, R5, P6 ;  /* 0x0000000109357824 */ /* 0x000fe400030e0605 */
[----:B------:R-:W-:Y:S02]  /*92260*/  IMAD.MOV.U32 R30, RZ, RZ, R29 ;  /* 0x000000ffff1e7224 */ /* 0x000fe400078e001d */
[----:B------:R-:W-:Y:S02]  /*92270*/  IMAD.MOV.U32 R29, RZ, RZ, R15 ;  /* 0x000000ffff1d7224 */ /* 0x000fe400078e000f */
[----:B------:R-:W4:Y:S01]  /*92280*/  LDL.LU R15, [R1+0xd0] ;  /* 0x0000d000010f7983 */ /* 0x000f220000300800 */
[----:B------:R-:W-:-:S03]  /*92290*/  SHF.R.S32.HI R8, RZ, 0x1f, R47 ;  /* 0x0000001fff087819 */ /* 0x000fc6000001142f */
        /* <DEDUP_REMOVED lines=15> */
[C---:B------:R-:W-:Y:S02]  /*92390*/  IMAD.X R57, R8.reuse, 0x1, R4, P5 ;  /* 0x0000000108397824 */ /* 0x040fe400028e0604 */
[----:B------:R-:W-:Y:S02]  /*923a0*/  IMAD.MOV.U32 R30, RZ, RZ, R29 ;  /* 0x000000ffff1e7224 */ /* 0x000fe400078e001d */
[----:B------:R-:W-:Y:S02]  /*923b0*/  IMAD.X R53, R8, 0x1, R5, P6 ;  /* 0x0000000108357824 */ /* 0x000fe400030e0605 */
[----:B------:R-:W-:Y:S02]  /*923c0*/  IMAD.MOV.U32 R29, RZ, RZ, R28 ;  /* 0x000000ffff1d7224 */ /* 0x000fe400078e001c */
[----:B------:R-:W-:Y:S02]  /*923d0*/  IMAD.MOV.U32 R28, RZ, RZ, R13 ;  /* 0x000000ffff1c7224 */ /* 0x000fe400078e000d */
[----:B------:R-:W2:Y:S01]  /*923e0*/  LDL.LU R13, [R1+0x80] ;  /* 0x00008000010d7983 */ /* 0x000ea20000300800 */
[----:B------:R-:W-:-:S03]  /*923f0*/  SHF.R.S32.HI R9, RZ, 0x1f, R45 ;  /* 0x0000001fff097819 */ /* 0x000fc6000001142d */
[----:B------:R-:W-:Y:S01]  /*92400*/  STL.64 [R1+0x1868], R56 ;  /* 0x0018683801007387 */ /* 0x000fe20000100a00 */
[----:B------:R-:W-:-:S03]  /*92410*/  IADD3 R60, P4, R45, R2, RZ ;  /* 0x000000022d3c7210 */ /* 0x000fc60007f9e0ff */
[----:B------:R0:W-:Y:S01]  /*92420*/  STL.64 [R1+0x1878], R52 ;  /* 0x0018783401007387 */ /* 0x0001e20000100a00 */
[----:B------:R-:W-:Y:S02]  /*92430*/  SHF.R.S32.HI R8, RZ, 0x1f, R49 ;  /* 0x0000001fff087819 */ /* 0x000fe40000011431 */
[----:B0-----:R-:W-:Y:S01]  /*92440*/  IADD3 R52, P6, R45, R3, RZ ;  /* 0x000000032d347210 */ /* 0x001fe20007fde0ff */
[----:B------:R-:W-:Y:S02]  /*92450*/  IMAD.MOV.U32 R45, RZ, RZ, R41 ;  /* 0x000000ffff2d7224 */ /* 0x000fe400078e0029 */
[----:B------:R-:W-:Y:S02]  /*92460*/  IMAD.MOV.U32 R41, RZ, RZ, R40 ;  /* 0x000000ffff297224 */ /* 0x000fe400078e0028 */
[----:B------:R-:W-:Y:S02]  /*92470*/  IMAD.MOV.U32 R40, RZ, RZ, R38 ;  /* 0x000000ffff287224 */ /* 0x000fe400078e0026 */
[----:B------:R-:W-:-:S02]  /*92480*/  IMAD.MOV.U32 R38, RZ, RZ, R39 ;  /* 0x000000ffff267224 */ /* 0x000fc400078e0027 */
[----:B------:R-:W-:Y:S02]  /*92490*/  IMAD.MOV.U32 R39, RZ, RZ, R36 ;  /* 0x000000ffff277224 */ /* 0x000fe400078e0024 */
[----:B------:R-:W-:Y:S02]  /*924a0*/  IMAD.MOV.U32 R36, RZ, RZ, R37 ;  /* 0x000000ffff247224 */ /* 0x000fe400078e0025 */
[----:B------:R-:W-:Y:S01]  /*924b0*/  IMAD.MOV.U32 R37, RZ, RZ, R35 ;  /* 0x000000ffff257224 */ /* 0x000fe200078e0023 */
[----:B------:R-:W-:Y:S01]  /*924c0*/  IADD3 R56, P5, R49, R2, RZ ;  /* 0x0000000231387210 */ /* 0x000fe20007fbe0ff */
        /* <DEDUP_REMOVED lines=9> */
[----:B------:R-:W-:Y:S02]  /*92560*/  IMAD.X R53, R9, 0x1, R5, P6 ;  /* 0x0000000109357824 */ /* 0x000fe400030e0605 */
[----:B------:R-:W-:Y:S02]  /*92570*/  IMAD.MOV.U32 R40, RZ, RZ, R38 ;  /* 0x000000ffff287224 */ /* 0x000fe400078e0026 */
[----:B------:R-:W-:Y:S02]  /*92580*/  IMAD.MOV.U32 R28, RZ, RZ, R26 ;  /* 0x000000ffff1c7224 */ /* 0x000fe400078e001a */
[----:B------:R-:W-:Y:S01]  /*92590*/  IMAD.X R57, R8, 0x1, R4, P5 ;  /* 0x0000000108397824 */ /* 0x000fe200028e0604 */
[----:B------:R-:W3:Y:S01]  /*925a0*/  LDL.LU R26, [R1+0xc0] ;  /* 0x0000c000011a7983 */ /* 0x000ee20000300800 */
[----:B------:R-:W-:Y:S02]  /*925b0*/  IMAD.MOV.U32 R38, RZ, RZ, R39 ;  /* 0x000000ffff267224 */ /* 0x000fe400078e0027 */
[----:B------:R-:W-:Y:S01]  /*925c0*/  IMAD.MOV.U32 R39, RZ, RZ, R36 ;  /* 0x000000ffff277224 */ /* 0x000fe200078e0024 */
[----:B------:R-:W-:Y:S01]  /*925d0*/  STL.64 [R1+0x1890], R60 ;  /* 0x0018903c01007387 */ /* 0x000fe20000100a00 */
[----:B------:R-:W-:-:S02]  /*925e0*/  IMAD.MOV.U32 R36, RZ, RZ, R37 ;  /* 0x000000ffff247224 */ /* 0x000fc400078e0025 */
[----:B------:R-:W-:Y:S01]  /*925f0*/  IMAD.MOV.U32 R37, RZ, RZ, R35 ;  /* 0x000000ffff257224 */ /* 0x000fe200078e0023 */
[----:B------:R0:W-:Y:S01]  /*92600*/  STL.64 [R1+0x1888], R52 ;  /* 0x0018883401007387 */ /* 0x0001e20000100a00 */
[----:B------:R-:W-:Y:S02]  /*92610*/  IMAD.MOV.U32 R35, RZ, RZ, R29 ;  /* 0x000000ffff237224 */ /* 0x000fe400078e001d */
[----:B------:R-:W-:Y:S01]  /*92620*/  IMAD.MOV.U32 R29, RZ, RZ, R28 ;  /* 0x000000ffff1d7224 */ /* 0x000fe200078e001c */
[----:B------:R-:W-:Y:S04]  /*92630*/  STL.64 [R1+0x1898], R56 ;  /* 0x0018983801007387 */ /* 0x000fe80000100a00 */
[----:B------:R-:W4:Y:S01]  /*92640*/  LDL.LU R28, [R1+0x328] ;  /* 0x00032800011c7983 */ /* 0x000f220000300800 */
[----:B0-----:R-:W-:Y:S01]  /*92650*/  IADD3 R52, P6, R49, R3, RZ ;  /* 0x0000000331347210 */ /* 0x001fe20007fde0ff */
[----:B------:R-:W-:-:S02]  /*92660*/  IMAD.MOV.U32 R49, RZ, RZ, R41 ;  /* 0x000000ffff317224 */ /* 0x000fc400078e0029 */
[----:B------:R-:W-:Y:S02]  /*92670*/  IMAD.MOV.U32 R41, RZ, RZ, R40 ;  /* 0x000000ffff297224 */ /* 0x000fe400078e0028 */
[----:B------:R-:W-:Y:S02]  /*92680*/  IMAD.MOV.U32 R40, RZ, RZ, R38 ;  /* 0x000000ffff287224 */ /* 0x000fe400078e0026 */
[----:B------:R-:W-:Y:S02]  /*92690*/  IMAD.X R53, R8, 0x1, R5, P6 ;  /* 0x0000000108357824 */ /* 0x000fe400030e0605 */
[----:B------:R-:W-:Y:S02]  /*926a0*/  IMAD.MOV.U32 R38, RZ, RZ, R39 ;  /* 0x000000ffff267224 */ /* 0x000fe400078e0027 */
[----:B------:R-:W-:Y:S02]  /*926b0*/  IMAD.MOV.U32 R39, RZ, RZ, R36 ;  /* 0x000000ffff277224 */ /* 0x000fe400078e0024 */
[----:B------:R-:W-:-:S02]  /*926c0*/  IMAD.MOV.U32 R36, RZ, RZ, R37 ;  /* 0x000000ffff247224 */ /* 0x000fc400078e0025 */
[----:B------:R-:W-:Y:S01]  /*926d0*/  IMAD.MOV.U32 R37, RZ, RZ, R35 ;  /* 0x000000ffff257224 */ /* 0x000fe200078e0023 */
[----:B------:R0:W-:Y:S01]  /*926e0*/  STL.64 [R1+0x1880], R52 ;  /* 0x0018803401007387 */ /* 0x0001e20000100a00 */
[----:B----4-:R-:W-:Y:S02]  /*926f0*/  IMAD.MOV.U32 R35, RZ, RZ, R28 ;  /* 0x000000ffff237224 */ /* 0x010fe400078e001c */
[----:B------:R-:W-:Y:S02]  /*92700*/  IMAD.MOV.U32 R28, RZ, RZ, R20 ;  /* 0x000000ffff1c7224 */ /* 0x000fe400078e0014 */
[----:B------:R-:W4:Y:S01]  /*92710*/  LDL.LU R20, [R1+0x1934] ;  /* 0x0019340001147983 */ /* 0x000f220000300800 */
[----:B------:R-:W-:Y:S02]  /*92720*/  SHF.R.S32.HI R9, RZ, 0x1f, R44 ;  /* 0x0000001fff097819 */ /* 0x000fe4000001142c */
[C---:B------:R-:W-:Y:S02]  /*92730*/  IADD3 R60, P4, R44.reuse, R2, RZ ;  /* 0x000000022c3c7210 */ /* 0x040fe40007f9e0ff */
[----:B0-----:R-:W-:Y:S01]  /*92740*/  IADD3 R52, P6, R44, R3, RZ ;  /* 0x000000032c347210 */ /* 0x001fe20007fde0ff */
[----:B------:R-:W-:-:S02]  /*92750*/  IMAD.MOV.U32 R44, RZ, RZ, R41 ;  /* 0x000000ffff2c7224 */ /* 0x000fc400078e0029 */
[----:B------:R-:W-:Y:S02]  /*92760*/  IMAD.MOV.U32 R41, RZ, RZ, R40 ;  /* 0x000000ffff297224 */ /* 0x000fe400078e0028 */
[C---:B------:R-:W-:Y:S02]  /*92770*/  IMAD.X R61, R9.reuse, 0x1, R4, P4 ;  /* 0x00000001093d7824 */ /* 0x040fe400020e0604 */
[----:B------:R-:W-:Y:S02]  /*92780*/  IMAD.MOV.U32 R40, RZ, RZ, R38 ;  /* 0x000000ffff287224 */ /* 0x000fe400078e0026 */
[----:B------:R-:W-:Y:S02]  /*92790*/  IMAD.X R53, R9, 0x1, R5, P6 ;  /* 0x0000000109357824 */ /* 0x000fe400030e0605 */
[----:B------:R-:W-:Y:S02]  /*927a0*/  IMAD.MOV.U32 R38, RZ, RZ, R39 ;  /* 0x000000ffff267224 */ /* 0x000fe400078e0027 */
[----:B------:R-:W-:-:S02]  /*927b0*/  IMAD.MOV.U32 R39, RZ, RZ, R36 ;  /* 0x000000ffff277224 */ /* 0x000fc400078e0024 */
[----:B------:R-:W-:Y:S01]  /*927c0*/  IMAD.MOV.U32 R36, RZ, RZ, R37 ;  /* 0x000000ffff247224 */ /* 0x000fe200078e0025 */
[----:B------:R-:W-:Y:S01]  /*927d0*/  STL.64 [R1+0x18a0], R60 ;  /* 0x0018a03c01007387 */ /* 0x000fe20000100a00 */
[----:B------:R-:W-:-:S03]  /*927e0*/  IMAD.MOV.U32 R37, RZ, RZ, R35 ;  /* 0x000000ffff257224 */ /* 0x000fc600078e0023 */
        /* <DEDUP_REMOVED lines=26> */
[----:B------:R-:W-:Y:S02]  /*92990*/  IMAD.X R61, R9, 0x1, R4, P4 ;  /* 0x00000001093d7824 */ /* 0x000fe400020e0604 */
[----:B------:R-:W-:Y:S02]  /*929a0*/  IMAD.MOV.U32 R40, RZ, RZ, R38 ;  /* 0x000000ffff287224 */ /* 0x000fe400078e0026 */
[----:B------:R-:W-:Y:S02]  /*929b0*/  IMAD.MOV.U32 R38, RZ, RZ, R39 ;  /* 0x000000ffff267224 */ /* 0x000fe400078e0027 */
[----:B------:R-:W-:Y:S02]  /*929c0*/  IMAD.MOV.U32 R39, RZ, RZ, R36 ;  /* 0x000000ffff277224 */ /* 0x000fe400078e0024 */
[----:B------:R-:W-:Y:S01]  /*929d0*/  IMAD.MOV.U32 R36, RZ, RZ, R37 ;  /* 0x000000ffff247224 */ /* 0x000fe200078e0025 */
[----:B------:R-:W-:Y:S01]  /*929e0*/  STL.64 [R1+0x18d8], R60 ;  /* 0x0018d83c01007387 */ /* 0x000fe20000100a00 */
[----:B------:R-:W-:-:S02]  /*929f0*/  IMAD.MOV.U32 R37, RZ, RZ, R35 ;  /* 0x000000ffff257224 */ /* 0x000fc400078e0023 */
[----:B----4-:R-:W-:Y:S02]  /*92a00*/  IMAD.MOV.U32 R35, RZ, RZ, R11 ;  /* 0x000000ffff237224 */ /* 0x010fe400078e000b */
[----:B------:R-:W4:Y:S01]  /*92a10*/  LDL.LU R11, [R1+0x340] ;  /* 0x00034000010b7983 */ /* 0x000f220000300800 */
[----:B------:R-:W-:Y:S01]  /*92a20*/  IMAD.X R53, R9, 0x1, R5, P6 ;  /* 0x0000000109357824 */ /* 0x000fe200030e0605 */
[----:B------:R-:W-:Y:S02]  /*92a30*/  SHF.R.S32.HI R8, RZ, 0x1f, R47 ;  /* 0x0000001fff087819 */ /* 0x000fe4000001142f */
[C---:B------:R-:W-:Y:S02]  /*92a40*/  IADD3 R56, P5, R47.reuse, R2, RZ ;  /* 0x000000022f387210 */ /* 0x040fe40007fbe0ff */
[----:B------:R0:W-:Y:S03]  /*92a50*/  STL.64 [R1+0x18d0], R52 ;  /* 0x0018d03401007387 */ /* 0x0001e60000100a00 */
[----:B------:R-:W-:Y:S01]  /*92a60*/  IMAD.X R57, R8, 0x1, R4, P5 ;  /* 0x0000000108397824 */ /* 0x000fe200028e0604 */
[----:B0-----:R-:W-:Y:S01]  /*92a70*/  IADD3 R52, P6, R47, R3, RZ ;  /* 0x000000032f347210 */ /* 0x001fe20007fde0ff */
[----:B------:R-:W-:-:S02]  /*92a80*/  IMAD.MOV.U32 R47, RZ, RZ, R41 ;  /* 0x000000ffff2f7224 */ /* 0x000fc400078e0029 */
[----:B------:R-:W-:Y:S02]  /*92a90*/  IMAD.MOV.U32 R41, RZ, RZ, R40 ;  /* 0x000000ffff297224 */ /* 0x000fe400078e0028 */
[----:B------:R-:W-:Y:S02]  /*92aa0*/  IMAD.MOV.U32 R40, RZ, RZ, R38 ;  /* 0x000000ffff287224 */ /* 0x000fe400078e0026 */
[----:B------:R-:W-:Y:S02]  /*92ab0*/  IMAD.MOV.U32 R38, RZ, RZ, R39 ;  /* 0x000000ffff267224 */ /* 0x000fe400078e0027 */
[----:B------:R-:W-:Y:S02]  /*92ac0*/  IMAD.MOV.U32 R39, RZ, RZ, R36 ;  /* 0x000000ffff277224 */ /* 0x000fe400078e0024 */
[----:B------:R-:W-:Y:S02]  /*92ad0*/  IMAD.X R53, R8, 0x1, R5, P6 ;  /* 0x0000000108357824 */ /* 0x000fe400030e0605 */
[----:B------:R-:W-:Y:S01]  /*92ae0*/  IMAD.MOV.U32 R36, RZ, RZ, R37 ;  /* 0x000000ffff247224 */ /* 0x000fe200078e0025 */
[----:B------:R0:W-:Y:S01]  /*92af0*/  STL.64 [R1+0x18e0], R56 ;  /* 0x0018e03801007387 */ /* 0x0001e20000100a00 */
[----:B------:R-:W-:Y:S01]  /*92b00*/  IMAD.MOV.U32 R37, RZ, RZ, R35 ;  /* 0x000000ffff257224 */ /* 0x000fe200078e0023 */
[----:B------:R-:W-:-:S02]  /*92b10*/  SHF.R.S32.HI R9, RZ, 0x1f, R45 ;  /* 0x0000001fff097819 */ /* 0x000fc4000001142d */
[----:B------:R-:W-:-:S05]  /*92b20*/  IADD3 R60, P4, R45, R2, RZ ;  /* 0x000000022d3c7210 */ /* 0x000fca0007f9e0ff */
[----:B------:R-:W-:Y:S01]  /*92b30*/  IMAD.X R61, R9, 0x1, R4, P4 ;  /* 0x00000001093d7824 */ /* 0x000fe200020e0604 */
[----:B------:R-:W-:Y:S02]  /*92b40*/  SHF.R.S32.HI R8, RZ, 0x1f, R51 ;  /* 0x0000001fff087819 */ /* 0x000fe40000011433 */
[----:B0-----:R-:W-:-:S05]  /*92b50*/  IADD3 R56, P5, R51, R2, RZ ;  /* 0x0000000233387210 */ /* 0x001fca0007fbe0ff */
[----:B------:R-:W-:Y:S02]  /*92b60*/  IMAD.X R57, R8, 0x1, R4, P5 ;  /* 0x0000000108397824 */ /* 0x000fe400028e0604 */
[----:B----4-:R-:W-:Y:S02]  /*92b70*/  IMAD.MOV.U32 R35, RZ, RZ, R11 ;  /* 0x000000ffff237224 */ /* 0x010fe400078e000b */
[----:B------:R-:W4:Y:S04]  /*92b80*/  LDL.LU R11, [R1+0x50] ;  /* 0x00005000010b7983 */ /* 0x000f280000300800 */
        /* <DEDUP_REMOVED lines=8> */
[----:B------:R-:W-:-:S02]  /*92c10*/  IMAD.X R53, R9, 0x1, R5, P6 ;  /* 0x0000000109357824 */ /* 0x000fc400030e0605 */
[----:B------:R-:W-:Y:S02]  /*92c20*/  IMAD.MOV.U32 R37, RZ, RZ, R35 ;  /* 0x000000ffff257224 */ /* 0x000fe400078e0023 */
[----:B------:R-:W-:Y:S02]  /*92c30*/  IMAD.MOV.U32 R35, RZ, RZ, R23 ;  /* 0x000000ffff237224 */ /* 0x000fe400078e0017 */
[----:B------:R-:W2:Y:S04]  /*92c40*/  LDL.LU R23, [R1+0x2c8] ;  /* 0x0002c80001177983 */ /* 0x000ea80000300800 */
[----:B------:R-:W-:Y:S04]  /*92c50*/  STL.64 [R1+0x18e8], R60 ;  /* 0x0018e83c01007387 */ /* 0x000fe80000100a00 */
[----:B------:R0:W-:Y:S01]  /*92c60*/  STL.64 [R1+0x18f8], R52 ;  /* 0x0018f83401007387 */ /* 0x0001e20000100a00 */
[----:B------:R-:W-:-:S02]  /*92c70*/  SHF.R.S32.HI R9, RZ, 0x1f, R49 ;  /* 0x0000001fff097819 */ /* 0x000fc40000011431 */
[----:B0-----:R-:W-:Y:S01]  /*92c80*/  IADD3 R52, P6, R51, R3, RZ ;  /* 0x0000000333347210 */ /* 0x001fe20007fde0ff */
[----:B------:R0:W-:Y:S04]  /*92c90*/  STL.64 [R1+0x18f0], R56 ;  /* 0x0018f03801007387 */ /* 0x0001e80000100a00 */
[----:B------:R-:W-:Y:S01]  /*92ca0*/  IMAD.X R53, R8, 0x1, R5, P6 ;  /* 0x0000000108357824 */ /* 0x000fe200030e0605 */
[----:B------:R-:W-:-:S04]  /*92cb0*/  IADD3 R60, P4, R49, R2, RZ ;  /* 0x00000002313c7210 */ /* 0x000fc80007f9e0ff */
[----:B------:R1:W-:Y:S01]  /*92cc0*/  STL.64 [R1+0x1900], R52 ;  /* 0x0019003401007387 */ /* 0x0003e20000100a00 */
[----:B------:R-:W-:Y:S01]  /*92cd0*/  IMAD.X R61, R9, 0x1, R4, P4 ;  /* 0x00000001093d7824 */ /* 0x000fe200020e0604 */
[----:B------:R-:W-:Y:S02]  /*92ce0*/  SHF.R.S32.HI R8, RZ, 0x1f, R44 ;  /* 0x0000001fff087819 */ /* 0x000fe4000001142c */
[----:B0-----:R-:W-:Y:S02]  /*92cf0*/  IADD3 R56, P5, R44, R2, RZ ;  /* 0x000000022c387210 */ /* 0x001fe40007fbe0ff */
[----:B-1----:R-:W-:Y:S01]  /*92d00*/  IADD3 R52, P6, R49, R3, RZ ;  /* 0x0000000331347210 */ /* 0x002fe20007fde0ff */
[----:B------:R-:W-:Y:S04]  /*92d10*/  STL.64 [R1+0x1918], R60 ;  /* 0x0019183c01007387 */ /* 0x000fe80000100a00 */
[----:B------:R-:W-:-:S02]  /*92d20*/  IMAD.X R53, R9, 0x1, R5, P6 ;  /* 0x0000000109357824 */ /* 0x000fc400030e0605 */
[----:B------:R-:W-:-:S03]  /*92d30*/  IMAD.X R57, R8, 0x1, R4, P5 ;  /* 0x0000000108397824 */ /* 0x000fc600028e0604 */
[----:B------:R0:W-:Y:S01]  /*92d40*/  STL.64 [R1+0x1910], R52 ;  /* 0x0019103401007387 */ /* 0x0001e20000100a00 */
[----:B------:R-:W-:-:S03]  /*92d50*/  SHF.R.S32.HI R9, RZ, 0x1f, R48 ;  /* 0x0000001fff097819 */ /* 0x000fc60000011430 */
[----:B------:R1:W-:Y:S01]  /*92d60*/  STL.64 [R1+0x1920], R56 ;  /* 0x0019203801007387 */ /* 0x0003e20000100a00 */
[-C--:B0-----:R-:W-:Y:S01]  /*92d70*/  IADD3 R52, P6, R44, R3.reuse, RZ ;  /* 0x000000032c347210 */ /* 0x081fe20007fde0ff */
[----:B------:R-:W-:Y:S02]  /*92d80*/  IMAD.MOV.U32 R44, RZ, RZ, R41 ;  /* 0x000000ffff2c7224 */ /* 0x000fe400078e0029 */
[----:B------:R-:W-:Y:S01]  /*92d90*/  IMAD.MOV.U32 R41, RZ, RZ, R40 ;  /* 0x000000ffff297224 */ /* 0x000fe200078e0028 */
[----:B-1----:R-:W-:Y:S01]  /*92da0*/  IADD3 R56, P4, R48, R2, RZ ;  /* 0x0000000230387210 */ /* 0x002fe20007f9e0ff */
[----:B------:R-:W-:Y:S02]  /*92db0*/  IMAD.MOV.U32 R40, RZ, RZ, R38 ;  /* 0x000000ffff287224 */ /* 0x000fe400078e0026 */
[----:B------:R-:W-:Y:S01]  /*92dc0*/  IMAD.X R53, R8, 0x1, R5, P6 ;  /* 0x0000000108357824 */ /* 0x000fe200030e0605 */
[----:B------:R-:W-:Y:S01]  /*92dd0*/  IADD3 R48, P6, R48, R3, RZ ;  /* 0x0000000330307210 */ /* 0x000fe20007fde0ff */
[----:B------:R-:W-:-:S02]  /*92de0*/  IMAD.MOV.U32 R38, RZ, RZ, R39 ;  /* 0x000000ffff267224 */ /* 0x000fc400078e0027 */
[----:B------:R-:W-:Y:S02]  /*92df0*/  IMAD.MOV.U32 R39, RZ, RZ, R36 ;  /* 0x000000ffff277224 */ /* 0x000fe400078e0024 */
[----:B------:R-:W-:Y:S02]  /*92e00*/  IMAD.MOV.U32 R36, RZ, RZ, R37 ;  /* 0x000000ffff247224 */ /* 0x000fe400078e0025 */
[----:B------:R-:W-:Y:S02]  /*92e10*/  IMAD.MOV.U32 R37, RZ, RZ, R35 ;  /* 0x000000ffff257224 */ /* 0x000fe400078e0023 */
[----:B------:R-:W-:Y:S02]  /*92e20*/  IMAD.MOV.U32 R35, RZ, RZ, R34 ;  /* 0x000000ffff237224 */ /* 0x000fe400078e0022 */
[----:B------:R-:W-:Y:S02]  /*92e30*/  IMAD.X R57, R9, 0x1, R4, P4 ;  /* 0x0000000109397824 */ /* 0x000fe400020e0604 */
[----:B------:R-:W-:-:S02]  /*92e40*/  IMAD.MOV.U32 R34, RZ, RZ, R30 ;  /* 0x000000ffff227224 */ /* 0x000fc400078e001e */
[----:B------:R-:W-:Y:S02]  /*92e50*/  IMAD.X R49, R9, 0x1, R5, P6 ;  /* 0x0000000109317824 */ /* 0x000fe400030e0605 */
[----:B------:R-:W-:Y:S02]  /*92e60*/  IMAD.MOV.U32 R30, RZ, RZ, R15 ;  /* 0x000000ffff1e7224 */ /* 0x000fe400078e000f */
[----:B------:R-:W4:Y:S01]  /*92e70*/  LDL.LU R15, [R1+0x30] ;  /* 0x00003000010f7983 */ /* 0x000f220000300800 */
[----:B------:R-:W-:-:S03]  /*92e80*/  SHF.R.S32.HI R8, RZ, 0x1f, R43 ;  /* 0x0000001fff087819 */ /* 0x000fc6000001142b */
[----:B------:R0:W-:Y:S04]  /*92e90*/  STL.64 [R1+0x1908], R52 ;  /* 0x0019083401007387 */ /* 0x0001e80000100a00 */
[----:B------:R-:W-:Y:S04]  /*92ea0*/  STL.64 [R1+0x1928], R56 ;  /* 0x0019283801007387 */ /* 0x000fe80000100a00 */
[----:B------:R1:W-:Y:S01]  /*92eb0*/  STL.64 [R1+0x1940], R48 ;  /* 0x0019403001007387 */ /* 0x0003e20000100a00 */
[C---:B0-----:R-:W-:Y:S02]  /*92ec0*/  IADD3 R52, P5, R43.reuse, R2, RZ ;  /* 0x000000022b347210 */ /* 0x041fe40007fbe0ff */
[----:B-1----:R-:W-:Y:S01]  /*92ed0*/  IADD3 R48, P6, R43, R3, RZ ;  /* 0x000000032b307210 */ /* 0x002fe20007fde0ff */
[----:B------:R-:W-:-:S02]  /*92ee0*/  IMAD.MOV.U32 R43, RZ, RZ, R41 ;  /* 0x000000ffff2b7224 */ /* 0x000fc400078e0029 */
[----:B------:R-:W-:Y:S02]  /*92ef0*/  IMAD.MOV.U32 R41, RZ, RZ, R40 ;  /* 0x000000ffff297224 */ /* 0x000fe400078e0028 */
[----:B------:R-:W-:Y:S02]  /*92f00*/  IMAD.MOV.U32 R40, RZ, RZ, R38 ;  /* 0x000000ffff287224 */ /* 0x000fe400078e0026 */
[----:B------:R-:W-:Y:S02]  /*92f10*/  IMAD.MOV.U32 R38, RZ, RZ, R39 ;  /* 0x000000ffff267224 */ /* 0x000fe400078e0027 */
[----:B------:R-:W-:Y:S02]  /*92f20*/  IMAD.X R53, R8, 0x1, R4, P5 ;  /* 0x0000000108357824 */ /* 0x000fe400028e0604 */
[----:B------:R-:W-:Y:S02]  /*92f30*/  IMAD.MOV.U32 R39, RZ, RZ, R36 ;  /* 0x000000ffff277224 */ /* 0x000fe400078e0024 */
[----:B------:R-:W-:-:S02]  /*92f40*/  IMAD.MOV.U32 R36, RZ, RZ, R37 ;  /* 0x000000ffff247224 */ /* 0x000fc400078e0025 */
[----:B------:R-:W-:Y:S02]  /*92f50*/  IMAD.MOV.U32 R37, RZ, RZ, R35 ;  /* 0x000000ffff257224 */ /* 0x000fe400078e0023 */
[----:B------:R-:W-:Y:S01]  /*92f60*/  IMAD.MOV.U32 R35, RZ, RZ, R34 ;  /* 0x000000ffff237224 */ /* 0x000fe200078e0022 */
[----:B------:R0:W-:Y:S01]  /*92f70*/  STL.64 [R1+0x1938], R52 ;  /* 0x0019383401007387 */ /* 0x0001e20000100a00 */
[----:B------:R-:W-:Y:S01]  /*92f80*/  IMAD.MOV.U32 R34, RZ, RZ, R29 ;  /* 0x000000ffff227224 */ /* 0x000fe200078e001d */
[C---:B------:R-:W-:Y:S01]  /*92f90*/  IADD3 R56, P4, R47.reuse, R2, RZ ;  /* 0x000000022f387210 */ /* 0x040fe20007f9e0ff */
[----:B------:R-:W-:Y:S01]  /*92fa0*/  IMAD.MOV.U32 R29, RZ, RZ, R10 ;  /* 0x000000ffff1d7224 */ /* 0x000fe200078e000a */
[----:B------:R-:W-:Y:S01]  /*92fb0*/  SHF.R.S32.HI R10, RZ, 0x1f, R47 ;  /* 0x0000001fff0a7819 */ /* 0x000fe2000001142f */
[----:B------:R-:W-:Y:S01]  /*92fc0*/  IMAD.X R49, R8, 0x1, R5, P6 ;  /* 0x0000000108317824 */ /* 0x000fe200030e0605 */
[----:B0-----:R-:W-:Y:S01]  /*92fd0*/  IADD3 R52, P6, R47, R3, RZ ;  /* 0x000000032f347210 */ /* 0x001fe20007fde0ff */
[----:B------:R-:W-:-:S02]  /*92fe0*/  IMAD.MOV.U32 R47, RZ, RZ, R43 ;  /* 0x000000ffff2f7224 */ /* 0x000fc400078e002b */
[----:B------:R-:W-:Y:S02]  /*92ff0*/  IMAD.MOV.U32 R43, RZ, RZ, R41 ;  /* 0x000000ffff2b7224 */ /* 0x000fe400078e0029 */
[----:B------:R-:W-:Y:S02]  /*93000*/  IMAD.MOV.U32 R41, RZ, RZ, R40 ;  /* 0x000000ffff297224 */ /* 0x000fe400078e0028 */
[----:B------:R-:W-:Y:S02]  /*93010*/  IMAD.MOV.U32 R40, RZ, RZ, R38 ;  /* 0x000000ffff287224 */ /* 0x000fe400078e0026 */
[----:B------:R-:W-:Y:S02]  /*93020*/  IMAD.MOV.U32 R38, RZ, RZ, R39 ;  /* 0x000000ffff267224 */ /* 0x000fe400078e0027 */
[----:B------:R-:W-:Y:S02]  /*93030*/  IMAD.MOV.U32 R39, RZ, RZ, R36 ;  /* 0x000000ffff277224 */ /* 0x000fe400078e0024 */
[----:B------:R-:W-:Y:S01]  /*93040*/  IMAD.MOV.U32 R36, RZ, RZ, R35 ;  /* 0x000000ffff247224 */ /* 0x000fe200078e0023 */
[----:B------:R0:W-:Y:S01]  /*93050*/  STL.64 [R1+0x1948], R48 ;  /* 0x0019483001007387 */ /* 0x0001e20000100a00 */
[----:B------:R-:W-:-:S02]  /*93060*/  IMAD.MOV.U32 R35, RZ, RZ, R34 ;  /* 0x000000ffff237224 */ /* 0x000fc400078e0022 */
[----:B------:R-:W-:Y:S02]  /*93070*/  IMAD.MOV.U32 R34, RZ, RZ, R29 ;  /* 0x000000ffff227224 */ /* 0x000fe400078e001d */
[----:B------:R-:W3:Y:S01]  /*93080*/  LDL.LU R29, [R1+0x308] ;  /* 0x00030800011d7983 */ /* 0x000ee20000300800 */
[----:B------:R-:W-:Y:S01]  /*93090*/  IMAD.X R57, R10, 0x1, R4, P4 ;  /* 0x000000010a397824 */ /* 0x000fe200020e0604 */
[----:B------:R-:W-:-:S04]  /*930a0*/  SHF.R.S32.HI R9, RZ, 0x1f, R45 ;  /* 0x0000001fff097819 */ /* 0x000fc8000001142d */
[----:B------:R1:W-:Y:S01]  /*930b0*/  STL.64 [R1+0x1960], R56 ;  /* 0x0019603801007387 */ /* 0x0003e20000100a00 */
[----:B0-----:R-:W-:Y:S01]  /*930c0*/  IADD3 R48, P5, R45, R2, RZ ;  /* 0x000000022d307210 */ /* 0x001fe20007fbe0ff */
[----:B------:R-:W-:-:S04]  /*930d0*/  IMAD.X R53, R10, 0x1, R5, P6 ;  /* 0x000000010a357824 */ /* 0x000fc800030e0605 */
[----:B------:R-:W-:Y:S01]  /*930e0*/  IMAD.X R49, R9, 0x1, R4, P5 ;  /* 0x0000000109317824 */ /* 0x000fe200028e0604 */
[----:B-1----:R-:W-:Y:S01]  /*930f0*/  IADD3 R56, P4, R45, R3, RZ ;  /* 0x000000032d387210 */ /* 0x002fe20007f9e0ff */
[----:B------:R-:W-:Y:S02]  /*93100*/  IMAD.MOV.U32 R45, RZ, RZ, R43 ;  /* 0x000000ffff2d7224 */ /* 0x000fe400078e002b */
[----:B------:R-:W-:Y:S02]  /*93110*/  IMAD.MOV.U32 R43, RZ, RZ, R41 ;  /* 0x000000ffff2b7224 */ /* 0x000fe400078e0029 */
[----:B------:R-:W-:Y:S02]  /*93120*/  IMAD.MOV.U32 R41, RZ, RZ, R40 ;  /* 0x000000ffff297224 */ /* 0x000fe400078e0028 */
[----:B------:R-:W-:Y:S02]  /*93130*/  IMAD.MOV.U32 R40, RZ, RZ, R38 ;  /* 0x000000ffff287224 */ /* 0x000fe400078e0026 */
[----:B------:R-:W-:-:S02]  /*93140*/  IMAD.MOV.U32 R38, RZ, RZ, R39 ;  /* 0x000000ffff267224 */ /* 0x000fc400078e0027 */
[----:B------:R-:W-:Y:S02]  /*93150*/  IMAD.MOV.U32 R39, RZ, RZ, R36 ;  /* 0x000000ffff277224 */ /* 0x000fe400078e0024 */
[----:B------:R-:W-:Y:S01]  /*93160*/  IMAD.MOV.U32 R36, RZ, RZ, R35 ;  /* 0x000000ffff247224 */ /* 0x000fe200078e0023 */
[----:B------:R0:W-:Y:S01]  /*93170*/  STL.64 [R1+0x1958], R52 ;  /* 0x0019583401007387 */ /* 0x0001e20000100a00 */
[----:B------:R-:W-:-:S03]  /*93180*/  IMAD.MOV.U32 R35, RZ, RZ, R34 ;  /* 0x000000ffff237224 */ /* 0x000fc600078e0022 */
[----:B------:R1:W-:Y:S01]  /*93190*/  STL.64 [R1+0x1968], R48 ;  /* 0x0019683001007387 */ /* 0x0003e20000100a00 */
[----:B---3--:R-:W-:Y:S02]  /*931a0*/  IMAD.MOV.U32 R34, RZ, RZ, R29 ;  /* 0x000000ffff227224 */ /* 0x008fe400078e001d */
[----:B------:R-:W-:Y:S02]  /*931b0*/  IMAD.MOV.U32 R29, RZ, RZ, R28 ;  /* 0x000000ffff1d7224 */ /* 0x000fe400078e001c */
[----:B------:R-:W3:Y:S01]  /*931c0*/  LDL.LU R28, [R1+0x304] ;  /* 0x00030400011c7983 */ /* 0x000ee20000300800 */
[----:B------:R-:W-:Y:S02]  /*931d0*/  SHF.R.S32.HI R8, RZ, 0x1f, R45 ;  /* 0x0000001fff087819 */ /* 0x000fe4000001142d */
[----:B0-----:R-:W-:Y:S01]  /*931e0*/  IADD3 R52, P5, R45, R2, RZ ;  /* 0x000000022d347210 */ /* 0x001fe20007fbe0ff */
[----:B------:R-:W-:Y:S01]  /*931f0*/  IMAD.X R57, R9, 0x1, R5, P4 ;  /* 0x0000000109397824 */ /* 0x000fe200020e0605 */
[----:B-1----:R-:W-:Y:S01]  /*93200*/  IADD3 R48, P6, R45, R3, RZ ;  /* 0x000000032d307210 */ /* 0x002fe20007fde0ff */
[----:B------:R-:W-:-:S02]  /*93210*/  IMAD.MOV.U32 R45, RZ, RZ, R43 ;  /* 0x000000ffff2d7224 */ /* 0x000fc400078e002b */
[C---:B------:R-:W-:Y:S02]  /*93220*/  IMAD.X R53, R8.reuse, 0x1, R4, P5 ;  /* 0x0000000108357824 */ /* 0x040fe400028e0604 */
[----:B------:R-:W-:Y:S01]  /*93230*/  IMAD.MOV.U32 R43, RZ, RZ, R41 ;  /* 0x000000ffff2b7224 */ /* 0x000fe200078e0029 */
[----:B------:R0:W-:Y:S01]  /*93240*/  STL.64 [R1+0x1950], R56 ;  /* 0x0019503801007387 */ /* 0x0001e20000100a00 */
[----:B------:R-:W-:Y:S02]  /*93250*/  IMAD.MOV.U32 R41, RZ, RZ, R40 ;  /* 0x000000ffff297224 */ /* 0x000fe400078e0028 */
[----:B------:R-:W-:Y:S01]  /*93260*/  IMAD.MOV.U32 R40, RZ, RZ, R38 ;  /* 0x000000ffff287224 */ /* 0x000fe200078e0026 */
[----:B------:R1:W-:Y:S01]  /*93270*/  STL.64 [R1+0x1980], R52 ;  /* 0x0019803401007387 */ /* 0x0003e20000100a00 */
[----:B------:R-:W-:Y:S01]  /*93280*/  IMAD.X R49, R8, 0x1, R5, P6 ;  /* 0x0000000108317824 */ /* 0x000fe200030e0605 */
[----:B------:R-:W-:Y:S01]  /*93290*/  SHF.R.S32.HI R8, RZ, 0x1f, R45 ;  /* 0x0000001fff087819 */ /* 0x000fe2000001142d */
[----:B------:R-:W-:-:S02]  /*932a0*/  IMAD.MOV.U32 R38, RZ, RZ, R39 ;  /* 0x000000ffff267224 */ /* 0x000fc400078e0027 */
[----:B------:R-:W-:Y:S02]  /*932b0*/  IMAD.MOV.U32 R39, RZ, RZ, R36 ;  /* 0x000000ffff277224 */ /* 0x000fe400078e0024 */
[----:B------:R-:W-:Y:S01]  /*932c0*/  IMAD.MOV.U32 R36, RZ, RZ, R35 ;  /* 0x000000ffff247224 */ /* 0x000fe200078e0023 */
[C---:B0-----:R-:W-:Y:S01]  /*932d0*/  IADD3 R56, P5, R45.reuse, R2, RZ ;  /* 0x000000022d387210 */ /* 0x041fe20007fbe0ff */
[----:B------:R-:W-:Y:S01]  /*932e0*/  IMAD.MOV.U32 R35, RZ, RZ, R34 ;  /* 0x000000ffff237224 */ /* 0x000fe200078e0022 */
[----:B-1----:R-:W-:Y:S01]  /*932f0*/  IADD3 R52, P6, R45, R3, RZ ;  /* 0x000000032d347210 */ /* 0x002fe20007fde0ff */
[----:B------:R-:W-:Y:S02]  /*93300*/  IMAD.MOV.U32 R45, RZ, RZ, R43 ;  /* 0x000000ffff2d7224 */ /* 0x000fe400078e002b */
[----:B------:R-:W-:Y:S02]  /*93310*/  IMAD.MOV.U32 R43, RZ, RZ, R41 ;  /* 0x000000ffff2b7224 */ /* 0x000fe400078e0029 */
[----:B------:R-:W-:-:S02]  /*93320*/  IMAD.MOV.U32 R41, RZ, RZ, R40 ;  /* 0x000000ffff297224 */ /* 0x000fc400078e0028 */
[----:B------:R-:W-:Y:S02]  /*93330*/  IMAD.MOV.U32 R40, RZ, RZ, R38 ;  /* 0x000000ffff287224 */ /* 0x000fe400078e0026 */
[----:B------:R-:W-:Y:S01]  /*93340*/  IMAD.MOV.U32 R38, RZ, RZ, R39 ;  /* 0x000000ffff267224 */ /* 0x000fe200078e0027 */
[----:B------:R0:W-:Y:S01]  /*93350*/  STL.64 [R1+0x1998], R48 ;  /* 0x0019983001007387 */ /* 0x0001e20000100a00 */
[----:B------:R-:W-:Y:S02]  /*93360*/  IMAD.MOV.U32 R39, RZ, RZ, R36 ;  /* 0x000000ffff277224 */ /* 0x000fe400078e0024 */
[----:B------:R-:W-:Y:S02]  /*93370*/  IMAD.MOV.U32 R36, RZ, RZ, R35 ;  /* 0x000000ffff247224 */ /* 0x000fe400078e0023 */
[----:B---3--:R-:W-:Y:S02]  /*93380*/  IMAD.MOV.U32 R34, RZ, RZ, R28 ;  /* 0x000000ffff227224 */ /* 0x008fe400078e001c */
[----:B------:R-:W-:-:S02]  /*93390*/  IMAD.MOV.U32 R28, RZ, RZ, R19 ;  /* 0x000000ffff1c7224 */ /* 0x000fc400078e0013 */
[----:B------:R-:W3:Y:S01]  /*933a0*/  LDL.LU R19, [R1+0x2c4] ;  /* 0x0002c40001137983 */ /* 0x000ee20000300800 */
[----:B------:R-:W-:-:S03]  /*933b0*/  IMAD.MOV.U32 R35, RZ, RZ, R34 ;  /* 0x000000ffff237224 */ /* 0x000fc600078e0022 */
[----:B------:R-:W2:Y:S01]  /*933c0*/  LDL.LU R34, [R1+0x2e8] ;  /* 0x0002e80001227983 */ /* 0x000ea20000300800 */
[----:B------:R-:W-:Y:S01]  /*933d0*/  IMAD.X R57, R8, 0x1, R4, P5 ;  /* 0x0000000108397824 */ /* 0x000fe200028e0604 */
[----:B------:R-:W-:Y:S02]  /*933e0*/  SHF.R.S32.HI R9, RZ, 0x1f, R44 ;  /* 0x0000001fff097819 */ /* 0x000fe4000001142c */
[----:B0-----:R-:W-:Y:S02]  /*933f0*/  IADD3 R48, P4, R44, R2, RZ ;  /* 0x000000022c307210 */ /* 0x001fe40007f9e0ff */
[----:B------:R0:W-:Y:S01]  /*93400*/  STL.64 [R1+0x1970], R56 ;  /* 0x0019703801007387 */ /* 0x0001e20000100a00 */
[----:B------:R-:W-:Y:S02]  /*93410*/  IMAD.X R53, R8, 0x1, R5, P6 ;  /* 0x0000000108357824 */ /* 0x000fe400030e0605 */
[----:B------:R-:W-:Y:S01]  /*93420*/  IMAD.X R49, R9, 0x1, R4, P4 ;  /* 0x0000000109317824 */ /* 0x000fe200020e0604 */
[----:B0-----:R-:W-:Y:S01]  /*93430*/  IADD3 R56, P5, R44, R3, RZ ;  /* 0x000000032c387210 */ /* 0x001fe20007fbe0ff */
[----:B------:R-:W-:-:S02]  /*93440*/  IMAD.MOV.U32 R44, RZ, RZ, R43 ;  /* 0x000000ffff2c7224 */ /* 0x000fc400078e002b */
[----:B------:R-:W-:Y:S02]  /*93450*/  IMAD.MOV.U32 R43, RZ, RZ, R41 ;  /* 0x000000ffff2b7224 */ /* 0x000fe400078e0029 */
[----:B------:R-:W-:Y:S02]  /*93460*/  IMAD.MOV.U32 R41, RZ, RZ, R40 ;  /* 0x000000ffff297224 */ /* 0x000fe400078e0028 */
[----:B------:R-:W-:Y:S02]  /*93470*/  IMAD.MOV.U32 R40, RZ, RZ, R38 ;  /* 0x000000ffff287224 */ /* 0x000fe400078e0026 */
[----:B------:R-:W-:Y:S01]  /*93480*/  IMAD.MOV.U32 R38, RZ, RZ, R39 ;  /* 0x000000ffff267224 */ /* 0x000fe200078e0027 */
[----:B------:R0:W-:Y:S01]  /*93490*/  STL.64 [R1+0x1978], R52 ;  /* 0x0019783401007387 */ /* 0x0001e20000100a00 */
[----:B------:R-:W-:Y:S02]  /*934a0*/  IMAD.MOV.U32 R39, RZ, RZ, R36 ;  /* 0x000000ffff277224 */ /* 0x000fe400078e0024 */
[----:B------:R-:W-:Y:S01]  /*934b0*/  IMAD.MOV.U32 R36, RZ, RZ, R35 ;  /* 0x000000ffff247224 */ /* 0x000fe200078e0023 */
[----:B------:R1:W-:Y:S01]  /*934c0*/  STL.64 [R1+0x19d0], R48 ;  /* 0x0019d03001007387 */ /* 0x0003e20000100a00 */
[----:B--2---:R-:W-:-:S03]  /*934d0*/  IMAD.MOV.U32 R35, RZ, RZ, R34 ;  /* 0x000000ffff237224 */ /* 0x004fc600078e0022 */
[----:B------:R-:W2:Y:S01]  /*934e0*/  LDL.LU R34, [R1+0x2e4] ;  /* 0x0002e40001227983 */ /* 0x000ea20000300800 */
[----:B------:R-:W-:Y:S02]  /*934f0*/  SHF.R.S32.HI R8, RZ, 0x1f, R44 ;  /* 0x0000001fff087819 */ /* 0x000fe4000001142c */
[C---:B0-----:R-:W-:Y:S02]  /*93500*/  IADD3 R52, P4, R44.reuse, R2, RZ ;  /* 0x000000022c347210 */ /* 0x041fe40007f9e0ff */
[----:B-1----:R-:W-:Y:S01]  /*93510*/  IADD3 R48, P6, R44, R3, RZ ;  /* 0x000000032c307210 */ /* 0x002fe20007fde0ff */
[----:B------:R-:W-:Y:S02]  /*93520*/  IMAD.X R57, R9, 0x1, R5, P5 ;  /* 0x0000000109397824 */ /* 0x000fe400028e0605 */
[----:B------:R-:W-:Y:S02]  /*93530*/  IMAD.MOV.U32 R44, RZ, RZ, R43 ;  /* 0x000000ffff2c7224 */ /* 0x000fe400078e002b */
[----:B------:R-:W-:-:S02]  /*93540*/  IMAD.X R53, R8, 0x1, R4, P4 ;  /* 0x0000000108357824 */ /* 0x000fc400020e0604 */
[----:B------:R-:W-:Y:S02]  /*93550*/  IMAD.MOV.U32 R43, RZ, RZ, R41 ;  /* 0x000000ffff2b7224 */ /* 0x000fe400078e0029 */
[----:B------:R-:W-:Y:S02]  /*93560*/  IMAD.X R49, R8, 0x1, R5, P6 ;  /* 0x0000000108317824 */ /* 0x000fe400030e0605 */
[----:B------:R-:W-:Y:S02]  /*93570*/  IMAD.MOV.U32 R41, RZ, RZ, R40 ;  /* 0x000000ffff297224 */ /* 0x000fe400078e0028 */
[----:B------:R-:W-:Y:S01]  /*93580*/  IMAD.MOV.U32 R40, RZ, RZ, R38 ;  /* 0x000000ffff287224 */ /* 0x000fe200078e0026 */
[----:B------:R0:W-:Y:S01]  /*93590*/  STL.64 [R1+0x19a8], R56 ;  /* 0x0019a83801007387 */ /* 0x0001e20000100a00 */
[----:B------:R-:W-:Y:S02]  /*935a0*/  IMAD.MOV.U32 R38, RZ, RZ, R39 ;  /* 0x000000ffff267224 */ /* 0x000fe400078e0027 */
[----:B------:R-:W-:Y:S01]  /*935b0*/  IMAD.MOV.U32 R39, RZ, RZ, R36 ;  /* 0x000000ffff277224 */ /* 0x000fe200078e0024 */
[----:B------:R1:W-:Y:S01]  /*935c0*/  STL.64 [R1+0x19c8], R52 ;  /* 0x0019c83401007387 */ /* 0x0003e20000100a00 */
[----:B------:R-:W-:-:S03]  /*935d0*/  IMAD.MOV.U32 R36, RZ, RZ, R35 ;  /* 0x000000ffff247224 */ /* 0x000fc600078e0023 */
[----:B------:R4:W-:Y:S01]  /*935e0*/  STL.64 [R1+0x19a0], R48 ;  /* 0x0019a03001007387 */ /* 0x0009e20000100a00 */
[----:B--2---:R-:W-:-:S03]  /*935f0*/  IMAD.MOV.U32 R35, RZ, RZ, R34 ;  /* 0x000000ffff237224 */ /* 0x004fc600078e0022 */
[----:B------:R-:W2:Y:S01]  /*93600*/  LDL.LU R34, [R1+0x2cc] ;  /* 0x0002cc0001227983 */ /* 0x000ea20000300800 */
[----:B------:R-:W-:Y:S02]  /*93610*/  SHF.R.S32.HI R8, RZ, 0x1f, R44 ;  /* 0x0000001fff087819 */ /* 0x000fe4000001142c */
[C---:B0-----:R-:W-:Y:S02]  /*93620*/  IADD3 R56, P5, R44.reuse, R2, RZ ;  /* 0x000000022c387210 */ /* 0x041fe40007fbe0ff */
[----:B-1----:R-:W-:Y:S01]  /*93630*/  IADD3 R52, P6, R44, R3, RZ ;  /* 0x000000032c347210 */ /* 0x002fe20007fde0ff */
[----:B------:R-:W-:Y:S02]  /*93640*/  IMAD.MOV.U32 R44, RZ, RZ, R43 ;  /* 0x000000ffff2c7224 */ /* 0x000fe400078e002b */
[----:B------:R-:W-:Y:S02]  /*93650*/  IMAD.MOV.U32 R43, RZ, RZ, R41 ;  /* 0x000000ffff2b7224 */ /* 0x000fe400078e0029 */
[----:B------:R-:W-:-:S02]  /*93660*/  IMAD.MOV.U32 R41, RZ, RZ, R40 ;  /* 0x000000ffff297224 */ /* 0x000fc400078e0028 */
[----:B------:R-:W-:Y:S02]  /*93670*/  IMAD.MOV.U32 R40, RZ, RZ, R38 ;  /* 0x000000ffff287224 */ /* 0x000fe400078e0026 */
[----:B------:R-:W-:Y:S02]  /*93680*/  IMAD.MOV.U32 R38, RZ, RZ, R39 ;  /* 0x000000ffff267224 */ /* 0x000fe400078e0027 */
[----:B------:R-:W-:Y:S02]  /*93690*/  IMAD.MOV.U32 R39, RZ, RZ, R36 ;  /* 0x000000ffff277224 */ /* 0x000fe400078e0024 */
[C---:B------:R-:W-:Y:S02]  /*936a0*/  IMAD.X R57, R8.reuse, 0x1, R4, P5 ;  /* 0x0000000108397824 */ /* 0x040fe400028e0604 */
[----:B------:R-:W-:Y:S01]  /*936b0*/  IMAD.MOV.U32 R36, RZ, RZ, R35 ;  /* 0x000000ffff247224 */ /* 0x000fe200078e0023 */
[----:B------:R-:W-:Y:S02]  /*936c0*/  SHF.R.S32.HI R9, RZ, 0x1f, R47 ;  /* 0x0000001fff097819 */ /* 0x000fe4000001142f */
[----:B----4-:R-:W-:Y:S01]  /*936d0*/  IADD3 R48, P4, R47, R2, RZ ;  /* 0x000000022f307210 */ /* 0x010fe20007f9e0ff */
[----:B------:R-:W-:-:S04]  /*936e0*/  IMAD.X R53, R8, 0x1, R5, P6 ;  /* 0x0000000108357824 */ /* 0x000fc800030e0605 */
[----:B------:R-:W-:Y:S02]  /*936f0*/  IMAD.X R49, R9, 0x1, R4, P4 ;  /* 0x0000000109317824 */ /* 0x000fe400020e0604 */
[----:B--2---:R-:W-:Y:S02]  /*93700*/  IMAD.MOV.U32 R35, RZ, RZ, R34 ;  /* 0x000000ffff237224 */ /* 0x004fe400078e0022 */
[----:B------:R-:W-:Y:S02]  /*93710*/  IMAD.MOV.U32 R34, RZ, RZ, R23 ;  /* 0x000000ffff227224 */ /* 0x000fe400078e0017 */
[----:B------:R-:W2:Y:S04]  /*93720*/  LDL.LU R23, [R1+0x2ac] ;  /* 0x0002ac0001177983 */ /* 0x000ea80000300800 */
        /* <DEDUP_REMOVED lines=9> */
[----:B------:R-:W-:Y:S01]  /*937c0*/  IMAD.MOV.U32 R36, RZ, RZ, R35 ;  /* 0x000000ffff247224 */ /* 0x000fe200078e0023 */
[----:B------:R0:W-:Y:S01]  /*937d0*/  STL.64 [R1+0x19e8], R52 ;  /* 0x0019e83401007387 */ /* 0x0001e20000100a00 */
[----:B------:R-:W-:Y:S02]  /*937e0*/  IMAD.MOV.U32 R35, RZ, RZ, R34 ;  /* 0x000000ffff237224 */ /* 0x000fe400078e0022 */
[----:B------:R-:W-:Y:S01]  /*937f0*/  IMAD.MOV.U32 R34, RZ, RZ, R33 ;  /* 0x000000ffff227224 */ /* 0x000fe200078e0021 */
[----:B------:R1:W-:Y:S01]  /*93800*/  STL.64 [R1+0x19e0], R48 ;  /* 0x0019e03001007387 */ /* 0x0003e20000100a00 */
[----:B------:R-:W-:-:S03]  /*93810*/  IMAD.MOV.U32 R33, RZ, RZ, R31 ;  /* 0x000000ffff217224 */ /* 0x000fc600078e001f */
[----:B------:R-:W4:Y:S01]  /*93820*/  LDL.LU R31, [R1+0xf0] ;  /* 0x0000f000011f7983 */ /* 0x000f220000300800 */
[----:B------:R-:W-:Y:S02]  /*93830*/  SHF.R.S32.HI R8, RZ, 0x1f, R47 ;  /* 0x0000001fff087819 */ /* 0x000fe4000001142f */
[C---:B0-----:R-:W-:Y:S02]  /*93840*/  IADD3 R52, P4, R47.reuse, R2, RZ ;  /* 0x000000022f347210 */ /* 0x041fe40007f9e0ff */
[----:B-1----:R-:W-:Y:S01]  /*93850*/  IADD3 R48, P6, R47, R3, RZ ;  /* 0x000000032f307210 */ /* 0x002fe20007fde0ff */
[----:B------:R-:W-:Y:S02]  /*93860*/  IMAD.MOV.U32 R47, RZ, RZ, R44 ;  /* 0x000000ffff2f7224 */ /* 0x000fe400078e002c */
[----:B------:R-:W-:Y:S02]  /*93870*/  IMAD.MOV.U32 R44, RZ, RZ, R43 ;  /* 0x000000ffff2c7224 */ /* 0x000fe400078e002b */
[----:B------:R-:W-:-:S02]  /*93880*/  IMAD.MOV.U32 R43, RZ, RZ, R41 ;  /* 0x000000ffff2b7224 */ /* 0x000fc400078e0029 */
[----:B------:R-:W-:Y:S02]  /*93890*/  IMAD.MOV.U32 R41, RZ, RZ, R40 ;  /* 0x000000ffff297224 */ /* 0x000fe400078e0028 */
[----:B------:R-:W-:Y:S02]  /*938a0*/  IMAD.X R57, R9, 0x1, R5, P5 ;  /* 0x0000000109397824 */ /* 0x000fe400028e0605 */
[----:B------:R-:W-:Y:S02]  /*938b0*/  IMAD.MOV.U32 R40, RZ, RZ, R38 ;  /* 0x000000ffff287224 */ /* 0x000fe400078e0026 */
[C---:B------:R-:W-:Y:S02]  /*938c0*/  IMAD.X R53, R8.reuse, 0x1, R4, P4 ;  /* 0x0000000108357824 */ /* 0x040fe400020e0604 */
[----:B------:R-:W-:Y:S02]  /*938d0*/  IMAD.MOV.U32 R38, RZ, RZ, R39 ;  /* 0x000000ffff267224 */ /* 0x000fe400078e0027 */
[----:B------:R-:W-:-:S02]  /*938e0*/  IMAD.X R49, R8, 0x1, R5, P6 ;  /* 0x0000000108317824 */ /* 0x000fc400030e0605 */
[----:B------:R-:W-:Y:S02]  /*938f0*/  IMAD.MOV.U32 R39, RZ, RZ, R36 ;  /* 0x000000ffff277224 */ /* 0x000fe400078e0024 */
[----:B------:R-:W-:Y:S01]  /*93900*/  IMAD.MOV.U32 R36, RZ, RZ, R35 ;  /* 0x000000ffff247224 */ /* 0x000fe200078e0023 */
[----:B------:R-:W-:Y:S01]  /*93910*/  STL.64 [R1+0x19d8], R56 ;  /* 0x0019d83801007387 */ /* 0x000fe20000100a00 */
[----:B------:R-:W-:Y:S02]  /*93920*/  IMAD.MOV.U32 R35, RZ, RZ, R34 ;  /* 0x000000ffff237224 */ /* 0x000fe400078e0022 */
[----:B------:R-:W-:Y:S01]  /*93930*/  IMAD.MOV.U32 R34, RZ, RZ, R33 ;  /* 0x000000ffff227224 */ /* 0x000fe200078e0021 */
[----:B------:R0:W-:Y:S04]  /*93940*/  STL.64 [R1+0x1a30], R52 ;  /* 0x001a303401007387 */ /* 0x0001e80000100a00 */
[----:B------:R1:W-:Y:S01]  /*93950*/  STL.64 [R1+0x1a28], R48 ;  /* 0x001a283001007387 */ /* 0x0003e20000100a00 */
[----:B----4-:R-:W-:-:S02]  /*93960*/  IMAD.MOV.U32 R33, RZ, RZ, R31 ;  /* 0x000000ffff217224 */ /* 0x010fc400078e001f */
[----:B------:R-:W-:Y:S02]  /*93970*/  IMAD.MOV.U32 R31, RZ, RZ, R30 ;  /* 0x000000ffff1f7224 */ /* 0x000fe400078e001e */
[----:B------:R-:W4:Y:S01]  /*93980*/  LDL.LU R30, [R1+0x100] ;  /* 0x00010000011e7983 */ /* 0x000f220000300800 */
[----:B0-----:R-:W-:Y:S02]  /*93990*/  IMAD.MOV.U32 R52, RZ, RZ, R44 ;  /* 0x000000ffff347224 */ /* 0x001fe400078e002c */
[----:B------:R-:W-:Y:S02]  /*939a0*/  IMAD.MOV.U32 R44, RZ, RZ, R43 ;  /* 0x000000ffff2c7224 */ /* 0x000fe400078e002b */
[----:B------:R-:W-:Y:S02]  /*939b0*/  IMAD.MOV.U32 R43, RZ, RZ, R41 ;  /* 0x000000ffff2b7224 */ /* 0x000fe400078e0029 */
[----:B------:R-:W-:Y:S01]  /*939c0*/  IMAD.MOV.U32 R41, RZ, RZ, R40 ;  /* 0x000000ffff297224 */ /* 0x000fe200078e0028 */
[----:B------:R-:W-:Y:S01]  /*939d0*/  SHF.R.S32.HI R8, RZ, 0x1f, R47 ;  /* 0x0000001fff087819 */ /* 0x000fe2000001142f */
[----:B------:R-:W-:Y:S01]  /*939e0*/  IMAD.MOV.U32 R40, RZ, RZ, R38 ;  /* 0x000000ffff287224 */ /* 0x000fe200078e0026 */
[----:B------:R-:W-:Y:S01]  /*939f0*/  IADD3 R60, P5, R47, R2, RZ ;  /* 0x000000022f3c7210 */ /* 0x000fe20007fbe0ff */
[----:B------:R-:W-:-:S02]  /*93a00*/  IMAD.MOV.U32 R38, RZ, RZ, R39 ;  /* 0x000000ffff267224 */ /* 0x000fc400078e0027 */
[----:B------:R-:W-:Y:S02]  /*93a10*/  IMAD.MOV.U32 R39, RZ, RZ, R36 ;  /* 0x000000ffff277224 */ /* 0x000fe400078e0024 */
[----:B------:R-:W-:Y:S02]  /*93a20*/  IMAD.MOV.U32 R36, RZ, RZ, R35 ;  /* 0x000000ffff247224 */ /* 0x000fe400078e0023 */
[----:B------:R-:W-:Y:S02]  /*93a30*/  IMAD.MOV.U32 R35, RZ, RZ, R34 ;  /* 0x000000ffff237224 */ /* 0x000fe400078e0022 */
[----:B------:R-:W-:Y:S01]  /*93a40*/  IMAD.MOV.U32 R34, RZ, RZ, R33 ;  /* 0x000000ffff227224 */ /* 0x000fe200078e0021 */
[----:B------:R-:W-:Y:S01]  /*93a50*/  IADD3 R56, P6, R47, R3, RZ ;  /* 0x000000032f387210 */ /* 0x000fe20007fde0ff */
[----:B------:R-:W-:Y:S02]  /*93a60*/  IMAD.MOV.U32 R33, RZ, RZ, R31 ;  /* 0x000000ffff217224 */ /* 0x000fe400078e001f */
[----:B------:R-:W-:Y:S01]  /*93a70*/  IMAD.X R61, R8, 0x1, R4, P5 ;  /* 0x00000001083d7824 */ /* 0x000fe200028e0604 */
[----:B------:R-:W-:-:S02]  /*93a80*/  SHF.R.S32.HI R9, RZ, 0x1f, R45 ;  /* 0x0000001fff097819 */ /* 0x000fc4000001142d */
[----:B-1----:R-:W-:Y:S01]  /*93a90*/  IADD3 R48, P4, R45, R2, RZ ;  /* 0x000000022d307210 */ /* 0x002fe20007f9e0ff */
[----:B------:R-:W-:-:S04]  /*93aa0*/  IMAD.X R57, R8, 0x1, R5, P6 ;  /* 0x0000000108397824 */ /* 0x000fc800030e0605 */
[----:B------:R-:W-:Y:S02]  /*93ab0*/  IMAD.X R49, R9, 0x1, R4, P4 ;  /* 0x0000000109317824 */ /* 0x000fe400020e0604 */
[----:B----4-:R-:W-:Y:S02]  /*93ac0*/  IMAD.MOV.U32 R31, RZ, RZ, R30 ;  /* 0x000000ffff1f7224 */ /* 0x010fe400078e001e */
[----:B------:R-:W-:Y:S02]  /*93ad0*/  IMAD.MOV.U32 R30, RZ, RZ, R26 ;  /* 0x000000ffff1e7224 */ /* 0x000fe400078e001a */
[----:B------:R-:W-:Y:S02]  /*93ae0*/  IMAD.MOV.U32 R26, RZ, RZ, R13 ;  /* 0x000000ffff1a7224 */ /* 0x000fe400078e000d */
[----:B------:R-:W4:Y:S04]  /*93af0*/  LDL.LU R13, [R1+0x20] ;  /* 0x00002000010d7983 */ /* 0x000f280000300800 */
[----:B------:R0:W-:Y:S04]  /*93b00*/  STL.64 [R1+0x1a10], R60 ;  /* 0x001a103c01007387 */ /* 0x0001e80000100a00 */
[----:B------:R1:W-:Y:S01]  /*93b10*/  STL.64 [R1+0x1a08], R56 ;  /* 0x001a083801007387 */ /* 0x0003e20000100a00 */
[----:B0-----:R-:W-:Y:S01]  /*93b20*/  IADD3 R60, P5, R45, R3, RZ ;  /* 0x000000032d3c7210 */ /* 0x001fe20007fbe0ff */
[----:B------:R-:W-:-:S02]  /*93b30*/  IMAD.MOV.U32 R45, RZ, RZ, R44 ;  /* 0x000000ffff2d7224 */ /* 0x000fc400078e002c */
[----:B------:R-:W-:Y:S02]  /*93b40*/  IMAD.MOV.U32 R44, RZ, RZ, R43 ;  /* 0x000000ffff2c7224 */ /* 0x000fe400078e002b */
[----:B------:R-:W-:Y:S01]  /*93b50*/  IMAD.MOV.U32 R43, RZ, RZ, R41 ;  /* 0x000000ffff2b7224 */ /* 0x000fe200078e0029 */
[----:B------:R0:W-:Y:S01]  /*93b60*/  STL.64 [R1+0x1a48], R48 ;  /* 0x001a483001007387 */ /* 0x0001e20000100a00 */
[----:B------:R-:W-:Y:S01]  /*93b70*/  IMAD.MOV.U32 R41, RZ, RZ, R40 ;  /* 0x000000ffff297224 */ /* 0x000fe200078e0028 */
[----:B------:R-:W-:Y:S01]  /*93b80*/  SHF.R.S32.HI R8, RZ, 0x1f, R45 ;  /* 0x0000001fff087819 */ /* 0x000fe2000001142d */
[----:B------:R-:W-:Y:S01]  /*93b90*/  IMAD.MOV.U32 R40, RZ, RZ, R38 ;  /* 0x000000ffff287224 */ /* 0x000fe200078e0026 */
[----:B-1----:R-:W-:Y:S01]  /*93ba0*/  IADD3 R56, P4, R45, R2, RZ ;  /* 0x000000022d387210 */ /* 0x002fe20007f9e0ff */
[----:B------:R-:W-:Y:S02]  /*93bb0*/  IMAD.MOV.U32 R38, RZ, RZ, R39 ;  /* 0x000000ffff267224 */ /* 0x000fe400078e0027 */
[----:B------:R-:W-:-:S02]  /*93bc0*/  IMAD.MOV.U32 R39, RZ, RZ, R36 ;  /* 0x000000ffff277224 */ /* 0x000fc400078e0024 */
[----:B------:R-:W-:Y:S01]  /*93bd0*/  IMAD.MOV.U32 R36, RZ, RZ, R35 ;  /* 0x000000ffff247224 */ /* 0x000fe200078e0023 */
[----:B0-----:R-:W-:Y:S01]  /*93be0*/  IADD3 R48, P6, R45, R3, RZ ;  /* 0x000000032d307210 */ /* 0x001fe20007fde0ff */
[----:B------:R-:W-:Y:S02]  /*93bf0*/  IMAD.MOV.U32 R35, RZ, RZ, R34 ;  /* 0x000000ffff237224 */ /* 0x000fe400078e0022 */
[----:B------:R-:W-:Y:S02]  /*93c00*/  IMAD.X R61, R9, 0x1, R5, P5 ;  /* 0x00000001093d7824 */ /* 0x000fe400028e0605 */
[----:B------:R-:W-:Y:S02]  /*93c10*/  IMAD.MOV.U32 R34, RZ, RZ, R31 ;  /* 0x000000ffff227224 */ /* 0x000fe400078e001f */
[----:B------:R-:W-:Y:S02]  /*93c20*/  IMAD.X R57, R8, 0x1, R4, P4 ;  /* 0x0000000108397824 */ /* 0x000fe400020e0604 */
[----:B------:R-:W-:-:S02]  /*93c30*/  IMAD.MOV.U32 R31, RZ, RZ, R30 ;  /* 0x000000ffff1f7224 */ /* 0x000fc400078e001e */
[----:B------:R-:W-:Y:S02]  /*93c40*/  IMAD.X R49, R8, 0x1, R5, P6 ;  /* 0x0000000108317824 */ /* 0x000fe400030e0605 */
[----:B------:R-:W-:Y:S02]  /*93c50*/  IMAD.MOV.U32 R30, RZ, RZ, R25 ;  /* 0x000000ffff1e7224 */ /* 0x000fe400078e0019 */
[----:B------:R-:W4:Y:S04]  /*93c60*/  LDL.LU R25, [R1+0x70] ;  /* 0x0000700001197983 */ /* 0x000f280000300800 */
[----:B------:R-:W-:Y:S04]  /*93c70*/  STL.64 [R1+0x1a40], R60 ;  /* 0x001a403c01007387 */ /* 0x000fe80000100a00 */
[----:B------:R-:W-:Y:S01]  /*93c80*/  STL.64 [R1+0x1a38], R56 ;  /* 0x001a383801007387 */ /* 0x000fe20000100a00 */
[----:B------:R-:W-:-:S03]  /*93c90*/  IMAD.MOV.U32 R47, RZ, RZ, R43 ;  /* 0x000000ffff2f7224 */ /* 0x000fc600078e002b */
[----:B------:R0:W-:Y:S01]  /*93ca0*/  STL.64 [R1+0x1a68], R48 ;  /* 0x001a683001007387 */ /* 0x0001e20000100a00 */
[----:B------:R-:W-:Y:S02]  /*93cb0*/  IMAD.MOV.U32 R45, RZ, RZ, R41 ;  /* 0x000000ffff2d7224 */ /* 0x000fe400078e0029 */
[----:B------:R-:W-:Y:S02]  /*93cc0*/  IMAD.MOV.U32 R43, RZ, RZ, R38 ;  /* 0x000000ffff2b7224 */ /* 0x000fe400078e0026 */
[----:B------:R-:W-:Y:S02]  /*93cd0*/  IMAD.MOV.U32 R41, RZ, RZ, R39 ;  /* 0x000000ffff297224 */ /* 0x000fe400078e0027 */
[----:B0-----:R-:W-:Y:S02]  /*93ce0*/  IMAD.MOV.U32 R48, RZ, RZ, R44 ;  /* 0x000000ffff307224 */ /* 0x001fe400078e002c */
[----:B------:R-:W-:-:S03]  /*93cf0*/  IMAD.MOV.U32 R44, RZ, RZ, R40 ;  /* 0x000000ffff2c7224 */ /* 0x000fc600078e0028 */
[----:B------:R-:W-:Y:S02]  /*93d00*/  SHF.R.S32.HI R8, RZ, 0x1f, R48 ;  /* 0x0000001fff087819 */ /* 0x000fe40000011430 */
[C---:B------:R-:W-:Y:S02]  /*93d10*/  IADD3 R38, P5, R48.reuse, R2, RZ ;  /* 0x0000000230267210 */ /* 0x040fe40007fbe0ff */
[----:B------:R-:W-:Y:S01]  /*93d20*/  IADD3 R60, P6, R48, R3, RZ ;  /* 0x00000003303c7210 */ /* 0x000fe20007fde0ff */
        /* <DEDUP_REMOVED lines=14> */
[----:B------:R-:W-:Y:S01]  /*93e10*/  IMAD.MOV.U32 R47, RZ, RZ, R45 ;  /* 0x000000ffff2f7224 */ /* 0x000fe200078e002d */
[----:B------:R-:W-:Y:S01]  /*93e20*/  SHF.R.S32.HI R9, RZ, 0x1f, R37 ;  /* 0x0000001fff097819 */ /* 0x000fe20000011425 */
[----:B------:R-:W-:Y:S01]  /*93e30*/  IMAD.MOV.U32 R29, RZ, RZ, R16 ;  /* 0x000000ffff1d7224 */ /* 0x000fe200078e0010 */
[----:B------:R-:W-:Y:S01]  /*93e40*/  IADD3 R56, P4, R37, R2, RZ ;  /* 0x0000000225387210 */ /* 0x000fe20007f9e0ff */
[----:B------:R-:W-:Y:S01]  /*93e50*/  IMAD.MOV.U32 R45, RZ, RZ, R44 ;  /* 0x000000ffff2d7224 */ /* 0x000fe200078e002c */
[----:B------:R-:W4:Y:S01]  /*93e60*/  LDL.LU R16, [R1+0x40] ;  /* 0x0000400001107983 */ /* 0x000f220000300800 */
        /* <DEDUP_REMOVED lines=8> */
[----:B------:R-:W-:Y:S02]  /*93ef0*/  IMAD.MOV.U32 R29, RZ, RZ, R28 ;  /* 0x000000ffff1d7224 */ /* 0x000fe400078e001c */
[----:B------:R-:W-:Y:S02]  /*93f00*/  IMAD.X R61, R8, 0x1, R5, P6 ;  /* 0x00000001083d7824 */ /* 0x000fe400030e0605 */
[----:B------:R-:W-:Y:S02]  /*93f10*/  IMAD.MOV.U32 R47, RZ, RZ, R45 ;  /* 0x000000ffff2f7224 */ /* 0x000fe400078e002d */
[----:B------:R-:W-:Y:S02]  /*93f20*/  IMAD.MOV.U32 R28, RZ, RZ, R20 ;  /* 0x000000ffff1c7224 */ /* 0x000fe400078e0014 */
[----:B------:R-:W-:Y:S01]  /*93f30*/  IMAD.X R57, R9, 0x1, R4, P4 ;  /* 0x0000000109397824 */ /* 0x000fe200020e0604 */
[----:B------:R-:W4:Y:S01]  /*93f40*/  LDL.LU R20, [R1+0x60] ;  /* 0x0000600001147983 */ /* 0x000f220000300800 */
[----:B------:R-:W-:-:S02]  /*93f50*/  IMAD.MOV.U32 R45, RZ, RZ, R41 ;  /* 0x000000ffff2d7224 */ /* 0x000fc400078e0029 */
[----:B------:R-:W-:Y:S01]  /*93f60*/  IMAD.MOV.U32 R41, RZ, RZ, R34 ;  /* 0x000000ffff297224 */ /* 0x000fe200078e0022 */
[----:B------:R0:W-:Y:S01]  /*93f70*/  STL.64 [R1+0x1a78], R38 ;  /* 0x001a782601007387 */ /* 0x0001e20000100a00 */
[----:B------:R-:W-:Y:S02]  /*93f80*/  IMAD.MOV.U32 R34, RZ, RZ, R30 ;  /* 0x000000ffff227224 */ /* 0x000fe400078e001e */
[----:B------:R-:W-:Y:S02]  /*93f90*/  IMAD.MOV.U32 R30, RZ, RZ, R29 ;  /* 0x000000ffff1e7224 */ /* 0x000fe400078e001d */
[----:B------:R-:W-:Y:S02]  /*93fa0*/  IMAD.MOV.U32 R29, RZ, RZ, R28 ;  /* 0x000000ffff1d7224 */ /* 0x000fe400078e001c */
[----:B------:R-:W-:Y:S01]  /*93fb0*/  IMAD.MOV.U32 R28, RZ, RZ, R17 ;  /* 0x000000ffff1c7224 */ /* 0x000fe200078e0011 */
[----:B0-----:R-:W4:Y:S04]  /*93fc0*/  LDL.LU.64 R38, [R1+0x3318] ;  /* 0x0033180001267983 */ /* 0x001f280000300a00 */
[----:B------:R0:W-:Y:S04]  /*93fd0*/  STL.64 [R1+0x1a70], R60 ;  /* 0x001a703c01007387 */ /* 0x0001e80000100a00 */
[----:B------:R1:W-:Y:S04]  /*93fe0*/  STL.64 [R1+0x1a98], R56 ;  /* 0x001a983801007387 */ /* 0x0003e80000100a00 */
[----:B------:R-:W3:Y:S01]  /*93ff0*/  LDL.LU R17, [R1+0x148] ;  /* 0x0001480001117983 */ /* 0x000ee20000300800 */
[----:B------:R-:W-:-:S02]  /*94000*/  IADD3 R36, P5, R37, R3, RZ ;  /* 0x0000000325247210 */ /* 0x000fc40007fbe0ff */
[----:B------:R-:W-:Y:S02]  /*94010*/  SHF.R.S32.HI R8, RZ, 0x1f, R51 ;  /* 0x0000001fff087819 */ /* 0x000fe40000011433 */
[----:B0-----:R-:W-:Y:S01]  /*94020*/  IADD3 R60, P4, R51, R2, RZ ;  /* 0x00000002333c7210 */ /* 0x001fe20007f9e0ff */
[----:B------:R-:W-:Y:S01]  /*94030*/  IMAD.X R37, R9, 0x1, R5, P5 ;  /* 0x0000000109257824 */ /* 0x000fe200028e0605 */
[----:B-1----:R-:W-:-:S03]  /*94040*/  IADD3 R56, P6, R51, R3, RZ ;  /* 0x0000000333387210 */ /* 0x002fc60007fde0ff */
[C---:B------:R-:W-:Y:S01]  /*94050*/  IMAD.X R61, R8.reuse, 0x1, R4, P4 ;  /* 0x00000001083d7824 */ /* 0x040fe200020e0604 */
[----:B------:R0:W-:Y:S01]  /*94060*/  STL.64 [R1+0x1a60], R36 ;  /* 0x001a602401007387 */ /* 0x0001e20000100a00 */
[----:B------:R-:W-:Y:S02]  /*94070*/  IMAD.X R57, R8, 0x1, R5, P6 ;  /* 0x0000000108397824 */ /* 0x000fe400030e0605 */
[----:B------:R-:W-:Y:S02]  /*94080*/  IMAD.MOV.U32 R51, RZ, RZ, R47 ;  /* 0x000000ffff337224 */ /* 0x000fe400078e002f */
[----:B------:R-:W-:Y:S01]  /*94090*/  IMAD.MOV.U32 R47, RZ, RZ, R34 ;  /* 0x000000ffff2f7224 */ /* 0x000fe200078e0022 */
[----:B0-----:R-:W4:Y:S04]  /*940a0*/  LDL.LU.64 R36, [R1+0x3310] ;  /* 0x0033100001247983 */ /* 0x001f280000300a00 */
[----:B------:R0:W-:Y:S04]  /*940b0*/  STL.64 [R1+0x1aa8], R60 ;  /* 0x001aa83c01007387 */ /* 0x0001e80000100a00 */
[----:B------:R1:W-:Y:S01]  /*940c0*/  STL.64 [R1+0x1ac0], R56 ;  /* 0x001ac03801007387 */ /* 0x0003e20000100a00 */
[----:B---3--:R-:W-:-:S03]  /*940d0*/  IMAD.MOV.U32 R34, RZ, RZ, R17 ;  /* 0x000000ffff227224 */ /* 0x008fc600078e0011 */
[----:B------:R-:W3:Y:S01]  /*940e0*/  LDL.LU R17, [R1+0xa0] ;  /* 0x0000a00001117983 */ /* 0x000ee20000300800 */
[----:B------:R-:W-:Y:S02]  /*940f0*/  IMAD.MOV.U32 R55, RZ, RZ, R49 ;  /* 0x000000ffff377224 */ /* 0x000fe400078e0031 */
[----:B------:R-:W-:Y:S02]  /*94100*/  IMAD.MOV.U32 R49, RZ, RZ, R45 ;  /* 0x000000ffff317224 */ /* 0x000fe400078e002d */
[----:B------:R-:W-:Y:S01]  /*94110*/  IMAD.MOV.U32 R45, RZ, RZ, R30 ;  /* 0x000000ffff2d7224 */ /* 0x000fe200078e001e */
[----:B------:R-:W-:Y:S01]  /*94120*/  SHF.R.S32.HI R8, RZ, 0x1f, R55 ;  /* 0x0000001fff087819 */ /* 0x000fe20000011437 */
[----:B------:R-:W-:Y:S01]  /*94130*/  IMAD.MOV.U32 R30, RZ, RZ, R6 ;  /* 0x000000ffff1e7224 */ /* 0x000fe200078e0006 */
[----:B------:R-:W-:Y:S01]  /*94140*/  IADD3 R6, P5, R55, R2, RZ ;  /* 0x0000000237067210 */ /* 0x000fe20007fbe0ff */
[----:B------:R-:W-:Y:S02]  /*94150*/  IMAD.MOV.U32 R53, RZ, RZ, R48 ;  /* 0x000000ffff357224 */ /* 0x000fe400078e0030 */
[----:B------:R-:W-:-:S02]  /*94160*/  IMAD.MOV.U32 R48, RZ, RZ, R41 ;  /* 0x000000ffff307224 */ /* 0x000fc400078e0029 */
[----:B------:R-:W-:Y:S01]  /*94170*/  IMAD.MOV.U32 R41, RZ, RZ, R29 ;  /* 0x000000ffff297224 */ /* 0x000fe200078e001d */
[-C--:B0-----:R-:W-:Y:S01]  /*94180*/  IADD3 R60, P6, R55, R3.reuse, RZ ;  /* 0x00000003373c7210 */ /* 0x081fe20007fde0ff */
[----:B------:R-:W-:Y:S01]  /*94190*/  IMAD.MOV.U32 R29, RZ, RZ, R28 ;  /* 0x000000ffff1d7224 */ /* 0x000fe200078e001c */
[----:B------:R-:W-:Y:S01]  /*941a0*/  SHF.R.S32.HI R9, RZ, 0x1f, R52 ;  /* 0x0000001fff097819 */ /* 0x000fe20000011434 */
[----:B------:R-:W-:Y:S01]  /*941b0*/  IMAD.MOV.U32 R28, RZ, RZ, R7 ;  /* 0x000000ffff1c7224 */ /* 0x000fe200078e0007 */
[----:B-1----:R-:W-:Y:S01]  /*941c0*/  IADD3 R56, P4, R52, R2, RZ ;  /* 0x0000000234387210 */ /* 0x002fe20007f9e0ff */
[----:B------:R-:W-:Y:S01]  /*941d0*/  IMAD.X R7, R8, 0x1, R4, P5 ;  /* 0x0000000108077824 */ /* 0x000fe200028e0604 */
[----:B------:R-:W-:Y:S01]  /*941e0*/  IADD3 R52, P5, R52, R3, RZ ;  /* 0x0000000334347210 */ /* 0x000fe20007fbe0ff */
[----:B------:R-:W-:Y:S02]  /*941f0*/  IMAD.X R61, R8, 0x1, R5, P6 ;  /* 0x00000001083d7824 */ /* 0x000fe400030e0605 */
[----:B------:R-:W-:-:S02]  /*94200*/  IMAD.MOV.U32 R55, RZ, RZ, R53 ;  /* 0x000000ffff377224 */ /* 0x000fc400078e0035 */
[C---:B------:R-:W-:Y:S01]  /*94210*/  IMAD.X R57, R9.reuse, 0x1, R4, P4 ;  /* 0x0000000109397824 */ /* 0x040fe200020e0604 */
[----:B------:R0:W-:Y:S01]  /*94220*/  STL.64 [R1+0x1a90], R6 ;  /* 0x001a900601007387 */ /* 0x0001e20000100a00 */
[----:B------:R-:W-:Y:S01]  /*94230*/  IMAD.X R53, R9, 0x1, R5, P5 ;  /* 0x0000000109357824 */ /* 0x000fe200028e0605 */
[----:B------:R-:W-:Y:S02]  /*94240*/  SHF.R.S32.HI R8, RZ, 0x1f, R55 ;  /* 0x0000001fff087819 */ /* 0x000fe40000011437 */
[----:B0-----:R-:W4:Y:S04]  /*94250*/  LDL.LU.64 R6, [R1+0x3308] ;  /* 0x0033080001067983 */ /* 0x001f280000300a00 */
[----:B------:R0:W-:Y:S04]  /*94260*/  STL.64 [R1+0x1aa0], R60 ;  /* 0x001aa03c01007387 */ /* 0x0001e80000100a00 */
[----:B------:R1:W-:Y:S04]  /*94270*/  STL.64 [R1+0x1af8], R56 ;  /* 0x001af83801007387 */ /* 0x0003e80000100a00 */
[----:B------:R2:W-:Y:S01]  /*94280*/  STL.64 [R1+0x1ad0], R52 ;  /* 0x001ad03401007387 */ /* 0x0005e20000100a00 */
[----:B0-----:R-:W-:-:S02]  /*94290*/  IADD3 R60, P4, R55, R2, RZ ;  /* 0x00000002373c7210 */ /* 0x001fc40007f9e0ff */
[----:B-1----:R-:W-:Y:S01]  /*942a0*/  IADD3 R56, P6, R55, R3, RZ ;  /* 0x0000000337387210 */ /* 0x002fe20007fde0ff */
[----:B--2---:R-:W-:Y:S02]  /*942b0*/  IMAD.MOV.U32 R53, RZ, RZ, R51 ;  /* 0x000000ffff357224 */ /* 0x004fe400078e0033 */
[----:B------:R-:W-:Y:S02]  /*942c0*/  IMAD.MOV.U32 R51, RZ, RZ, R48 ;  /* 0x000000ffff337224 */ /* 0x000fe400078e0030 */
[----:B------:R-:W-:Y:S02]  /*942d0*/  IMAD.MOV.U32 R48, RZ, RZ, R41 ;  /* 0x000000ffff307224 */ /* 0x000fe400078e0029 */
[----:B------:R-:W-:Y:S02]  /*942e0*/  IMAD.MOV.U32 R41, RZ, RZ, R30 ;  /* 0x000000ffff297224 */ /* 0x000fe400078e001e */
[----:B------:R-:W-:Y:S02]  /*942f0*/  IMAD.MOV.U32 R30, RZ, RZ, R28 ;  /* 0x000000ffff1e7224 */ /* 0x000fe400078e001c */
[----:B------:R-:W-:-:S02]  /*94300*/  IMAD.X R61, R8, 0x1, R4, P4 ;  /* 0x00000001083d7824 */ /* 0x000fc400020e0604 */
[----:B------:R-:W-:Y:S01]  /*94310*/  IMAD.X R57, R8, 0x1, R5, P6 ;  /* 0x0000000108397824 */ /* 0x000fe200030e0605 */
[----:B------:R-:W-:Y:S01]  /*94320*/  SHF.R.S32.HI R8, RZ, 0x1f, R53 ;  /* 0x0000001fff087819 */ /* 0x000fe20000011435 */
[----:B------:R-:W-:Y:S02]  /*94330*/  IMAD.MOV.U32 R52, RZ, RZ, R47 ;  /* 0x000000ffff347224 */ /* 0x000fe400078e002f */
[----:B------:R-:W-:Y:S02]  /*94340*/  IMAD.MOV.U32 R47, RZ, RZ, R45 ;  /* 0x000000ffff2f7224 */ /* 0x000fe400078e002d */
[----:B------:R-:W-:Y:S02]  /*94350*/  IMAD.MOV.U32 R45, RZ, RZ, R34 ;  /* 0x000000ffff2d7224 */ /* 0x000fe400078e0022 */
[----:B------:R-:W-:Y:S02]  /*94360*/  IMAD.MOV.U32 R34, RZ, RZ, R18 ;  /* 0x000000ffff227224 */ /* 0x000fe400078e0012 */
[----:B------:R-:W-:Y:S01]  /*94370*/  IMAD.MOV.U32 R18, RZ, RZ, R23 ;  /* 0x000000ffff127224 */ /* 0x000fe200078e0017 */
[----:B------:R0:W-:Y:S04]  /*94380*/  STL.64 [R1+0x1af0], R60 ;  /* 0x001af03c01007387 */ /* 0x0001e80000100a00 */
[----:B------:R1:W-:Y:S01]  /*94390*/  STL.64 [R1+0x1ac8], R56 ;  /* 0x001ac83801007387 */ /* 0x0003e20000100a00 */
[----:B------:R-:W-:-:S02]  /*943a0*/  SHF.R.S32.HI R9, RZ, 0x1f, R19 ;  /* 0x0000001fff097819 */ /* 0x000fc40000011413 */
[----:B0-----:R-:W-:Y:S02]  /*943b0*/  IADD3 R60, P6, R53, R3, RZ ;  /* 0x00000003353c7210 */ /* 0x001fe40007fde0ff */
[----:B-1----:R-:W-:-:S03]  /*943c0*/  IADD3 R56, P4, R19, R2, RZ ;  /* 0x0000000213387210 */ /* 0x002fc60007f9e0ff */
[----:B------:R-:W-:Y:S02]  /*943d0*/  IMAD.X R61, R8, 0x1, R5, P6 ;  /* 0x00000001083d7824 */ /* 0x000fe400030e0605 */
[----:B------:R-:W-:Y:S02]  /*943e0*/  IMAD.X R57, R9, 0x1, R4, P4 ;  /* 0x0000000109397824 */ /* 0x000fe400020e0604 */
[----:B---3--:R-:W-:Y:S02]  /*943f0*/  IMAD.MOV.U32 R28, RZ, RZ, R17 ;  /* 0x000000ffff1c7224 */ /* 0x008fe400078e0011 */
[----:B------:R-:W-:Y:S02]  /*94400*/  IMAD.MOV.U32 R17, RZ, RZ, R11 ;  /* 0x000000ffff117224 */ /* 0x000fe400078e000b */
[----:B------:R-:W-:Y:S01]  /*94410*/  IMAD.MOV.U32 R11, RZ, RZ, R22 ;  /* 0x000000ffff0b7224 */ /* 0x000fe200078e0016 */
[----:B------:R-:W-:-:S05]  /*94420*/  IADD3 R22, P5, R53, R2, RZ ;  /* 0x0000000235167210 */ /* 0x000fca0007fbe0ff */
[----:B------:R-:W-:-:S05]  /*94430*/  IMAD.X R23, R8, 0x1, R4, P5 ;  /* 0x0000000108177824 */ /* 0x000fca00028e0604 */
[----:B------:R0:W-:Y:S01]  /*94440*/  STL.64 [R1+0x1ae8], R22 ;  /* 0x001ae81601007387 */ /* 0x0001e20000100a00 */
[----:B------:R-:W-:-:S03]  /*94450*/  IMAD.MOV.U32 R53, RZ, RZ, R18 ;  /* 0x000000ffff357224 */ /* 0x000fc600078e0012 */
[----:B0-----:R-:W2:Y:S01]  /*94460*/  LDL.LU.64 R22, [R1+0x3300] ;  /* 0x0033000001167983 */ /* 0x001ea20000300a00 */
[----:B------:R-:W-:Y:S02]  /*94470*/  IADD3 R18, P5, R19, R3, RZ ;  /* 0x0000000313127210 */ /* 0x000fe40007fbe0ff */
[----:B------:R-:W-:Y:S01]  /*94480*/  SHF.R.S32.HI R8, RZ, 0x1f, R53 ;  /* 0x0000001fff087819 */ /* 0x000fe20000011435 */
[----:B------:R0:W-:Y:S04]  /*94490*/  STL.64 [R1+0x1b10], R60 ;  /* 0x001b103c01007387 */ /* 0x0001e80000100a00 */
[----:B------:R1:W-:Y:S01]  /*944a0*/  STL.64 [R1+0x1b08], R56 ;  /* 0x001b083801007387 */ /* 0x0003e20000100a00 */
[----:B------:R-:W-:Y:S01]  /*944b0*/  IMAD.X R19, R9, 0x1, R5, P5 ;  /* 0x0000000109137824 */ /* 0x000fe200028e0605 */
[----:B0-----:R-:W-:-:S02]  /*944c0*/  IADD3 R60, P4, R53, R2, RZ ;  /* 0x00000002353c7210 */ /* 0x001fc40007f9e0ff */
[----:B-1----:R-:W-:-:S03]  /*944d0*/  IADD3 R56, P6, R53, R3, RZ ;  /* 0x0000000335387210 */ /* 0x002fc60007fde0ff */
[C---:B------:R-:W-:Y:S01]  /*944e0*/  IMAD.X R61, R8.reuse, 0x1, R4, P4 ;  /* 0x00000001083d7824 */ /* 0x040fe200020e0604 */
[----:B------:R0:W-:Y:S01]  /*944f0*/  STL.64 [R1+0x1b00], R18 ;  /* 0x001b001201007387 */ /* 0x0001e20000100a00 */
[----:B------:R-:W-:Y:S01]  /*94500*/  IMAD.X R57, R8, 0x1, R5, P6 ;  /* 0x0000000108397824 */ /* 0x000fe200030e0605 */
[----:B------:R-:W-:Y:S02]  /*94510*/  SHF.R.S32.HI R8, RZ, 0x1f, R52 ;  /* 0x0000001fff087819 */ /* 0x000fe40000011434 */
[----:B------:R-:W-:Y:S01]  /*94520*/  SHF.R.S32.HI R9, RZ, 0x1f, R51 ;  /* 0x0000001fff097819 */ /* 0x000fe20000011433 */
[----:B0-----:R-:W3:Y:S04]  /*94530*/  LDL.LU.64 R18, [R1+0x32f8] ;  /* 0x0032f80001127983 */ /* 0x001ee80000300a00 */
[----:B------:R0:W-:Y:S04]  /*94540*/  STL.64 [R1+0x1b58], R60 ;  /* 0x001b583c01007387 */ /* 0x0001e80000100a00 */
[----:B------:R1:W-:Y:S01]  /*94550*/  STL.64 [R1+0x1b50], R56 ;  /* 0x001b503801007387 */ /* 0x0003e20000100a00 */
[----:B0-----:R-:W-:-:S02]  /*94560*/  IADD3 R60, P5, R52, R2, RZ ;  /* 0x00000002343c7210 */ /* 0x001fc40007fbe0ff */
[----:B-1----:R-:W-:Y:S02]  /*94570*/  IADD3 R56, P6, R52, R3, RZ ;  /* 0x0000000334387210 */ /* 0x002fe40007fde0ff */
[----:B------:R-:W-:Y:S01]  /*94580*/  IADD3 R52, P4, R51, R2, RZ ;  /* 0x0000000233347210 */ /* 0x000fe20007f9e0ff */
[C-C-:B------:R-:W-:Y:S02]  /*94590*/  IMAD.X R61, R8.reuse, 0x1, R4.reuse, P5 ;  /* 0x00000001083d7824 */ /* 0x140fe400028e0604 */
[----:B------:R-:W-:Y:S02]  /*945a0*/  IMAD.X R57, R8, 0x1, R5, P6 ;  /* 0x0000000108397824 */ /* 0x000fe400030e0605 */
[----:B------:R-:W-:Y:S01]  /*945b0*/  IMAD.X R53, R9, 0x1, R4, P4 ;  /* 0x0000000109357824 */ /* 0x000fe200020e0604 */
[----:B------:R0:W-:Y:S01]  /*945c0*/  STL.64 [R1+0x1b38], R60 ;  /* 0x001b383c01007387 */ /* 0x0001e20000100a00 */
[----:B------:R-:W-:-:S03]  /*945d0*/  SHF.R.S32.HI R8, RZ, 0x1f, R49 ;  /* 0x0000001fff087819 */ /* 0x000fc60000011431 */
[----:B------:R1:W-:Y:S04]  /*945e0*/  STL.64 [R1+0x1b30], R56 ;  /* 0x001b303801007387 */ /* 0x0003e80000100a00 */
[----:B------:R4:W-:Y:S01]  /*945f0*/  STL.64 [R1+0x1b70], R52 ;  /* 0x001b703401007387 */ /* 0x0009e20000100a00 */
[----:B0-----:R-:W-:Y:S02]  /*94600*/  IADD3 R60, P5, R51, R3, RZ ;  /* 0x00000003333c7210 */ /* 0x001fe40007fbe0ff */
[----:B-1----:R-:W-:-:S03]  /*94610*/  IADD3 R56, P4, R49, R2, RZ ;  /* 0x0000000231387210 */ /* 0x002fc60007f9e0ff */
[----:B------:R-:W-:Y:S01]  /*94620*/  IMAD.X R61, R9, 0x1, R5, P5 ;  /* 0x00000001093d7824 */ /* 0x000fe200028e0605 */
[----:B----4-:R-:W-:Y:S01]  /*94630*/  IADD3 R52, P6, R49, R3, RZ ;  /* 0x0000000331347210 */ /* 0x010fe20007fde0ff */
[----:B------:R-:W-:-:S03]  /*94640*/  IMAD.X R57, R8, 0x1, R4, P4 ;  /* 0x0000000108397824 */ /* 0x000fc600020e0604 */
[----:B------:R-:W-:Y:S01]  /*94650*/  STL.64 [R1+0x1b68], R60 ;  /* 0x001b683c01007387 */ /* 0x000fe20000100a00 */
[----:B------:R-:W-:-:S03]  /*94660*/  IMAD.X R53, R8, 0x1, R5, P6 ;  /* 0x0000000108357824 */ /* 0x000fc600030e0605 */
[----:B------:R0:W-:Y:S01]  /*94670*/  STL.64 [R1+0x1b60], R56 ;  /* 0x001b603801007387 */ /* 0x0001e20000100a00 */
[----:B------:R-:W-:-:S03]  /*94680*/  SHF.R.S32.HI R8, RZ, 0x1f, R48 ;  /* 0x0000001fff087819 */ /* 0x000fc60000011430 */
[----:B------:R1:W-:Y:S01]  /*94690*/  STL.64 [R1+0x1b90], R52 ;  /* 0x001b903401007387 */ /* 0x0003e20000100a00 */
[----:B------:R-:W-:Y:S02]  /*946a0*/  SHF.R.S32.HI R9, RZ, 0x1f, R47 ;  /* 0x0000001fff097819 */ /* 0x000fe4000001142f */
[CC--:B0-----:R-:W-:Y:S02]  /*946b0*/  IADD3 R56, P5, R48.reuse, R2.reuse, RZ ;  /* 0x0000000230387210 */ /* 0x0c1fe40007fbe0ff */
[----:B-1----:R-:W-:Y:S02]  /*946c0*/  IADD3 R52, P6, R48, R3, RZ ;  /* 0x0000000330347210 */ /* 0x002fe40007fde0ff */
[----:B------:R-:W-:Y:S01]  /*946d0*/  IADD3 R48, P4, R47, R2, RZ ;  /* 0x000000022f307210 */ /* 0x000fe20007f9e0ff */
[C---:B------:R-:W-:Y:S02]  /*946e0*/  IMAD.X R57, R8.reuse, 0x1, R4, P5 ;  /* 0x0000000108397824 */ /* 0x040fe400028e0604 */
[----:B------:R-:W-:-:S02]  /*946f0*/  IMAD.X R53, R8, 0x1, R5, P6 ;  /* 0x0000000108357824 */ /* 0x000fc400030e0605 */
        /* <DEDUP_REMOVED lines=43> */
[----:B------:R-:W-:Y:S01]  /*949b0*/  STL.64 [R1+0x1c10], R48 ;  /* 0x001c103001007387 */ /* 0x000fe20000100a00 */
[----:B------:R-:W-:-:S03]  /*949c0*/  SHF.R.S32.HI R8, RZ, 0x1f, R34 ;  /* 0x0000001fff087819 */ /* 0x000fc60000011422 */
[----:B------:R0:W-:Y:S04]  /*949d0*/  STL.64 [R1+0x1c48], R44 ;  /* 0x001c482c01007387 */ /* 0x0001e80000100a00 */
[----:B------:R1:W-:Y:S01]  /*949e0*/  STL.64 [R1+0x1c40], R40 ;  /* 0x001c402801007387 */ /* 0x0003e20000100a00 */
[-C--:B0-----:R-:W-:Y:S02]  /*949f0*/  IADD3 R44, P5, R35, R3.reuse, RZ ;  /* 0x00000003232c7210 */ /* 0x081fe40007fbe0ff */
[C---:B-1----:R-:W-:Y:S02]  /*94a00*/  IADD3 R40, P4, R34.reuse, R2, RZ ;  /* 0x0000000222287210 */ /* 0x042fe40007f9e0ff */
[----:B------:R-:W-:Y:S01]  /*94a10*/  IADD3 R34, P6, R34, R3, RZ ;  /* 0x0000000322227210 */ /* 0x000fe20007fde0ff */
[----:B------:R-:W-:-:S02]  /*94a20*/  IMAD.X R45, R9, 0x1, R5, P5 ;  /* 0x00000001092d7824 */ /* 0x000fc400028e0605 */
[C---:B------:R-:W-:Y:S02]  /*94a30*/  IMAD.X R41, R8.reuse, 0x1, R4, P4 ;  /* 0x0000000108297824 */ /* 0x040fe400020e0604 */
[----:B------:R-:W-:Y:S01]  /*94a40*/  IMAD.X R35, R8, 0x1, R5, P6 ;  /* 0x0000000108237824 */ /* 0x000fe200030e0605 */
[----:B------:R0:W-:Y:S01]  /*94a50*/  STL.64 [R1+0x1c38], R44 ;  /* 0x001c382c01007387 */ /* 0x0001e20000100a00 */
[----:B------:R-:W-:-:S03]  /*94a60*/  SHF.R.S32.HI R8, RZ, 0x1f, R33 ;  /* 0x0000001fff087819 */ /* 0x000fc60000011421 */
[----:B------:R1:W-:Y:S01]  /*94a70*/  STL.64 [R1+0x1c80], R40 ;  /* 0x001c802801007387 */ /* 0x0003e20000100a00 */
[----:B------:R-:W-:-:S03]  /*94a80*/  SHF.R.S32.HI R9, RZ, 0x1f, R31 ;  /* 0x0000001fff097819 */ /* 0x000fc6000001141f */
[----:B------:R4:W-:Y:S01]  /*94a90*/  STL.64 [R1+0x1c78], R34 ;  /* 0x001c782201007387 */ /* 0x0009e20000100a00 */
[C---:B0-----:R-:W-:Y:S02]  /*94aa0*/  IADD3 R44, P5, R33.reuse, R2, RZ ;  /* 0x00000002212c7210 */ /* 0x041fe40007fbe0ff */
[----:B-1----:R-:W-:-:S03]  /*94ab0*/  IADD3 R40, P6, R33, R3, RZ ;  /* 0x0000000321287210 */ /* 0x002fc60007fde0ff */
[C---:B------:R-:W-:Y:S01]  /*94ac0*/  IMAD.X R45, R8.reuse, 0x1, R4, P5 ;  /* 0x00000001082d7824 */ /* 0x040fe200028e0604 */
[----:B----4-:R-:W-:Y:S01]  /*94ad0*/  IADD3 R34, P4, R31, R2, RZ ;  /* 0x000000021f227210 */ /* 0x010fe20007f9e0ff */
[----:B------:R-:W-:-:S03]  /*94ae0*/  IMAD.X R41, R8, 0x1, R5, P6 ;  /* 0x0000000108297824 */ /* 0x000fc600030e0605 */
[----:B------:R0:W-:Y:S01]  /*94af0*/  STL.64 [R1+0x1c70], R44 ;  /* 0x001c702c01007387 */ /* 0x0001e20000100a00 */
[----:B------:R-:W-:-:S03]  /*94b00*/  IMAD.X R35, R9, 0x1, R4, P4 ;  /* 0x0000000109237824 */ /* 0x000fc600020e0604 */
[----:B------:R1:W-:Y:S01]  /*94b10*/  STL.64 [R1+0x1c50], R40 ;  /* 0x001c502801007387 */ /* 0x0003e20000100a00 */
[----:B------:R-:W-:-:S03]  /*94b20*/  SHF.R.S32.HI R8, RZ, 0x1f, R29 ;  /* 0x0000001fff087819 */ /* 0x000fc6000001141d */
        /* <DEDUP_REMOVED lines=18> */
[----:B------:R-:W-:Y:S02]  /*94c50*/  SHF.R.S32.HI R8, RZ, 0x1f, R26 ;  /* 0x0000001fff087819 */ /* 0x000fe4000001141a */
[----:B------:R0:W-:Y:S04]  /*94c60*/  STL.64 [R1+0x1cd0], R34 ;  /* 0x001cd02201007387 */ /* 0x0001e80000100a00 */
[----:B------:R-:W-:Y:S04]  /*94c70*/  STL.64 [R1+0x1cd8], R40 ;  /* 0x001cd82801007387 */ /* 0x000fe80000100a00 */
[----:B------:R1:W-:Y:S01]  /*94c80*/  STL.64 [R1+0x1ce8], R28 ;  /* 0x001ce81c01007387 */ /* 0x0003e20000100a00 */
[----:B0-----:R-:W-:-:S02]  /*94c90*/  IADD3 R34, P5, R30, R3, RZ ;  /* 0x000000031e227210 */ /* 0x001fc40007fbe0ff */
[----:B------:R-:W-:-:S03]  /*94ca0*/  IADD3 R30, P4, R26, R2, RZ ;  /* 0x000000021a1e7210 */ /* 0x000fc60007f9e0ff */
[----:B------:R-:W-:Y:S01]  /*94cb0*/  IMAD.X R35, R9, 0x1, R5, P5 ;  /* 0x0000000109237824 */ /* 0x000fe200028e0605 */
[----:B-1----:R-:W-:Y:S01]  /*94cc0*/  IADD3 R28, P6, R26, R3, RZ ;  /* 0x000000031a1c7210 */ /* 0x002fe20007fde0ff */
[----:B------:R-:W-:-:S03]  /*94cd0*/  IMAD.X R31, R8, 0x1, R4, P4 ;  /* 0x00000001081f7824 */ /* 0x000fc600020e0604 */
[----:B------:R0:W-:Y:S01]  /*94ce0*/  STL.64 [R1+0x1cb0], R34 ;  /* 0x001cb02201007387 */ /* 0x0001e20000100a00 */
[----:B------:R-:W-:Y:S01]  /*94cf0*/  IMAD.X R29, R8, 0x1, R5, P6 ;  /* 0x00000001081d7824 */ /* 0x000fe200030e0605 */
[----:B------:R-:W-:Y:S02]  /*94d00*/  SHF.R.S32.HI R8, RZ, 0x1f, R25 ;  /* 0x0000001fff087819 */ /* 0x000fe40000011419 */
[----:B------:R1:W-:Y:S01]  /*94d10*/  STL.64 [R1+0x1d08], R30 ;  /* 0x001d081e01007387 */ /* 0x0003e20000100a00 */
[----:B------:R-:W-:-:S03]  /*94d20*/  SHF.R.S32.HI R9, RZ, 0x1f, R20 ;  /* 0x0000001fff097819 */ /* 0x000fc60000011414 */
[----:B------:R4:W-:Y:S01]  /*94d30*/  STL.64 [R1+0x1d18], R28 ;  /* 0x001d181c01007387 */ /* 0x0009e20000100a00 */
[C---:B0-----:R-:W-:Y:S02]  /*94d40*/  IADD3 R34, P5, R25.reuse, R2, RZ ;  /* 0x0000000219227210 */ /* 0x041fe40007fbe0ff */
[----:B-1----:R-:W-:-:S03]  /*94d50*/  IADD3 R30, P6, R25, R3, RZ ;  /* 0x00000003191e7210 */ /* 0x002fc60007fde0ff */
[----:B------:R-:W-:Y:S01]  /*94d60*/  IMAD.X R35, R8, 0x1, R4, P5 ;  /* 0x0000000108237824 */ /* 0x000fe200028e0604 */
        /* <DEDUP_REMOVED lines=44> */
[----:B------:R-:W-:-:S03]  /*95030*/  IMAD.X R13, R9, 0x1, R4, P4 ;  /* 0x00000001090d7824 */ /* 0x000fc600020e0604 */
[----:B------:R0:W-:Y:S01]  /*95040*/  STL.64 [R1+0x1dc8], R16 ;  /* 0x001dc81001007387 */ /* 0x0001e20000100a00 */
[----:B------:R-:W-:-:S03]  /*95050*/  SHF.R.S32.HI R8, RZ, 0x1f, R58 ;  /* 0x0000001fff087819 */ /* 0x000fc6000001143a */
[----:B------:R-:W-:Y:S04]  /*95060*/  STL.64 [R1+0x1d88], R28 ;  /* 0x001d881c01007387 */ /* 0x000fe80000100a00 */
[----:B------:R1:W-:Y:S01]  /*95070*/  STL.64 [R1+0x1dc0], R12 ;  /* 0x001dc00c01007387 */ /* 0x0003e20000100a00 */
[----:B0-----:R-:W-:Y:S02]  /*95080*/  IADD3 R16, P5, R14, R3, RZ ;  /* 0x000000030e107210 */ /* 0x001fe40007fbe0ff */
        /* <DEDUP_REMOVED lines=12> */
[--C-:B------:R-:W-:Y:S01]  /*95150*/  IMAD.X R17, R8, 0x1, R4.reuse, P5 ;  /* 0x0000000108117824 */ /* 0x100fe200028e0604 */
[----:B----4-:R-:W-:Y:S01]  /*95160*/  IADD3 R12, P4, R50, R2, RZ ;  /* 0x00000002320c7210 */ /* 0x010fe20007f9e0ff */
[----:B------:R-:W-:Y:S01]  /*95170*/  IMAD.X R15, R8, 0x1, R5, P6 ;  /* 0x00000001080f7824 */ /* 0x000fe200030e0605 */
[----:B------:R-:W-:Y:S03]  /*95180*/  STL [R1+0x30f8], R54 ;  /* 0x0030f83601007387 */ /* 0x000fe60000100800 */
[----:B------:R-:W-:Y:S01]  /*95190*/  IMAD.X R13, R9, 0x1, R4, P4 ;  /* 0x00000001090d7824 */ /* 0x000fe200020e0604 */
[----:B------:R0:W-:Y:S01]  /*951a0*/  STL.64 [R1+0x1dd0], R16 ;  /* 0x001dd01001007387 */ /* 0x0001e20000100a00 */
[----:B------:R-:W-:-:S03]  /*951b0*/  SHF.R.S32.HI R8, RZ, 0x1f, R46 ;  /* 0x0000001fff087819 */ /* 0x000fc6000001142e */
[----:B------:R-:W-:Y:S04]  /*951c0*/  STL [R1+0x30fc], R50 ;  /* 0x0030fc3201007387 */ /* 0x000fe80000100800 */
[----:B------:R1:W-:Y:S01]  /*951d0*/  STL.64 [R1+0x1df0], R14 ;  /* 0x001df00e01007387 */ /* 0x0003e20000100a00 */
[----:B0-----:R-:W-:-:S03]  /*951e0*/  IADD3 R16, P5, R50, R3, RZ ;  /* 0x0000000332107210 */ /* 0x001fc60007fbe0ff */
[----:B------:R0:W-:Y:S01]  /*951f0*/  STL.64 [R1+0x1db8], R12 ;  /* 0x001db80c01007387 */ /* 0x0001e20000100a00 */
[C---:B-1----:R-:W-:Y:S01]  /*95200*/  IADD3 R14, P4, R46.reuse, R2, RZ ;  /* 0x000000022e0e7210 */ /* 0x042fe20007f9e0ff */
[----:B------:R-:W-:Y:S01]  /*95210*/  IMAD.X R17, R9, 0x1, R5, P5 ;  /* 0x0000000109117824 */ /* 0x000fe200028e0605 */
[----:B0-----:R-:W-:-:S03]  /*95220*/  IADD3 R12, P6, R46, R3, RZ ;  /* 0x000000032e0c7210 */ /* 0x001fc60007fde0ff */
[C---:B------:R-:W-:Y:S01]  /*95230*/  IMAD.X R15, R8.reuse, 0x1, R4, P4 ;  /* 0x00000001080f7824 */ /* 0x040fe200020e0604 */
[----:B------:R-:W-:Y:S01]  /*95240*/  STL [R1+0x3104], R46 ;  /* 0x0031042e01007387 */ /* 0x000fe20000100800 */
[----:B------:R-:W-:-:S03]  /*95250*/  IMAD.X R13, R8, 0x1, R5, P6 ;  /* 0x00000001080d7824 */ /* 0x000fc600030e0605 */
[----:B------:R0:W-:Y:S01]  /*95260*/  STL.64 [R1+0x1e00], R16 ;  /* 0x001e001001007387 */ /* 0x0001e20000100a00 */
[----:B------:R-:W-:-:S03]  /*95270*/  SHF.R.S32.HI R8, RZ, 0x1f, R42 ;  /* 0x0000001fff087819 */ /* 0x000fc6000001142a */
        /* <DEDUP_REMOVED lines=35> */
[----:B0-----:R-:W-:-:S03]  /*954b0*/  IADD3 R16, P5, R27, R3, RZ ;  /* 0x000000031b107210 */ /* 0x001fc60007fbe0ff */
[----:B------:R-:W3:Y:S01]  /*954c0*/  LDL R41, [R1+0x138] ;  /* 0x0001380001297983 */ /* 0x000ee20000100800 */
[C---:B-1----:R-:W-:Y:S01]  /*954d0*/  IADD3 R14, P4, R24.reuse, R2, RZ ;  /* 0x00000002180e7210 */ /* 0x042fe20007f9e0ff */
[----:B------:R-:W-:Y:S01]  /*954e0*/  IMAD.X R17, R9, 0x1, R5, P5 ;  /* 0x0000000109117824 */ /* 0x000fe200028e0605 */
[----:B----4-:R-:W-:-:S03]  /*954f0*/  IADD3 R12, P6, R24, R3, RZ ;  /* 0x00000003180c7210 */ /* 0x010fc60007fde0ff */
[C---:B------:R-:W-:Y:S01]  /*95500*/  IMAD.X R15, R8.reuse, 0x1, R4, P4 ;  /* 0x00000001080f7824 */ /* 0x040fe200020e0604 */
[----:B------:R0:W-:Y:S01]  /*95510*/  STL.64 [R1+0x1580], R16 ;  /* 0x0015801001007387 */ /* 0x0001e20000100a00 */
[----:B------:R-:W-:Y:S01]  /*95520*/  IMAD.X R13, R8, 0x1, R5, P6 ;  /* 0x00000001080d7824 */ /* 0x000fe200030e0605 */
[----:B--2---:R-:W-:Y:S02]  /*95530*/  SHF.R.S32.HI R8, RZ, 0x1f, R23 ;  /* 0x0000001fff087819 */ /* 0x004fe40000011417 */
[----:B------:R1:W-:Y:S01]  /*95540*/  STL.64 [R1+0x14c8], R14 ;  /* 0x0014c80e01007387 */ /* 0x0003e20000100a00 */
[----:B------:R-:W-:-:S03]  /*95550*/  SHF.R.S32.HI R9, RZ, 0x1f, R22 ;  /* 0x0000001fff097819 */ /* 0x000fc60000011416 */
[----:B------:R2:W-:Y:S01]  /*95560*/  STL.64 [R1+0x1400], R12 ;  /* 0x0014000c01007387 */ /* 0x0005e20000100a00 */
[C---:B0-----:R-:W-:Y:S02]  /*95570*/  IADD3 R16, P5, R23.reuse, R2, RZ ;  /* 0x0000000217107210 */ /* 0x041fe40007fbe0ff */
[----:B-1----:R-:W-:-:S03]  /*95580*/  IADD3 R14, P6, R23, R3, RZ ;  /* 0x00000003170e7210 */ /* 0x002fc60007fde0ff */
[----:B------:R-:W-:Y:S01]  /*95590*/  IMAD.X R17, R8, 0x1, R4, P5 ;  /* 0x0000000108117824 */ /* 0x000fe200028e0604 */
[----:B--2---:R-:W-:Y:S01]  /*955a0*/  IADD3 R12, P4, R22, R2, RZ ;  /* 0x00000002160c7210 */ /* 0x004fe20007f9e0ff */
[----:B------:R-:W-:-:S03]  /*955b0*/  IMAD.X R15, R8, 0x1, R5, P6 ;  /* 0x00000001080f7824 */ /* 0x000fc600030e0605 */
[----:B------:R0:W-:Y:S01]  /*955c0*/  STL.64 [R1+0x1348], R16 ;  /* 0x0013481001007387 */ /* 0x0001e20000100a00 */
[----:B------:R-:W-:-:S03]  /*955d0*/  IMAD.X R13, R9, 0x1, R4, P4 ;  /* 0x00000001090d7824 */ /* 0x000fc600020e0604 */
[----:B------:R1:W-:Y:S04]  /*955e0*/  STL.64 [R1+0x1240], R14 ;  /* 0x0012400e01007387 */ /* 0x0003e80000100a00 */
[----:B------:R2:W-:Y:S04]  /*955f0*/  STL.64 [R1+0x1188], R12 ;  /* 0x0011880c01007387 */ /* 0x0005e80000100a00 */
[----:B------:R-:W4:Y:S01]  /*95600*/  LDL R40, [R1+0x13c] ;  /* 0x00013c0001287983 */ /* 0x000f220000100800 */
[----:B0-----:R-:W-:Y:S02]  /*95610*/  IADD3 R16, P5, R22, R3, RZ ;  /* 0x0000000316107210 */ /* 0x001fe40007fbe0ff */
[----:B------:R-:W-:-:S02]  /*95620*/  SHF.R.S32.HI R8, RZ, 0x1f, R21 ;  /* 0x0000001fff087819 */ /* 0x000fc40000011415 */
[C---:B-1----:R-:W-:Y:S02]  /*95630*/  IADD3 R14, P4, R21.reuse, R2, RZ ;  /* 0x00000002150e7210 */ /* 0x042fe40007f9e0ff */
[----:B--2---:R-:W-:Y:S01]  /*95640*/  IADD3 R12, P6, R21, R3, RZ ;  /* 0x00000003150c7210 */ /* 0x004fe20007fde0ff */
[--C-:B------:R-:W-:Y:S02]  /*95650*/  IMAD.X R17, R9, 0x1, R5.reuse, P5 ;  /* 0x0000000109117824 */ /* 0x100fe400028e0605 */
[C---:B------:R-:W-:Y:S02]  /*95660*/  IMAD.X R15, R8.reuse, 0x1, R4, P4 ;  /* 0x00000001080f7824 */ /* 0x040fe400020e0604 */
[----:B------:R-:W-:Y:S01]  /*95670*/  IMAD.X R13, R8, 0x1, R5, P6 ;  /* 0x00000001080d7824 */ /* 0x000fe200030e0605 */
[----:B------:R-:W-:Y:S01]  /*95680*/  STL.64 [R1+0x10b0], R16 ;  /* 0x0010b01001007387 */ /* 0x000fe20000100a00 */
[----:B---3--:R-:W-:-:S03]  /*95690*/  SHF.R.S32.HI R8, RZ, 0x1f, R19 ;  /* 0x0000001fff087819 */ /* 0x008fc60000011413 */
[----:B------:R0:W-:Y:S01]  /*956a0*/  STL.64 [R1+0xff8], R14 ;  /* 0x000ff80e01007387 */ /* 0x0001e20000100a00 */
[----:B------:R-:W-:-:S03]  /*956b0*/  SHF.R.S32.HI R9, RZ, 0x1f, R11 ;  /* 0x0000001fff097819 */ /* 0x000fc6000001140b */
[----:B------:R1:W-:Y:S01]  /*956c0*/  STL.64 [R1+0xaa8], R12 ;  /* 0x000aa80c01007387 */ /* 0x0003e20000100a00 */
[-C--:B0-----:R-:W-:Y:S02]  /*956d0*/  IADD3 R14, P6, R19, R2.reuse, RZ ;  /* 0x00000002130e7210 */ /* 0x081fe40007fde0ff */
[----:B-1----:R-:W-:-:S03]  /*956e0*/  IADD3 R12, P5, R11, R2, RZ ;  /* 0x000000020b0c7210 */ /* 0x002fc60007fbe0ff */
[--C-:B------:R-:W-:Y:S02]  /*956f0*/  IMAD.X R15, R8, 0x1, R4.reuse, P6 ;  /* 0x00000001080f7824 */ /* 0x100fe400030e0604 */
[----:B------:R-:W-:-:S03]  /*95700*/  IMAD.X R13, R9, 0x1, R4, P5 ;  /* 0x00000001090d7824 */ /* 0x000fc600028e0604 */
[----:B------:R-:W-:Y:S01]  /*95710*/  STL.64 [R1+0x9e0], R14 ;  /* 0x0009e00e01007387 */ /* 0x000fe20000100a00 */
[----:B------:R-:W-:-:S03]  /*95720*/  IADD3 R16, P4, R19, R3, RZ ;  /* 0x0000000313107210 */ /* 0x000fc60007f9e0ff */
[----:B------:R0:W-:Y:S02]  /*95730*/  STL.64 [R1+0x8c0], R12 ;  /* 0x0008c00c01007387 */ /* 0x0001e40000100a00 */
[----:B------:R-:W-:Y:S01]  /*95740*/  IMAD.X R17, R8, 0x1, R5, P4 ;  /* 0x0000000108117824 */ /* 0x000fe200020e0605 */
[CC--:B------:R-:W-:Y:S02]  /*95750*/  IADD3 R10, P4, R18.reuse, R3.reuse, RZ ;  /* 0x00000003120a7210 */ /* 0x0c0fe40007f9e0ff */
[----:B0-----:R-:W-:Y:S02]  /*95760*/  IADD3 R12, P5, R11, R3, RZ ;  /* 0x000000030b0c7210 */ /* 0x001fe40007fbe0ff */
[----:B------:R-:W-:-:S03]  /*95770*/  IADD3 R14, P6, R18, R2, RZ ;  /* 0x00000002120e7210 */ /* 0x000fc60007fde0ff */
[----:B------:R-:W-:Y:S01]  /*95780*/  IMAD.X R13, R9, 0x1, R5, P5 ;  /* 0x00000001090d7824 */ /* 0x000fe200028e0605 */
[----:B------:R-:W-:Y:S02]  /*95790*/  SHF.R.S32.HI R18, RZ, 0x1f, R18 ;  /* 0x0000001fff127819 */ /* 0x000fe40000011412 */
[----:B------:R-:W-:-:S03]  /*957a0*/  LOP3.LUT R2, R2, 0xf7ffffff, RZ, 0xc0, !PT ;  /* 0xf7ffffff02027812 */ /* 0x000fc600078ec0ff */
[----:B------:R-:W-:Y:S02]  /*957b0*/  IMAD.X R11, R18, 0x1, R5, P4 ;  /* 0x00000001120b7824 */ /* 0x000fe400020e0605 */
[C---:B------:R-:W-:Y:S01]  /*957c0*/  VIADD R8, R0.reuse, 0x154 ;  /* 0x0000015400087836 */ /* 0x040fe20000000000 */
[----:B------:R-:W-:Y:S01]  /*957d0*/  UMOV UR43, UR11 ;  /* 0x0000000b002b7c82 */ /* 0x000fe20008000000 */
[----:B------:R-:W-:Y:S01]  /*957e0*/  VIADD R9, R0, 0x150 ;  /* 0x0000015000097836 */ /* 0x000fe20000000000 */
[----:B------:R-:W-:Y:S02]  /*957f0*/  ISETP.LT.AND P4, PT, R41, UR6, !P3 ;  /* 0x0000000629007c0c */ /* 0x000fe4000df81270 */
[C---:B----4-:R-:W-:Y:S02]  /*95800*/  ISETP.LT.AND P5, PT, R40.reuse, UR4, !P3 ;  /* 0x0000000428007c0c */ /* 0x050fe4000dfa1270 */
[----:B------:R-:W-:Y:S01]  /*95810*/  ISETP.LT.AND P3, PT, R40, UR8, !P2 ;  /* 0x0000000828007c0c */ /* 0x000fe2000d761270 */
[----:B------:R-:W-:Y:S01]  /*95820*/  UMOV UR4, UR10 ;  /* 0x0000000a00047c82 */ /* 0x000fe20008000000 */
[----:B------:R-:W-:Y:S01]  /*95830*/  ULDC.64 UR8, c[0x0][0x228] ;  /* 0x00008a0000087ab9 */ /* 0x000fe20000000a00 */
[----:B------:R-:W-:-:S08]  /*95840*/  ULDC.64 UR10, c[0x0][0x228] ;  /* 0x00008a00000a7ab9 */ /* 0x000fd00000000a00 */
[----:B------:R-:W-:-:S04]  /*95850*/  @P5 LOP3.LUT R2, R2, 0x8000000, RZ, 0xfc, !PT ;  /* 0x0800000002025812 */ /* 0x000fc800078efcff */
[----:B------:R-:W-:-:S04]  /*95860*/  LOP3.LUT R2, R2, 0xfbffffff, RZ, 0xc0, !PT ;  /* 0xfbffffff02027812 */ /* 0x000fc800078ec0ff */
[----:B------:R-:W-:-:S04]  /*95870*/  @P4 LOP3.LUT R2, R2, 0x4000000, RZ, 0xfc, !PT ;  /* 0x0400000002024812 */ /* 0x000fc800078efcff */
[----:B------:R-:W-:-:S04]  /*95880*/  LOP3.LUT R2, R2, 0xfdffffff, RZ, 0xc0, !PT ;  /* 0xfdffffff02027812 */ /* 0x000fc800078ec0ff */
[----:B------:R-:W-:Y:S02]  /*95890*/  @P3 LOP3.LUT R2, R2, 0x2000000, RZ, 0xfc, !PT ;  /* 0x0200000002023812 */ /* 0x000fe400078efcff */
[C---:B------:R-:W-:Y:S02]  /*958a0*/  ISETP.LT.AND P3, PT, R41.reuse, UR16, !P2 ;  /* 0x0000001029007c0c */ /* 0x040fe4000d761270 */
[----:B------:R-:W-:Y:S01]  /*958b0*/  ISETP.LT.AND P2, PT, R40, UR4, !P1 ;  /* 0x0000000428007c0c */ /* 0x000fe2000cf41270 */
[----:B------:R-:W-:Y:S01]  /*958c0*/  UMOV UR6, UR8 ;  /* 0x0000000800067c82 */ /* 0x000fe20008000000 */
[----:B------:R-:W-:Y:S01]  /*958d0*/  LOP3.LUT R2, R2, 0xfeffffff, RZ, 0xc0, !PT ;  /* 0xfeffffff02027812 */ /* 0x000fe200078ec0ff */
[----:B------:R-:W-:Y:S01]  /*958e0*/  UMOV UR44, UR9 ;  /* 0x00000009002c7c82 */ /* 0x000fe20008000000 */
[C---:B------:R-:W-:Y:S01]  /*958f0*/  ISETP.LT.AND P1, PT, R41.reuse, UR38, !P1 ;  /* 0x0000002629007c0c */ /* 0x040fe2000cf21270 */
[----:B------:R-:W-:Y:S01]  /*95900*/  ULDC.64 UR8, c[0x0][0x228] ;  /* 0x00008a0000087ab9 */ /* 0x000fe20000000a00 */
[----:B------:R-:W-:Y:S01]  /*95910*/  UMOV UR60, UR10 ;  /* 0x0000000a003c7c82 */ /* 0x000fe20008000000 */
[----:B------:R-:W-:Y:S01]  /*95920*/  UMOV UR57, UR11 ;  /* 0x0000000b00397c82 */ /* 0x000fe20008000000 */
[----:B------:R-:W-:Y:S01]  /*95930*/  UMOV UR25, UR14 ;  /* 0x0000000e00197c82 */ /* 0x000fe20008000000 */
[----:B------:R-:W-:Y:S01]  /*95940*/  UMOV UR51, UR15 ;  /* 0x0000000f00337c82 */ /* 0x000fe20008000000 */
[----:B------:R0:W-:Y:S01]  /*95950*/  STL.64 [R1+0x948], R16 ;  /* 0x0009481001007387 */ /* 0x0001e20000100a00 */
[----:B------:R-:W-:Y:S01]  /*95960*/  @P3 LOP3.LUT R2, R2, 0x1000000, RZ, 0xfc, !PT ;  /* 0x0100000002023812 */ /* 0x000fe200078efcff */
[----:B------:R-:W-:Y:S01]  /*95970*/  UMOV UR52, UR8 ;  /* 0x0000000800347c82 */ /* 0x000fe20008000000 */
[----:B------:R-:W-:Y:S01]  /*95980*/  UMOV UR56, UR9 ;  /* 0x0000000900387c82 */ /* 0x000fe20008000000 */
[----:B------:R-:W-:Y:S01]  /*95990*/  ULDC.64 UR8, c[0x0][0x228] ;  /* 0x00008a0000087ab9 */ /* 0x000fe20000000a00 */
[----:B------:R-:W-:Y:S01]  /*959a0*/  LOP3.LUT R2, R2, 0xff7fffff, RZ, 0xc0, !PT ;  /* 0xff7fffff02027812 */ /* 0x000fe200078ec0ff */
[----:B------:R-:W-:Y:S01]  /*959b0*/  ULDC.64 UR10, c[0x0][0x228] ;  /* 0x00008a00000a7ab9 */ /* 0x000fe20000000a00 */
[----:B------:R-:W-:Y:S01]  /*959c0*/  ULDC.64 UR14, c[0x0][0x228] ;  /* 0x00008a00000e7ab9 */ /* 0x000fe20000000a00 */
[----:B------:R-:W-:Y:S01]  /*959d0*/  IMAD.X R15, R18, 0x1, R4, P6 ;  /* 0x00000001120f7824 */ /* 0x000fe200030e0604 */
[----:B------:R-:W-:Y:S01]  /*959e0*/  @P2 LOP3.LUT R2, R2, 0x800000, RZ, 0xfc, !PT ;  /* 0x0080000002022812 */ /* 0x000fe200078efcff */
[----:B------:R-:W-:Y:S01]  /*959f0*/  UMOV UR42, UR23 ;  /* 0x00000017002a7c82 */ /* 0x000fe20008000000 */
[----:B------:R-:W-:Y:S01]  /*95a00*/  ISETP.LT.AND P2, PT, R40, UR6, !P0 ;  /* 0x0000000628007c0c */ /* 0x000fe2000c741270 */
[----:B------:R-:W-:Y:S01]  /*95a10*/  UMOV UR59, UR10 ;  /* 0x0000000a003b7c82 */ /* 0x000fe20008000000 */
[----:B------:R-:W-:Y:S01]  /*95a20*/  LOP3.LUT R2, R2, 0xffbfffff, RZ, 0xc0, !PT ;  /* 0xffbfffff02027812 */ /* 0x000fe200078ec0ff */
[----:B------:R-:W-:Y:S01]  /*95a30*/  UMOV UR41, UR11 ;  /* 0x0000000b00297c82 */ /* 0x000fe20008000000 */
[----:B------:R-:W-:Y:S01]  /*95a40*/  ULDC.64 UR10, c[0x0][0x228] ;  /* 0x00008a00000a7ab9 */ /* 0x000fe20000000a00 */
[----:B------:R-:W-:Y:S01]  /*95a50*/  UMOV UR24, UR14 ;  /* 0x0000000e00187c82 */ /* 0x000fe20008000000 */
[----:B------:R-:W-:Y:S01]  /*95a60*/  @P1 LOP3.LUT R2, R2, 0x400000, RZ, 0xfc, !PT ;  /* 0x0040000002021812 */ /* 0x000fe200078efcff */
[----:B------:R-:W-:Y:S01]  /*95a70*/  UMOV UR45, UR15 ;  /* 0x0000000f002d7c82 */ /* 0x000fe20008000000 */
[C---:B------:R-:W-:Y:S01]  /*95a80*/  ISETP.LT.AND P1, PT, R41.reuse, UR30, !P0 ;  /* 0x0000001e29007c0c */ /* 0x040fe2000c721270 */
[----:B------:R-:W-:Y:S01]  /*95a90*/  UMOV UR53, UR10 ;  /* 0x0000000a00357c82 */ /* 0x000fe20008000000 */
[----:B------:R-:W-:Y:S01]  /*95aa0*/  LOP3.LUT R2, R2, 0xffdfffff, RZ, 0xc0, !PT ;  /* 0xffdfffff02027812 */ /* 0x000fe200078ec0ff */
[----:B------:R-:W-:Y:S01]  /*95ab0*/  UMOV UR58, UR11 ;  /* 0x0000000b003a7c82 */ /* 0x000fe20008000000 */
[----:B------:R-:W-:Y:S01]  /*95ac0*/  ISETP.GE.AND P0, PT, R8, UR17, PT ;  /* 0x0000001108007c0c */ /* 0x000fe2000bf06270 */
[----:B------:R-:W-:Y:S01]  /*95ad0*/  ULDC.64 UR14, c[0x0][0x228] ;  /* 0x00008a00000e7ab9 */ /* 0x000fe20000000a00 */
[----:B------:R-:W-:Y:S01]  /*95ae0*/  @P2 LOP3.LUT R2, R2, 0x200000, RZ, 0xfc, !PT ;  /* 0x0020000002022812 */ /* 0x000fe200078efcff */
[----:B------:R-:W-:Y:S01]  /*95af0*/  VIADD R8, R0, 0x152 ;  /* 0x0000015200087836 */ /* 0x000fe20000000000 */
[----:B------:R-:W-:Y:S01]  /*95b00*/  ULDC.64 UR10, c[0x0][0x228] ;  /* 0x00008a00000a7ab9 */ /* 0x000fe20000000a00 */
[----:B0-----:R-:W-:Y:S01]  /*95b10*/  MOV R16, UR57 ;  /* 0x0000003900107c02 */ /* 0x001fe20008000f00 */
[----:B------:R0:W-:Y:S01]  /*95b20*/  STL.64 [R1+0x828], R14 ;  /* 0x0008280e01007387 */ /* 0x0001e20000100a00 */
[----:B------:R-:W-:Y:S01]  /*95b30*/  LOP3.LUT R2, R2, 0xffefffff, RZ, 0xc0, !PT ;  /* 0xffefffff02027812 */ /* 0x000fe200078ec0ff */
[----:B------:R-:W-:Y:S01]  /*95b40*/  UMOV UR49, UR32 ;  /* 0x0000002000317c82 */ /* 0x000fe20008000000 */
[----:B------:R-:W-:Y:S01]  /*95b50*/  UMOV UR27, UR33 ;  /* 0x00000021001b7c82 */ /* 0x000fe20008000000 */
[----:B------:R-:W-:Y:S01]  /*95b60*/  UMOV UR50, UR10 ;  /* 0x0000000a00327c82 */ /* 0x000fe20008000000 */
[----:B------:R-:W-:Y:S01]  /*95b70*/  @P1 LOP3.LUT R2, R2, 0x100000, RZ, 0xfc, !PT ;  /* 0x0010000002021812 */ /* 0x000fe200078efcff */
[----:B------:R-:W-:Y:S01]  /*95b80*/  UMOV UR40, UR11 ;  /* 0x0000000b00287c82 */ /* 0x000fe20008000000 */
[----:B------:R-:W-:Y:S01]  /*95b90*/  ISETP.LT.AND P1, PT, R40, UR52, !P0 ;  /* 0x0000003428007c0c */ /* 0x000fe2000c721270 */
[----:B------:R-:W-:Y:S01]  /*95ba0*/  ULDC.64 UR10, c[0x0][0x228] ;  /* 0x00008a00000a7ab9 */ /* 0x000fe20000000a00 */
[----:B------:R-:W-:Y:S01]  /*95bb0*/  ISETP.LT.AND P0, PT, R41, UR20, !P0 ;  /* 0x0000001429007c0c */ /* 0x000fe2000c701270 */
[----:B------:R-:W-:Y:S01]  /*95bc0*/  UMOV UR57, UR14 ;  /* 0x0000000e00397c82 */ /* 0x000fe20008000000 */
[----:B------:R-:W-:Y:S01]  /*95bd0*/  LOP3.LUT R2, R2, 0xfff7ffff, RZ, 0xc0, !PT ;  /* 0xfff7ffff02027812 */ /* 0x000fe200078ec0ff */
[----:B------:R-:W-:Y:S01]  /*95be0*/  UMOV UR54, UR15 ;  /* 0x0000000f00367c82 */ /* 0x000fe20008000000 */
[----:B------:R-:W-:Y:S01]  /*95bf0*/  ULDC.64 UR14, c[0x0][0x228] ;  /* 0x00008a00000e7ab9 */ /* 0x000fe20000000a00 */
[----:B0-----:R-:W-:Y:S01]  /*95c00*/  MOV R15, UR56 ;  /* 0x00000038000f7c02 */ /* 0x001fe20008000f00 */
[----:B------:R-:W-:Y:S01]  /*95c10*/  ULDC.64 UR32, c[0x0][0x228] ;  /* 0x00008a0000207ab9 */ /* 0x000fe20000000a00 */
[----:B------:R-:W-:Y:S01]  /*95c20*/  LOP3.LUT R6, R6, 0x7fffffff, RZ, 0xc0, !PT ;  /* 0x7fffffff06067812 */ /* 0x000fe200078ec0ff */
[----:B------:R-:W-:Y:S01]  /*95c30*/  ULDC.64 UR4, c[0x0][0x228] ;  /* 0x00008a0000047ab9 */ /* 0x000fe20000000a00 */
[----:B------:R-:W-:Y:S01]  /*95c40*/  ULDC.64 UR6, c[0x0][0x228] ;  /* 0x00008a0000067ab9 */ /* 0x000fe20000000a00 */
[----:B------:R-:W-:Y:S01]  /*95c50*/  ULDC.64 UR16, c[0x0][0x228] ;  /* 0x00008a0000107ab9 */ /* 0x000fe20000000a00 */
[----:B------:R-:W-:-:S04]  /*95c60*/  @P1 LOP3.LUT R2, R2, 0x80000, RZ, 0xfc, !PT ;  /* 0x0008000002021812 */ /* 0x000fc800078efcff */
[----:B------:R-:W-:-:S04]  /*95c70*/  LOP3.LUT R2, R2, 0xfffbffff, RZ, 0xc0, !PT ;  /* 0xfffbffff02027812 */ /* 0x000fc800078ec0ff */
[----:B------:R-:W-:Y:S02]  /*95c80*/  @P0 LOP3.LUT R2, R2, 0x40000, RZ, 0xfc, !PT ;  /* 0x0004000002020812 */ /* 0x000fe400078efcff */
[----:B------:R-:W-:Y:S02]  /*95c90*/  ISETP.GE.AND P0, PT, R8, UR39, PT ;  /* 0x0000002708007c0c */ /* 0x000fe4000bf06270 */
[----:B------:R-:W-:Y:S01]  /*95ca0*/  LOP3.LUT R2, R2, 0xfffdffff, RZ, 0xc0, !PT ;  /* 0xfffdffff02027812 */ /* 0x000fe200078ec0ff */
[----:B------:R-:W-:Y:S01]  /*95cb0*/  VIADD R8, R0, 0x14e ;  /* 0x0000014e00087836 */ /* 0x000fe20000000000 */
[----:B------:R-:W-:Y:S01]  /*95cc0*/  ISETP.LT.AND P1, PT, R40, UR8, !P0 ;  /* 0x0000000828007c0c */ /* 0x000fe2000c721270 */
[----:B------:R-:W-:Y:S01]  /*95cd0*/  UMOV UR56, UR22 ;  /* 0x0000001600387c82 */ /* 0x000fe20008000000 */
[----:B------:R-:W-:Y:S01]  /*95ce0*/  ISETP.LT.AND P0, PT, R41, UR60, !P0 ;  /* 0x0000003c29007c0c */ /* 0x000fe2000c701270 */
[----:B------:R-:W-:Y:S01]  /*95cf0*/  ULDC.64 UR22, c[0x0][0x228] ;  /* 0x00008a0000167ab9 */ /* 0x000fe20000000a00 */
[----:B------:R0:W-:Y:S01]  /*95d00*/  STL.64 [R1+0x6c0], R12 ;  /* 0x0006c00c01007387 */ /* 0x0001e20000100a00 */
[----:B------:R-:W-:Y:S01]  /*95d10*/  MOV R14, UR41 ;  /* 0x00000029000e7c02 */ /* 0x000fe20008000f00 */
[----:B------:R-:W-:Y:S01]  /*95d20*/  UMOV UR52, UR17 ;  /* 0x0000001100347c82 */ /* 0x000fe20008000000 */
[----:B------:R-:W-:-:S06]  /*95d30*/  ULDC.64 UR38, c[0x0][0x228] ;  /* 0x00008a0000267ab9 */ /* 0x000fcc0000000a00 */
[----:B------:R-:W-:-:S04]  /*95d40*/  @P1 LOP3.LUT R2, R2, 0x20000, RZ, 0xfc, !PT ;  /* 0x0002000002021812 */ /* 0x000fc800078efcff */
[----:B------:R-:W-:-:S04]  /*95d50*/  LOP3.LUT R2, R2, 0xfffeffff, RZ, 0xc0, !PT ;  /* 0xfffeffff02027812 */ /* 0x000fc800078ec0ff */
[----:B------:R-:W-:Y:S02]  /*95d60*/  @P0 LOP3.LUT R2, R2, 0x10000, RZ, 0xfc, !PT ;  /* 0x0001000002020812 */ /* 0x000fe400078efcff */
[----:B------:R-:W-:Y:S02]  /*95d70*/  ISETP.GE.AND P0, PT, R9, UR31, PT ;  /* 0x0000001f09007c0c */ /* 0x000fe4000bf06270 */
[----:B------:R-:W-:Y:S01]  /*95d80*/  LOP3.LUT R2, R2, 0xffff7fff, RZ, 0xc0, !PT ;  /* 0xffff7fff02027812 */ /* 0x000fe200078ec0ff */
[----:B------:R-:W-:Y:S01]  /*95d90*/  VIADD R9, R0, 0x14c ;  /* 0x0000014c00097836 */ /* 0x000fe20000000000 */
[----:B------:R-:W-:Y:S02]  /*95da0*/  ISETP.LT.AND P1, PT, R40, UR36, !P0 ;  /* 0x0000002428007c0c */ /* 0x000fe4000c721270 */
[----:B0-----:R-:W-:Y:S01]  /*95db0*/  MOV R13, UR40 ;  /* 0x00000028000d7c02 */ /* 0x001fe20008000f00 */
[----:B------:R-:W-:Y:S01]  /*95dc0*/  ULDC.64 UR40, c[0x0][0x228] ;  /* 0x00008a0000287ab9 */ /* 0x000fe20000000a00 */
[----:B------:R-:W-:-:S02]  /*95dd0*/  ISETP.LT.AND P0, PT, R41, UR59, !P0 ;  /* 0x0000003b29007c0c */ /* 0x000fc4000c701270 */
[----:B------:R-:W-:Y:S01]  /*95de0*/  MOV R12, UR45 ;  /* 0x0000002d000c7c02 */ /* 0x000fe20008000f00 */
[----:B------:R0:W-:Y:S01]  /*95df0*/  STL.64 [R1+0x130], R10 ;  /* 0x0001300a01007387 */ /* 0x0001e20000100a00 */
[----:B------:R-:W-:-:S05]  /*95e00*/  ULDC.64 UR30, c[0x0][0x228] ;  /* 0x00008a00001e7ab9 */ /* 0x000fca0000000a00 */
        /* <DEDUP_REMOVED lines=9> */
[----:B------:R-:W-:Y:S01]  /*95ea0*/  UMOV UR55, UR41 ;  /* 0x0000002900377c82 */ /* 0x000fe20008000000 */
[----:B------:R-:W-:Y:S01]  /*95eb0*/  ISETP.GE.AND P0, PT, R9, UR9, PT ;  /* 0x0000000909007c0c */ /* 0x000fe2000bf06270 */
[----:B------:R-:W-:Y:S01]  /*95ec0*/  UMOV UR45, UR16 ;  /* 0x00000010002d7c82 */ /* 0x000fe20008000000 */
[----:B0-----:R-:W-:Y:S01]  /*95ed0*/  MOV R11, UR44 ;  /* 0x0000002c000b7c02 */ /* 0x001fe20008000f00 */
[----:B------:R-:W-:-:S06]  /*95ee0*/  ULDC.64 UR20, c[0x0][0x228] ;  /* 0x00008a0000147ab9 */ /* 0x000fcc0000000a00 */
[----:B------:R-:W-:Y:S01]  /*95ef0*/  @P2 LOP3.LUT R2, R2, 0x2000, RZ, 0xfc, !PT ;  /* 0x0000200002022812 */ /* 0x000fe200078efcff */
[----:B------:R-:W-:Y:S01]  /*95f00*/  VIADD R9, R0, 0x148 ;  /* 0x0000014800097836 */ /* 0x000fe20000000000 */
[----:B------:R-:W-:Y:S01]  /*95f10*/  ULDC.64 UR40, c[0x0][0x228] ;  /* 0x00008a0000287ab9 */ /* 0x000fe20000000a00 */
[----:B------:R-:W-:Y:S01]  /*95f20*/  ULDC.64 UR16, c[0x0][0x228] ;  /* 0x00008a0000107ab9 */ /* 0x000fe20000000a00 */
[----:B------:R-:W-:Y:S01]  /*95f30*/  LOP3.LUT R2, R2, 0xffffefff, RZ, 0xc0, !PT ;  /* 0xffffefff02027812 */ /* 0x000fe200078ec0ff */
[----:B------:R-:W-:-:S03]  /*95f40*/  ULDC.64 UR8, c[0x0][0x228] ;  /* 0x00008a0000087ab9 */ /* 0x000fc60000000a00 */
[----:B------:R-:W-:Y:S02]  /*95f50*/  @P1 LOP3.LUT R2, R2, 0x1000, RZ, 0xfc, !PT ;  /* 0x0000100002021812 */ /* 0x000fe400078efcff */
[----:B------:R-:W-:Y:S02]  /*95f60*/  ISETP.LT.AND P1, PT, R40, UR28, !P0 ;  /* 0x0000001c28007c0c */ /* 0x000fe4000c721270 */
[----:B------:R-:W-:Y:S02]  /*95f70*/  ISETP.LT.AND P0, PT, R41, UR50, !P0 ;  /* 0x0000003229007c0c */ /* 0x000fe4000c701270 */
[----:B------:R-:W-:-:S09]  /*95f80*/  LOP3.LUT R2, R2, 0xfffff7ff, RZ, 0xc0, !PT ;  /* 0xfffff7ff02027812 */ /* 0x000fd200078ec0ff */
[----:B------:R-:W-:-:S04]  /*95f90*/  @P1 LOP3.LUT R2, R2, 0x800, RZ, 0xfc, !PT ;  /* 0x0000080002021812 */ /* 0x000fc800078efcff */
[----:B------:R-:W-:-:S04]  /*95fa0*/  LOP3.LUT R2, R2, 0xfffffbff, RZ, 0xc0, !PT ;  /* 0xfffffbff02027812 */ /* 0x000fc800078ec0ff */
[----:B------:R-:W-:Y:S02]  /*95fb0*/  @P0 LOP3.LUT R2, R2, 0x400, RZ, 0xfc, !PT ;  /* 0x0000040002020812 */ /* 0x000fe400078efcff */
[----:B------:R-:W-:-:S04]  /*95fc0*/  ISETP.GE.AND P0, PT, R8, UR37, PT ;  /* 0x0000002508007c0c */ /* 0x000fc8000bf06270 */
[----:B------:R-:W-:Y:S02]  /*95fd0*/  ISETP.LT.AND P1, PT, R40, UR10, !P0 ;  /* 0x0000000a28007c0c */ /* 0x000fe4000c721270 */
[----:B------:R-:W-:Y:S02]  /*95fe0*/  ISETP.LT.AND P0, PT, R41, UR25, !P0 ;  /* 0x0000001929007c0c */ /* 0x000fe4000c701270 */
[----:B------:R-:W-:-:S09]  /*95ff0*/  LOP3.LUT R2, R2, 0xfffffdff, RZ, 0xc0, !PT ;  /* 0xfffffdff02027812 */ /* 0x000fd200078ec0ff */
[----:B------:R-:W-:-:S04]  /*96000*/  @P1 LOP3.LUT R2, R2, 0x200, RZ, 0xfc, !PT ;  /* 0x0000020002021812 */ /* 0x000fc800078efcff */
[----:B------:R-:W-:-:S04]  /*96010*/  LOP3.LUT R2, R2, 0xfffffeff, RZ, 0xc0, !PT ;  /* 0xfffffeff02027812 */ /* 0x000fc800078ec0ff */
[----:B------:R-:W-:Y:S02]  /*96020*/  @P0 LOP3.LUT R2, R2, 0x100, RZ, 0xfc, !PT ;  /* 0x0000010002020812 */ /* 0x000fe400078efcff */
[----:B------:R-:W-:Y:S02]  /*96030*/  ISETP.GE.AND P0, PT, R9, UR13, PT ;  /* 0x0000000d09007c0c */ /* 0x000fe4000bf06270 */
[----:B------:R-:W-:Y:S01]  /*96040*/  LOP3.LUT R2, R2, 0xffffff7f, RZ, 0xc0, !PT ;  /* 0xffffff7f02027812 */ /* 0x000fe200078ec0ff */
[----:B------:R-:W-:Y:S01]  /*96050*/  VIADD R8, R0, 0x146 ;  /* 0x0000014600087836 */ /* 0x000fe20000000000 */
[----:B------:R-:W-:Y:S01]  /*96060*/  ISETP.LT.AND P1, PT, R40, UR34, !P0 ;  /* 0x0000002228007c0c */ /* 0x000fe2000c721270 */
[----:B------:R-:W-:Y:S01]  /*96070*/  VIADD R9, R0, 0x144 ;  /* 0x0000014400097836 */ /* 0x000fe20000000000 */
[----:B------:R-:W-:Y:S01]  /*96080*/  ISETP.LT.AND P0, PT, R41, UR24, !P0 ;  /* 0x0000001829007c0c */ /* 0x000fe2000c701270 */
[----:B------:R-:W-:Y:S01]  /*96090*/  UMOV UR47, UR40 ;  /* 0x00000028002f7c82 */ /* 0x000fe20008000000 */
[----:B------:R-:W-:Y:S01]  /*960a0*/  UMOV UR44, UR38 ;  /* 0x00000026002c7c82 */ /* 0x000fe20008000000 */
[----:B------:R-:W-:Y:S01]  /*960b0*/  MOV R10, UR58 ;  /* 0x0000003a000a7c02 */ /* 0x000fe20008000f00 */
[----:B------:R-:W-:Y:S01]  /*960c0*/  ULDC.64 UR58, c[0x0][0x228] ;  /* 0x00008a00003a7ab9 */ /* 0x000fe20000000a00 */
[----:B------:R-:W-:Y:S01]  /*960d0*/  UMOV UR46, UR41 ;  /* 0x00000029002e7c82 */ /* 0x000fe20008000000 */
[----:B------:R-:W-:Y:S01]  /*960e0*/  UMOV UR53, UR9 ;  /* 0x0000000900357c82 */ /* 0x000fe20008000000 */
[----:B------:R-:W-:-:S04]  /*960f0*/  ULDC.64 UR12, c[0x0][0x228] ;  /* 0x00008a00000c7ab9 */ /* 0x000fc80000000a00 */
        /* <DEDUP_REMOVED lines=12> */
[----:B------:R-:W-:-:S07]  /*961c0*/  ULDC.64 UR28, c[0x0][0x228] ;  /* 0x00008a00001c7ab9 */ /* 0x000fce0000000a00 */
        /* <DEDUP_REMOVED lines=20> */
[----:B------:R-:W-:Y:S01]  /*96310*/  ISETP.GE.AND P0, PT, R9, UR19, PT ;  /* 0x0000001309007c0c */ /* 0x000fe2000bf06270 */
[C---:B------:R-:W-:Y:S01]  /*96320*/  VIADD R8, R0.reuse, 0x13e ;  /* 0x0000013e00087836 */ /* 0x040fe20000000000 */
[----:B------:R-:W-:Y:S01]  /*96330*/  UMOV UR25, UR58 ;  /* 0x0000003a00197c82 */ /* 0x000fe20008000000 */
[----:B------:R-:W-:Y:S01]  /*96340*/  VIADD R9, R0, 0x13c ;  /* 0x0000013c00097836 */ /* 0x000fe20000000000 */
[----:B------:R-:W-:Y:S01]  /*96350*/  ISETP.LT.AND P1, PT, R40, UR32, !P0 ;  /* 0x0000002028007c0c */ /* 0x000fe2000c721270 */
[----:B------:R-:W-:Y:S01]  /*96360*/  UMOV UR50, UR59 ;  /* 0x0000003b00327c82 */ /* 0x000fe20008000000 */
[----:B------:R-:W-:Y:S01]  /*96370*/  ISETP.LT.AND P0, PT, R41, UR48, !P0 ;  /* 0x0000003029007c0c */ /* 0x000fe2000c701270 */
[----:B------:R-:W-:Y:S01]  /*96380*/  ULDC.64 UR58, c[0x0][0x228] ;  /* 0x00008a00003a7ab9 */ /* 0x000fe20000000a00 */
[----:B------:R-:W-:Y:S01]  /*96390*/  UMOV UR56, UR10 ;  /* 0x0000000a00387c82 */ /* 0x000fe20008000000 */
[----:B------:R-:W-:Y:S01]  /*963a0*/  UMOV UR37, UR11 ;  /* 0x0000000b00257c82 */ /* 0x000fe20008000000 */
[----:B------:R-:W-:-:S07]  /*963b0*/  ULDC.64 UR18, c[0x0][0x228] ;  /* 0x00008a0000127ab9 */ /* 0x000fce0000000a00 */
[----:B------:R-:W-:Y:S01]  /*963c0*/  @P1 LOP3.LUT R6, R6, 0x80000000, RZ, 0xfc, !PT ;  /* 0x8000000006061812 */ /* 0x000fe200078efcff */
[----:B------:R-:W-:Y:S01]  /*963d0*/  UMOV UR24, UR58 ;  /* 0x0000003a00187c82 */ /* 0x000fe20008000000 */
[----:B------:R-:W-:Y:S01]  /*963e0*/  ULDC.64 UR10, c[0x0][0x228] ;  /* 0x00008a00000a7ab9 */ /* 0x000fe20000000a00 */
[----:B------:R-:W-:Y:S01]  /*963f0*/  ULDC.64 UR48, c[0x0][0x228] ;  /* 0x00008a0000307ab9 */ /* 0x000fe20000000a00 */
        /* <DEDUP_REMOVED lines=9> */
[----:B------:R-:W-:Y:S01]  /*96490*/  ISETP.GE.AND P0, PT, R9, UR23, PT ;  /* 0x0000001709007c0c */ /* 0x000fe2000bf06270 */
[----:B------:R-:W-:Y:S01]  /*964a0*/  UMOV UR60, UR48 ;  /* 0x00000030003c7c82 */ /* 0x000fe20008000000 */
[----:B------:R-:W-:-:S07]  /*964b0*/  ULDC.64 UR14, c[0x0][0x228] ;  /* 0x00008a00000e7ab9 */ /* 0x000fce0000000a00 */
[----:B------:R-:W-:Y:S01]  /*964c0*/  @P2 LOP3.LUT R6, R6, 0x20000000, RZ, 0xfc, !PT ;  /* 0x2000000006062812 */ /* 0x000fe200078efcff */
[----:B------:R-:W-:Y:S01]  /*964d0*/  VIADD R9, R0, 0x138 ;  /* 0x0000013800097836 */ /* 0x000fe20000000000 */
[----:B------:R-:W-:Y:S01]  /*964e0*/  UMOV UR61, UR58 ;  /* 0x0000003a003d7c82 */ /* 0x000fe20008000000 */
[----:B------:R-:W-:Y:S01]  /*964f0*/  UMOV UR38, UR39 ;  /* 0x0000002700267c82 */ /* 0x000fe20008000000 */
        /* <DEDUP_REMOVED lines=16> */
[----:B------:R-:W-:-:S09]  /*96600*/  ULDC.64 UR32, c[0x0][0x228] ;  /* 0x00008a0000207ab9 */ /* 0x000fd20000000a00 */
        /* <DEDUP_REMOVED lines=12> */
[----:B------:R-:W-:-:S10]  /*966d0*/  ULDC.64 UR4, c[0x0][0x228] ;  /* 0x00008a0000047ab9 */ /* 0x000fd40000000a00 */
        /* <DEDUP_REMOVED lines=10> */
[----:B------:R-:W-:-:S09]  /*96780*/  ISETP.GE.AND P0, PT, R9, UR17, PT ;  /* 0x0000001109007c0c */ /* 0x000fd2000bf06270 */
[----:B------:R-:W-:Y:S01]  /*96790*/  @P2 LOP3.LUT R6, R6, 0x200000, RZ, 0xfc, !PT ;  /* 0x0020000006062812 */ /* 0x000fe200078efcff */
[----:B------:R-:W-:Y:S01]  /*967a0*/  VIADD R9, R0, 0x130 ;  /* 0x0000013000097836 */ /* 0x000fe20000000000 */
[----:B------:R-:W-:Y:S01]  /*967b0*/  ULDC.64 UR16, c[0x0][0x228] ;  /* 0x00008a0000107ab9 */ /* 0x000fe20000000a00 */
[----:B------:R-:W-:Y:S01]  /*967c0*/  ULDC.64 UR40, c[0x0][0x228] ;  /* 0x00008a0000287ab9 */ /* 0x000fe20000000a00 */
[----:B------:R-:W-:-:S04]  /*967d0*/  LOP3.LUT R6, R6, 0xffefffff, RZ, 0xc0, !PT ;  /* 0xffefffff06067812 */ /* 0x000fc800078ec0ff */
        /* <DEDUP_REMOVED lines=21> */
[----:B------:R-:W-:Y:S01]  /*96930*/  IMAD.U32 R32, RZ, RZ, UR17 ;  /* 0x00000011ff207e24 */ /* 0x000fe2000f8e00ff */
[----:B------:R-:W-:Y:S01]  /*96940*/  ULDC.64 UR16, c[0x0][0x228] ;  /* 0x00008a0000107ab9 */ /* 0x000fe20000000a00 */
[----:B------:R-:W-:Y:S01]  /*96950*/  UMOV UR24, UR40 ;  /* 0x0000002800187c82 */ /* 0x000fe20008000000 */
[----:B------:R-:W-:Y:S01]  /*96960*/  ULDC.64 UR20, c[0x0][0x228] ;  /* 0x00008a0000147ab9 */ /* 0x000fe20000000a00 */
        /* <DEDUP_REMOVED lines=14> */
[----:B------:R-:W-:Y:S01]  /*96a50*/  UMOV UR33, UR56 ;  /* 0x0000003800217c82 */ /* 0x000fe20008000000 */
[----:B------:R-:W-:Y:S01]  /*96a60*/  LOP3.LUT R36, R36, 0x7fffffff, RZ, 0xc0, !PT ;  /* 0x7fffffff24247812 */ /* 0x000fe200078ec0ff */
[----:B------:R-:W-:Y:S01]  /*96a70*/  ULDC.64 UR12, c[0x0][0x228] ;  /* 0x00008a00000c7ab9 */ /* 0x000fe20000000a00 */
[----:B------:R-:W-:-:S04]  /*96a80*/  LOP3.LUT R6, R6, 0xffffefff, RZ, 0xc0, !PT ;  /* 0xffffefff06067812 */ /* 0x000fc800078ec0ff */
[----:B------:R-:W-:Y:S02]  /*96a90*/  @P1 LOP3.LUT R6, R6, 0x1000, RZ, 0xfc, !PT ;  /* 0x0000100006061812 */ /* 0x000fe400078efcff */
[----:B------:R-:W-:Y:S02]  /*96aa0*/  ISETP.LT.AND P1, PT, R40, UR18, !P0 ;  /* 0x0000001228007c0c */ /* 0x000fe4000c721270 */
[----:B------:R-:W-:Y:S01]  /*96ab0*/  ISETP.LT.AND P0, PT, R41, UR60, !P0 ;  /* 0x0000003c29007c0c */ /* 0x000fe2000c701270 */
[----:B------:R-:W-:Y:S01]  /*96ac0*/  UMOV UR31, UR12 ;  /* 0x0000000c001f7c82 */ /* 0x000fe20008000000 */
[----:B------:R-:W-:Y:S01]  /*96ad0*/  LOP3.LUT R6, R6, 0xfffff7ff, RZ, 0xc0, !PT ;  /* 0xfffff7ff06067812 */ /* 0x000fe200078ec0ff */
[----:B------:R-:W-:Y:S01]  /*96ae0*/  IMAD.U32 R29, RZ, RZ, UR13 ;  /* 0x0000000dff1d7e24 */ /* 0x000fe2000f8e00ff */
[----:B------:R-:W-:Y:S01]  /*96af0*/  ULDC.64 UR12, c[0x0][0x228] ;  /* 0x00008a00000c7ab9 */ /* 0x000fe20000000a00 */
[----:B------:R-:W-:Y:S02]  /*96b00*/  R2UR UR56, R15 ;  /* 0x000000000f3872ca */ /* 0x000fe400000e0000 */
[----:B------:R-:W-:-:S02]  /*96b10*/  LOP3.LUT R37, R37, 0x7fffffff, RZ, 0xc0, !PT ;  /* 0x7fffffff25257812 */ /* 0x000fc400078ec0ff */
[----:B------:R-:W-:Y:S01]  /*96b20*/  R2UR UR58, R10 ;  /* 0x000000000a3a72ca */ /* 0x000fe200000e0000 */
[----:B------:R-:W-:Y:S01]  /*96b30*/  UMOV UR30, UR45 ;  /* 0x0000002d001e7c82 */ /* 0x000fe20008000000 */
[----:B------:R-:W-:Y:S02]  /*96b40*/  @P1 LOP3.LUT R6, R6, 0x800, RZ, 0xfc, !PT ;  /* 0x0000080006061812 */ /* 0x000fe400078efcff */
[----:B------:R-:W-:Y:S01]  /*96b50*/  R2UR UR44, R11 ;  /* 0x000000000b2c72ca */ /* 0x000fe200000e0000 */
[----:B------:R0:W-:Y:S01]  /*96b60*/  STL [R1+0x3018], R2 ;  /* 0x0030180201007387 */ /* 0x0001e20000100800 */
[----:B------:R-:W-:Y:S02]  /*96b70*/  LOP3.LUT R6, R6, 0xfffffbff, RZ, 0xc0, !PT ;  /* 0xfffffbff06067812 */ /* 0x000fe400078ec0ff */
[----:B------:R-:W-:Y:S02]  /*96b80*/  LOP3.LUT R39, R39, 0x7fffffff, RZ, 0xc0, !PT ;  /* 0x7fffffff27277812 */ /* 0x000fe400078ec0ff */
[----:B------:R-:W-:Y:S01]  /*96b90*/  LOP3.LUT R4, R4, 0x7fffffff, RZ, 0xc0, !PT ;  /* 0x7fffffff04047812 */ /* 0x000fe200078ec0ff */
[----:B------:R-:W-:Y:S01]  /*96ba0*/  IMAD.U32 R31, RZ, RZ, UR41 ;  /* 0x00000029ff1f7e24 */ /* 0x000fe2000f8e00ff */
[----:B------:R-:W-:-:S02]  /*96bb0*/  @P0 LOP3.LUT R6, R6, 0x400, RZ, 0xfc, !PT ;  /* 0x0000040006060812 */ /* 0x000fc400078efcff */
[----:B------:R-:W-:Y:S01]  /*96bc0*/  R2UR UR40, R13 ;  /* 0x000000000d2872ca */ /* 0x000fe200000e0000 */
[----:B------:R-:W-:Y:S01]  /*96bd0*/  IMAD.U32 R30, RZ, RZ, UR57 ;  /* 0x00000039ff1e7e24 */ /* 0x000fe2000f8e00ff */
[----:B------:R-:W-:Y:S01]  /*96be0*/  ISETP.GE.AND P0, PT, R8, UR29, PT ;  /* 0x0000001d08007c0c */ /* 0x000fe2000bf06270 */
[----:B------:R-:W-:Y:S01]  /*96bf0*/  ULDC.64 UR60, c[0x0][0x228] ;  /* 0x00008a00003c7ab9 */ /* 0x000fe20000000a00 */
[----:B------:R-:W-:Y:S01]  /*96c00*/  LOP3.LUT R6, R6, 0xfffffdff, RZ, 0xc0, !PT ;  /* 0xfffffdff06067812 */ /* 0x000fe200078ec0ff */
[----:B------:R-:W-:Y:S01]  /*96c10*/  VIADD R8, R0, 0x126 ;  /* 0x0000012600087836 */ /* 0x000fe20000000000 */
[----:B------:R-:W-:Y:S01]  /*96c20*/  ISETP.LT.AND P1, PT, R40, UR14, !P0 ;  /* 0x0000000e28007c0c */ /* 0x000fe2000c721270 */
[----:B------:R-:W-:Y:S01]  /*96c30*/  ULDC.64 UR28, c[0x0][0x228] ;  /* 0x00008a00001c7ab9 */ /* 0x000fe20000000a00 */
[----:B------:R-:W-:-:S11]  /*96c40*/  ISETP.LT.AND P0, PT, R41, UR49, !P0 ;  /* 0x0000003129007c0c */ /* 0x000fd6000c701270 */
[----:B------:R-:W-:-:S04]  /*96c50*/  @P1 LOP3.LUT R6, R6, 0x200, RZ, 0xfc, !PT ;  /* 0x0000020006061812 */ /* 0x000fc800078efcff */
[----:B------:R-:W-:-:S04]  /*96c60*/  LOP3.LUT R6, R6, 0xfffffeff, RZ, 0xc0, !PT ;  /* 0xfffffeff06067812 */ /* 0x000fc800078ec0ff */
[----:B------:R-:W-:Y:S02]  /*96c70*/  @P0 LOP3.LUT R6, R6, 0x100, RZ, 0xfc, !PT ;  /* 0x0000010006060812 */ /* 0x000fe400078efcff */
[----:B------:R-:W-:Y:S02]  /*96c80*/  ISETP.GE.AND P0, PT, R9, UR11, PT ;  /* 0x0000000b09007c0c */ /* 0x000fe4000bf06270 */
[----:B------:R-:W-:Y:S01]  /*96c90*/  LOP3.LUT R6, R6, 0xffffff7f, RZ, 0xc0, !PT ;  /* 0xffffff7f06067812 */ /* 0x000fe200078ec0ff */
[----:B------:R-:W-:Y:S01]  /*96ca0*/  VIADD R9, R0, 0x124 ;  /* 0x0000012400097836 */ /* 0x000fe20000000000 */
[----:B------:R-:W-:Y:S01]  /*96cb0*/  ISETP.LT.AND P1, PT, R40, UR22, !P0 ;  /* 0x0000001628007c0c */ /* 0x000fe2000c721270 */
[----:B------:R-:W-:Y:S01]  /*96cc0*/  ULDC.64 UR10, c[0x0][0x228] ;  /* 0x00008a00000a7ab9 */ /* 0x000fe20000000a00 */
        /* <DEDUP_REMOVED lines=15> */
[----:B------:R-:W-:Y:S02]  /*96dc0*/  ULDC.64 UR14, c[0x0][0x228] ;  /* 0x00008a00000e7ab9 */ /* 0x000fe40000000a00 */
        /* <DEDUP_REMOVED lines=20> */
[----:B------:R-:W-:Y:S01]  /*96f10*/  IMAD.U32 R26, RZ, RZ, UR15 ;  /* 0x0000000fff1a7e24 */ /* 0x000fe2000f8e00ff */
[----:B------:R-:W-:Y:S01]  /*96f20*/  ISETP.LT.AND P0, PT, R41, UR33, !P0 ;  /* 0x0000002129007c0c */ /* 0x000fe2000c701270 */
[----:B------:R-:W-:Y:S01]  /*96f30*/  ULDC.64 UR14, c[0x0][0x228] ;  /* 0x00008a00000e7ab9 */ /* 0x000fe20000000a00 */
[----:B------:R-:W-:Y:S01]  /*96f40*/  IMAD.U32 R27, RZ, RZ, UR49 ;  /* 0x00000031ff1b7e24 */ /* 0x000fe2000f8e00ff */
[----:B------:R-:W-:Y:S01]  /*96f50*/  ULDC.64 UR48, c[0x0][0x228] ;  /* 0x00008a0000307ab9 */ /* 0x000fe20000000a00 */
[----:B------:R-:W-:-:S07]  /*96f60*/  ULDC.64 UR4, c[0x0][0x228] ;  /* 0x00008a0000047ab9 */ /* 0x000fce0000000a00 */
        /* <DEDUP_REMOVED lines=9> */
[----:B------:R-:W-:Y:S01]  /*97000*/  IMAD.U32 R25, RZ, RZ, UR49 ;  /* 0x00000031ff197e24 */ /* 0x000fe2000f8e00ff */
[----:B------:R-:W-:Y:S01]  /*97010*/  ISETP.GE.AND P0, PT, R9, UR17, PT ;  /* 0x0000001109007c0c */ /* 0x000fe2000bf06270 */
[----:B------:R-:W-:-:S08]  /*97020*/  ULDC.64 UR6, c[0x0][0x228] ;  /* 0x00008a0000067ab9 */ /* 0x000fd00000000a00 */
        /* <DEDUP_REMOVED lines=27> */
[----:B------:R-:W-:Y:S01]  /*971e0*/  IMAD.U32 R22, RZ, RZ, UR17 ;  /* 0x00000011ff167e24 */ /* 0x000fe2000f8e00ff */
[----:B------:R-:W-:Y:S01]  /*971f0*/  ULDC.64 UR16, c[0x0][0x228] ;  /* 0x00008a0000107ab9 */ /* 0x000fe20000000a00 */
[----:B------:R-:W-:Y:S01]  /*97200*/  IMAD.U32 R28, RZ, RZ, UR29 ;  /* 0x0000001dff1c7e24 */ /* 0x000fe2000f8e00ff */
[----:B------:R-:W-:Y:S01]  /*97210*/  ULDC.64 UR28, c[0x0][0x228] ;  /* 0x00008a00001c7ab9 */ /* 0x000fe20000000a00 */
        /* <DEDUP_REMOVED lines=63> */
[----:B------:R-:W-:Y:S01]  /*97610*/  LOP3.LUT R36, R36, 0xfffff7ff, RZ, 0xc0, !PT ;  /* 0xfffff7ff24247812 */ /* 0x000fe200078ec0ff */
[----:B------:R-:W-:Y:S01]  /*97620*/  UMOV UR12, UR6 ;  /* 0x00000006000c7c82 */ /* 0x000fe20008000000 */
[----:B------:R-:W-:Y:S01]  /*97630*/  IMAD.U32 R15, RZ, RZ, UR7 ;  /* 0x00000007ff0f7e24 */ /* 0x000fe2000f8e00ff */
[----:B------:R-:W-:Y:S01]  /*97640*/  ULDC.64 UR6, c[0x0][0x228] ;  /* 0x00008a0000067ab9 */ /* 0x000fe20000000a00 */
[----:B------:R-:W-:Y:S01]  /*97650*/  IMAD.U32 R17, RZ, RZ, UR19 ;  /* 0x00000013ff117e24 */ /* 0x000fe2000f8e00ff */
[----:B------:R-:W-:Y:S01]  /*97660*/  R2UR UR45, R12 ;  /* 0x000000000c2d72ca */ /* 0x000fe200000e0000 */
[----:B------:R-:W-:Y:S01]  /*97670*/  STL [R1+0x301c], R6 ;  /* 0x00301c0601007387 */ /* 0x000fe20000100800 */
[----:B------:R-:W-:-:S02]  /*97680*/  ULDC.64 UR20, c[0x0][0x228] ;  /* 0x00008a0000147ab9 */ /* 0x000fc40000000a00 */
[----:B------:R-:W-:-:S04]  /*97690*/  @P1 LOP3.LUT R36, R36, 0x800, RZ, 0xfc, !PT ;  /* 0x0000080024241812 */ /* 0x000fc800078efcff */
[----:B------:R-:W-:-:S04]  /*976a0*/  LOP3.LUT R36, R36, 0xfffffbff, RZ, 0xc0, !PT ;  /* 0xfffffbff24247812 */ /* 0x000fc800078ec0ff */
[----:B------:R-:W-:Y:S02]  /*976b0*/  @P0 LOP3.LUT R36, R36, 0x400, RZ, 0xfc, !PT ;  /* 0x0000040024240812 */ /* 0x000fe400078efcff */
[----:B------:R-:W-:-:S04]  /*976c0*/  ISETP.GE.AND P0, PT, R8, UR17, PT ;  /* 0x0000001108007c0c */ /* 0x000fc8000bf06270 */
[----:B------:R-:W-:Y:S02]  /*976d0*/  ISETP.LT.AND P1, PT, R40, UR10, !P0 ;  /* 0x0000000a28007c0c */ /* 0x000fe4000c721270 */
[----:B------:R-:W-:Y:S02]  /*976e0*/  ISETP.LT.AND P0, PT, R41, UR18, !P0 ;  /* 0x0000001229007c0c */ /* 0x000fe4000c701270 */
[----:B------:R-:W-:Y:S01]  /*976f0*/  LOP3.LUT R36, R36, 0xfffffdff, RZ, 0xc0, !PT ;  /* 0xfffffdff24247812 */ /* 0x000fe200078ec0ff */
[----:B------:R-:W-:Y:S01]  /*97700*/  VIADD R8, R0, 0x106 ;  /* 0x0000010600087836 */ /* 0x000fe20000000000 */
        /* <DEDUP_REMOVED lines=11> */
[----:B------:R-:W-:-:S09]  /*977c0*/  ULDC.64 UR16, c[0x0][0x228] ;  /* 0x00008a0000107ab9 */ /* 0x000fd20000000a00 */
        /* <DEDUP_REMOVED lines=8> */
[----:B------:R-:W-:Y:S01]  /*97850*/  ISETP.GE.AND P0, PT, R9, UR11, PT ;  /* 0x0000000b09007c0c */ /* 0x000fe2000bf06270 */
[----:B------:R-:W-:Y:S01]  /*97860*/  UMOV UR14, UR16 ;  /* 0x00000010000e7c82 */ /* 0x000fe20008000000 */
[----:B------:R-:W-:-:S05]  /*97870*/  ULDC.64 UR12, c[0x0][0x228] ;  /* 0x00008a00000c7ab9 */ /* 0x000fca0000000a00 */
[----:B------:R-:W-:-:S04]  /*97880*/  @P2 LOP3.LUT R36, R36, 0x20, RZ, 0xfc, !PT ;  /* 0x0000002024242812 */ /* 0x000fc800078efcff */
[----:B------:R-:W-:-:S04]  /*97890*/  LOP3.LUT R36, R36, 0xffffffef, RZ, 0xc0, !PT ;  /* 0xffffffef24247812 */ /* 0x000fc800078ec0ff */
[----:B------:R-:W-:Y:S02]  /*978a0*/  @P1 LOP3.LUT R36, R36, 0x10, RZ, 0xfc, !PT ;  /* 0x0000001024241812 */ /* 0x000fe400078efcff */
[----:B------:R-:W-:Y:S02]  /*978b0*/  ISETP.LT.AND P1, PT, R40, UR6, !P0 ;  /* 0x0000000628007c0c */ /* 0x000fe4000c721270 */
[----:B------:R-:W-:Y:S01]  /*978c0*/  ISETP.LT.AND P0, PT, R41, UR10, !P0 ;  /* 0x0000000a29007c0c */ /* 0x000fe2000c701270 */
[----:B------:R-:W-:Y:S01]  /*978d0*/  VIADD R9, R0, 0x100 ;  /* 0x0000010000097836 */ /* 0x000fe20000000000 */
[----:B------:R-:W-:Y:S01]  /*978e0*/  LOP3.LUT R36, R36, 0xfffffff7, RZ, 0xc0, !PT ;  /* 0xfffffff724247812 */ /* 0x000fe200078ec0ff */
[----:B------:R-:W-:-:S08]  /*978f0*/  ULDC.64 UR10, c[0x0][0x228] ;  /* 0x00008a00000a7ab9 */ /* 0x000fd00000000a00 */
[----:B------:R-:W-:-:S04]  /*97900*/  @P1 LOP3.LUT R36, R36, 0x8, RZ, 0xfc, !PT ;  /* 0x0000000824241812 */ /* 0x000fc800078efcff */
[----:B------:R-:W-:-:S04]  /*97910*/  LOP3.LUT R36, R36, 0xfffffffb, RZ, 0xc0, !PT ;  /* 0xfffffffb24247812 */ /* 0x000fc800078ec0ff */
[----:B------:R-:W-:Y:S02]  /*97920*/  @P0 LOP3.LUT R36, R36, 0x4, RZ, 0xfc, !PT ;  /* 0x0000000424240812 */ /* 0x000fe400078efcff */
[----:B------:R-:W-:-:S04]  /*97930*/  ISETP.GE.AND P0, PT, R8, UR15, PT ;  /* 0x0000000f08007c0c */ /* 0x000fc8000bf06270 */
[----:B------:R-:W-:Y:S02]  /*97940*/  ISETP.LT.AND P1, PT, R40, UR8, !P0 ;  /* 0x0000000828007c0c */ /* 0x000fe4000c721270 */
[----:B------:R-:W-:Y:S02]  /*97950*/  ISETP.LT.AND P0, PT, R41, UR14, !P0 ;  /* 0x0000000e29007c0c */ /* 0x000fe4000c701270 */
[----:B------:R-:W-:Y:S01]  /*97960*/  LOP3.LUT R36, R36, 0xfffffffd, RZ, 0xc0, !PT ;  /* 0xfffffffd24247812 */ /* 0x000fe200078ec0ff */
[----:B------:R-:W-:Y:S01]  /*97970*/  UMOV UR4, UR10 ;  /* 0x0000000a00047c82 */ /* 0x000fe20008000000 */
[----:B------:R-:W-:Y:S01]  /*97980*/  VIADD R8, R0, 0xfe ;  /* 0x000000fe00087836 */ /* 0x000fe20000000000 */
[----:B------:R-:W-:-:S06]  /*97990*/  ULDC.64 UR14, c[0x0][0x228] ;  /* 0x00008a00000e7ab9 */ /* 0x000fcc0000000a00 */
[----:B------:R-:W-:-:S04]  /*979a0*/  @P1 LOP3.LUT R36, R36, 0x2, RZ, 0xfc, !PT ;  /* 0x0000000224241812 */ /* 0x000fc800078efcff */
[----:B------:R-:W-:-:S04]  /*979b0*/  LOP3.LUT R36, R36, 0xfffffffe, RZ, 0xc0, !PT ;  /* 0xfffffffe24247812 */ /* 0x000fc800078ec0ff */
[----:B------:R-:W-:Y:S02]  /*979c0*/  @P0 LOP3.LUT R36, R36, 0x1, RZ, 0xfc, !PT ;  /* 0x0000000124240812 */ /* 0x000fe400078efcff */
[----:B------:R-:W-:-:S04]  /*979d0*/  ISETP.GE.AND P0, PT, R9, UR5, PT ;  /* 0x0000000509007c0c */ /* 0x000fc8000bf06270 */
[----:B------:R-:W-:Y:S02]  /*979e0*/  ISETP.LT.AND P1, PT, R40, UR12, !P0 ;  /* 0x0000000c28007c0c */ /* 0x000fe4000c721270 */
[----:B------:R-:W-:Y:S01]  /*979f0*/  ISETP.LT.AND P0, PT, R41, UR4, !P0 ;  /* 0x0000000429007c0c */ /* 0x000fe2000c701270 */
[----:B------:R-:W-:Y:S01]  /*97a00*/  IMAD.U32 R10, RZ, RZ, UR11 ;  /* 0x0000000bff0a7e24 */ /* 0x000fe2000f8e00ff */
[----:B------:R-:W-:Y:S01]  /*97a10*/  ULDC.64 UR10, c[0x0][0x228] ;  /* 0x00008a00000a7ab9 */ /* 0x000fe20000000a00 */
        /* <DEDUP_REMOVED lines=8> */
[----:B------:R-:W-:Y:S02]  /*97aa0*/  ISETP.LT.AND P1, PT, R41, UR6, !P0 ;  /* 0x0000000629007c0c */ /* 0x000fe4000c721270 */
[----:B------:R-:W-:Y:S01]  /*97ab0*/  LOP3.LUT R37, R37, 0xdfffffff, RZ, 0xc0, !PT ;  /* 0xdfffffff25257812 */ /* 0x000fe200078ec0ff */
[----:B------:R-:W-:Y:S01]  /*97ac0*/  IMAD.U32 R23, RZ, RZ, UR15 ;  /* 0x0000000fff177e24 */ /* 0x000fe2000f8e00ff */
[----:B------:R-:W-:Y:S01]  /*97ad0*/  ISETP.GE.AND P0, PT, R9, UR9, PT ;  /* 0x0000000909007c0c */ /* 0x000fe2000bf06270 */
[----:B------:R-:W-:Y:S01]  /*97ae0*/  ULDC.64 UR14, c[0x0][0x228] ;  /* 0x00008a00000e7ab9 */ /* 0x000fe20000000a00 */
[----:B------:R-:W-:Y:S01]  /*97af0*/  VIADD R8, R0, 0xfa ;  /* 0x000000fa00087836 */ /* 0x000fe20000000000 */
[----:B------:R-:W-:-:S04]  /*97b00*/  ULDC.64 UR6, c[0x0][0x228] ;  /* 0x00008a0000067ab9 */ /* 0x000fc80000000a00 */
[----:B------:R-:W-:-:S04]  /*97b10*/  @P2 LOP3.LUT R37, R37, 0x20000000, RZ, 0xfc, !PT ;  /* 0x2000000025252812 */ /* 0x000fc800078efcff */
[----:B------:R-:W-:-:S04]  /*97b20*/  LOP3.LUT R37, R37, 0xefffffff, RZ, 0xc0, !PT ;  /* 0xefffffff25257812 */ /* 0x000fc800078ec0ff */
[----:B------:R-:W-:Y:S02]  /*97b30*/  @P1 LOP3.LUT R37, R37, 0x10000000, RZ, 0xfc, !PT ;  /* 0x1000000025251812 */ /* 0x000fe400078efcff */
[----:B------:R-:W-:Y:S01]  /*97b40*/  ISETP.LT.AND P1, PT, R40, UR4, !P0 ;  /* 0x0000000428007c0c */ /* 0x000fe2000c721270 */
[----:B------:R-:W-:Y:S01]  /*97b50*/  UMOV UR8, UR14 ;  /* 0x0000000e00087c82 */ /* 0x000fe20008000000 */
[----:B------:R-:W-:Y:S02]  /*97b60*/  LOP3.LUT R37, R37, 0xf7ffffff, RZ, 0xc0, !PT ;  /* 0xf7ffffff25257812 */ /* 0x000fe400078ec0ff */
[----:B------:R-:W-:Y:S01]  /*97b70*/  ISETP.LT.AND P0, PT, R41, UR8, !P0 ;  /* 0x0000000829007c0c */ /* 0x000fe2000c701270 */
[----:B------:R-:W-:-:S08]  /*97b80*/  ULDC.64 UR8, c[0x0][0x228] ;  /* 0x00008a0000087ab9 */ /* 0x000fd00000000a00 */
[----:B------:R-:W-:-:S04]  /*97b90*/  @P1 LOP3.LUT R37, R37, 0x8000000, RZ, 0xfc, !PT ;  /* 0x0800000025251812 */ /* 0x000fc800078efcff */
[----:B------:R-:W-:-:S04]  /*97ba0*/  LOP3.LUT R37, R37, 0xfbffffff, RZ, 0xc0, !PT ;  /* 0xfbffffff25257812 */ /* 0x000fc800078ec0ff */
[----:B------:R-:W-:Y:S02]  /*97bb0*/  @P0 LOP3.LUT R37, R37, 0x4000000, RZ, 0xfc, !PT ;  /* 0x0400000025250812 */ /* 0x000fe400078efcff */
[----:B------:R-:W-:Y:S01]  /*97bc0*/  ISETP.GE.AND P0, PT, R8, UR13, PT ;  /* 0x0000000d08007c0c */ /* 0x000fe2000bf06270 */
[----:B------:R-:W-:Y:S01]  /*97bd0*/  UMOV UR4, UR8 ;  /* 0x0000000800047c82 */ /* 0x000fe20008000000 */
[----:B------:R-:W-:Y:S01]  /*97be0*/  LOP3.LUT R37, R37, 0xfdffffff, RZ, 0xc0, !PT ;  /* 0xfdffffff25257812 */ /* 0x000fe200078ec0ff */
[----:B------:R-:W-:Y:S01]  /*97bf0*/  VIADD R9, R0, 0xf8 ;  /* 0x000000f800097836 */ /* 0x000fe20000000000 */
[----:B------:R-:W-:Y:S01]  /*97c00*/  ISETP.LT.AND P1, PT, R40, UR6, !P0 ;  /* 0x0000000628007c0c */ /* 0x000fe2000c721270 */
[----:B------:R-:W-:Y:S01]  /*97c10*/  IMAD.U32 R12, RZ, RZ, UR9 ;  /* 0x00000009ff0c7e24 */ /* 0x000fe2000f8e00ff */
[----:B------:R-:W-:Y:S01]  /*97c20*/  ISETP.LT.AND P0, PT, R41, UR4, !P0 ;  /* 0x0000000429007c0c */ /* 0x000fe2000c701270 */
[----:B------:R-:W-:Y:S01]  /*97c30*/  ULDC.64 UR8, c[0x0][0x228] ;  /* 0x00008a0000087ab9 */ /* 0x000fe20000000a00 */
[----:B------:R-:W-:-:S09]  /*97c40*/  ULDC.64 UR12, c[0x0][0x228] ;  /* 0x00008a00000c7ab9 */ /* 0x000fd20000000a00 */
        /* <DEDUP_REMOVED lines=13> */
[----:B------:R-:W-:Y:S01]  /*97d20*/  ISETP.GE.AND P0, PT, R8, UR5, PT ;  /* 0x0000000508007c0c */ /* 0x000fe2000bf06270 */
[----:B------:R-:W-:Y:S01]  /*97d30*/  IMAD.U32 R11, RZ, RZ, UR13 ;  /* 0x0000000dff0b7e24 */ /* 0x000fe2000f8e00ff */
[----:B------:R-:W-:Y:S02]  /*97d40*/  ULDC.64 UR12, c[0x0][0x228] ;  /* 0x00008a00000c7ab9 */ /* 0x000fe40000000a00 */
[----:B------:R-:W-:Y:S01]  /*97d50*/  ISETP.LT.AND P1, PT, R40, UR10, !P0 ;  /* 0x0000000a28007c0c */ /* 0x000fe2000c721270 */
[----:B------:R-:W-:Y:S01]  /*97d60*/  UMOV UR4, UR12 ;  /* 0x0000000c00047c82 */ /* 0x000fe20008000000 */
[----:B------:R-:W-:Y:S02]  /*97d70*/  LOP3.LUT R37, R37, 0xffdfffff, RZ, 0xc0, !PT ;  /* 0xffdfffff25257812 */ /* 0x000fe400078ec0ff */
[----:B------:R-:W-:Y:S01]  /*97d80*/  ISETP.LT.AND P0, PT, R41, UR4, !P0 ;  /* 0x0000000429007c0c */ /* 0x000fe2000c701270 */
[----:B------:R-:W-:Y:S01]  /*97d90*/  VIADD R8, R0, 0xf4 ;  /* 0x000000f400087836 */ /* 0x000fe20000000000 */
[----:B------:R-:W-:-:S07]  /*97da0*/  ULDC.64 UR4, c[0x0][0x228] ;  /* 0x00008a0000047ab9 */ /* 0x000fce0000000a00 */
[----:B------:R-:W-:-:S04]  /*97db0*/  @P1 LOP3.LUT R37, R37, 0x200000, RZ, 0xfc, !PT ;  /* 0x0020000025251812 */ /* 0x000fc800078efcff */
[----:B------:R-:W-:-:S04]  /*97dc0*/  LOP3.LUT R37, R37, 0xffefffff, RZ, 0xc0, !PT ;  /* 0xffefffff25257812 */ /* 0x000fc800078ec0ff */
[----:B------:R-:W-:Y:S02]  /*97dd0*/  @P0 LOP3.LUT R37, R37, 0x100000, RZ, 0xfc, !PT ;  /* 0x0010000025250812 */ /* 0x000fe400078efcff */
[----:B------:R-:W-:Y:S01]  /*97de0*/  ISETP.GE.AND P0, PT, R8, UR7, PT ;  /* 0x0000000708007c0c */ /* 0x000fe2000bf06270 */
[----:B0-----:R-:W-:Y:S01]  /*97df0*/  IMAD.U32 R2, RZ, RZ, UR13 ;  /* 0x0000000dff027e24 */ /* 0x001fe2000f8e00ff */
        /* <DEDUP_REMOVED lines=11> */
[----:B------:R-:W-:Y:S01]  /*97eb0*/  STL [R1+0x3020], R36 ;  /* 0x0030202401007387 */ /* 0x000fe20000100800 */
[----:B------:R-:W-:Y:S01]  /*97ec0*/  LOP3.LUT R37, R37, 0xfffdffff, RZ, 0xc0, !PT ;  /* 0xfffdffff25257812 */ /* 0x000fe200078ec0ff */
[----:B------:R-:W-:Y:S01]  /*97ed0*/  VIADD R8, R0, 0xf0 ;  /* 0x000000f000087836 */ /* 0x000fe20000000000 */
[----:B------:R-:W-:Y:S01]  /*97ee0*/  ISETP.LT.AND P1, PT, R40, UR6, !P0 ;  /* 0x0000000628007c0c */ /* 0x000fe2000c721270 */
[----:B------:R0:W-:Y:S01]  /*97ef0*/  STL [R1+0x2db0], R2 ;  /* 0x002db00201007387 */ /* 0x0001e20000100800 */
[----:B------:R-:W-:Y:S01]  /*97f00*/  ULDC.64 UR8, c[0x0][0x228] ;  /* 0x00008a0000087ab9 */ /* 0x000fe20000000a00 */
[----:B0-----:R-:W-:Y:S01]  /*97f10*/  IMAD.U32 R2, RZ, RZ, UR13 ;  /* 0x0000000dff027e24 */ /* 0x001fe2000f8e00ff */
[----:B------:R-:W-:-:S02]  /*97f20*/  ULDC.64 UR12, c[0x0][0x228] ;  /* 0x00008a00000c7ab9 */ /* 0x000fc40000000a00 */
[----:B------:R-:W-:Y:S02]  /*97f30*/  UMOV UR4, UR12 ;  /* 0x0000000c00047c82 */ /* 0x000fe40008000000 */
[----:B------:R-:W-:-:S05]  /*97f40*/  ISETP.LT.AND P0, PT, R41, UR4, !P0 ;  /* 0x0000000429007c0c */ /* 0x000fca000c701270 */
[----:B------:R-:W-:-:S04]  /*97f50*/  @P1 LOP3.LUT R37, R37, 0x20000, RZ, 0xfc, !PT ;  /* 0x0002000025251812 */ /* 0x000fc800078efcff */
[----:B------:R-:W-:-:S04]  /*97f60*/  LOP3.LUT R37, R37, 0xfffeffff, RZ, 0xc0, !PT ;  /* 0xfffeffff25257812 */ /* 0x000fc800078ec0ff */
[----:B------:R-:W-:Y:S02]  /*97f70*/  @P0 LOP3.LUT R37, R37, 0x10000, RZ, 0xfc, !PT ;  /* 0x0001000025250812 */ /* 0x000fe400078efcff */
[----:B------:R-:W-:Y:S01]  /*97f80*/  ISETP.GE.AND P0, PT, R8, UR11, PT ;  /* 0x0000000b08007c0c */ /* 0x000fe2000bf06270 */
[----:B------:R0:W-:Y:S01]  /*97f90*/  STL [R1+0x2dac], R2 ;  /* 0x002dac0201007387 */ /* 0x0001e20000100800 */
[----:B------:R-:W-:Y:S01]  /*97fa0*/  LOP3.LUT R37, R37, 0xffff7fff, RZ, 0xc0, !PT ;  /* 0xffff7fff25257812 */ /* 0x000fe200078ec0ff */
[----:B------:R-:W-:Y:S01]  /*97fb0*/  VIADD R8, R0, 0xee ;  /* 0x000000ee00087836 */ /* 0x000fe20000000000 */
[----:B------:R-:W-:Y:S01]  /*97fc0*/  ISETP.LT.AND P1, PT, R40, UR8, !P0 ;  /* 0x0000000828007c0c */ /* 0x000fe2000c721270 */
[----:B------:R-:W-:Y:S01]  /*97fd0*/  ULDC.64 UR10, c[0x0][0x228] ;  /* 0x00008a00000a7ab9 */ /* 0x000fe20000000a00 */
[----:B0-----:R-:W-:Y:S01]  /*97fe0*/  IMAD.U32 R2, RZ, RZ, UR13 ;  /* 0x0000000dff027e24 */ /* 0x001fe2000f8e00ff */
[----:B------:R-:W-:Y:S02]  /*97ff0*/  ULDC.64 UR12, c[0x0][0x228] ;  /* 0x00008a00000c7ab9 */ /* 0x000fe40000000a00 */
[----:B------:R-:W-:-:S02]  /*98000*/  UMOV UR4, UR12 ;  /* 0x0000000c00047c82 */ /* 0x000fc40008000000 */
[----:B------:R-:W-:-:S06]  /*98010*/  ISETP.LT.AND P0, PT, R41, UR4, !P0 ;  /* 0x0000000429007c0c */ /* 0x000fcc000c701270 */
[----:B------:R-:W-:-:S04]  /*98020*/  @P1 LOP3.LUT R37, R37, 0x8000, RZ, 0xfc, !PT ;  /* 0x0000800025251812 */ /* 0x000fc800078efcff */
[----:B------:R-:W-:-:S04]  /*98030*/  LOP3.LUT R37, R37, 0xffffbfff, RZ, 0xc0, !PT ;  /* 0xffffbfff25257812 */ /* 0x000fc800078ec0ff */
[----:B------:R-:W-:Y:S02]  /*98040*/  @P0 LOP3.LUT R37, R37, 0x4000, RZ, 0xfc, !PT ;  /* 0x0000400025250812 */ /* 0x000fe400078efcff */
[----:B------:R-:W-:Y:S01]  /*98050*/  ISETP.GE.AND P0, PT, R8, UR5, PT ;  /* 0x0000000508007c0c */ /* 0x000fe2000bf06270 */
[----:B------:R0:W-:Y:S03]  /*98060*/  STL [R1+0x2da8], R2 ;  /* 0x002da80201007387 */ /* 0x0001e60000100800 */
[----:B------:R-:W-:Y:S01]  /*98070*/  ISETP.LT.AND P1, PT, R40, UR10, !P0 ;  /* 0x0000000a28007c0c */ /* 0x000fe2000c721270 */
[----:B0-----:R-:W-:Y:S01]  /*98080*/  IMAD.U32 R2, RZ, RZ, UR13 ;  /* 0x0000000dff027e24 */ /* 0x001fe2000f8e00ff */
[----:B------:R-:W-:Y:S02]  /*98090*/  ULDC.64 UR12, c[0x0][0x228] ;  /* 0x00008a00000c7ab9 */ /* 0x000fe40000000a00 */
[----:B------:R-:W-:Y:S01]  /*980a0*/  UMOV UR4, UR12 ;  /* 0x0000000c00047c82 */ /* 0x000fe20008000000 */
[----:B------:R-:W-:-:S02]  /*980b0*/  LOP3.LUT R37, R37, 0xffffdfff, RZ, 0xc0, !PT ;  /* 0xffffdfff25257812 */ /* 0x000fc400078ec0ff */
[----:B------:R-:W-:Y:S01]  /*980c0*/  ISETP.LT.AND P0, PT, R41, UR4, !P0 ;  /* 0x0000000429007c0c */ /* 0x000fe2000c701270 */
[----:B------:R-:W-:-:S05]  /*980d0*/  VIADD R8, R0, 0xec ;  /* 0x000000ec00087836 */ /* 0x000fca0000000000 */
[----:B------:R-:W-:Y:S01]  /*980e0*/  @P1 LOP3.LUT R37, R37, 0x2000, RZ, 0xfc, !PT ;  /* 0x0000200025251812 */ /* 0x000fe200078efcff */
[----:B------:R-:W-:-:S03]  /*980f0*/  ULDC.64 UR4, c[0x0][0x228] ;  /* 0x00008a0000047ab9 */ /* 0x000fc60000000a00 */
        /* <DEDUP_REMOVED lines=68> */
[----:B------:R-:W-:Y:S01]  /*98540*/  IMAD.U32 R46, RZ, RZ, UR13 ;  /* 0x0000000dff2e7e24 */ /* 0x000fe2000f8e00ff */
[----:B------:R-:W-:Y:S01]  /*98550*/  ULDC.64 UR12, c[0x0][0x228] ;  /* 0x00008a00000c7ab9 */ /* 0x000fe20000000a00 */
[----:B------:R-:W-:Y:S01]  /*98560*/  LOP3.LUT R37, R37, 0xfffffffd, RZ, 0xc0, !PT ;  /* 0xfffffffd25257812 */ /* 0x000fe200078ec0ff */
[----:B------:R-:W-:Y:S01]  /*98570*/  VIADD R8, R0, 0xe0 ;  /* 0x000000e000087836 */ /* 0x000fe20000000000 */
[----:B------:R-:W-:Y:S01]  /*98580*/  ISETP.LT.AND P1, PT, R40, UR6, !P0 ;  /* 0x0000000628007c0c */ /* 0x000fe2000c721270 */
[----:B------:R-:W-:Y:S01]  /*98590*/  UMOV UR4, UR12 ;  /* 0x0000000c00047c82 */ /* 0x000fe20008000000 */
[----:B------:R-:W-:Y:S01]  /*985a0*/  ULDC.64 UR8, c[0x0][0x228] ;  /* 0x00008a0000087ab9 */ /* 0x000fe20000000a00 */
[----:B------:R-:W-:-:S10]  /*985b0*/  ISETP.LT.AND P0, PT, R41, UR4, !P0 ;  /* 0x0000000429007c0c */ /* 0x000fd4000c701270 */
[----:B------:R-:W-:-:S04]  /*985c0*/  @P1 LOP3.LUT R37, R37, 0x2, RZ, 0xfc, !PT ;  /* 0x0000000225251812 */ /* 0x000fc800078efcff */
[----:B------:R-:W-:-:S04]  /*985d0*/  LOP3.LUT R37, R37, 0xfffffffe, RZ, 0xc0, !PT ;  /* 0xfffffffe25257812 */ /* 0x000fc800078ec0ff */
[----:B------:R-:W-:Y:S02]  /*985e0*/  @P0 LOP3.LUT R37, R37, 0x1, RZ, 0xfc, !PT ;  /* 0x0000000125250812 */ /* 0x000fe400078efcff */
[----:B------:R-:W-:Y:S01]  /*985f0*/  ISETP.GE.AND P0, PT, R8, UR11, PT ;  /* 0x0000000b08007c0c */ /* 0x000fe2000bf06270 */
[----:B------:R0:W-:Y:S01]  /*98600*/  STL [R1+0x2d90], R2 ;  /* 0x002d900201007387 */ /* 0x0001e20000100800 */
[----:B------:R-:W-:Y:S01]  /*98610*/  VIADD R8, R0, 0xde ;  /* 0x000000de00087836 */ /* 0x000fe20000000000 */
[----:B------:R-:W-:Y:S01]  /*98620*/  ULDC.64 UR10, c[0x0][0x228] ;  /* 0x00008a00000a7ab9 */ /* 0x000fe20000000a00 */
[----:B------:R-:W-:Y:S01]  /*98630*/  ISETP.LT.AND P1, PT, R40, UR8, !P0 ;  /* 0x0000000828007c0c */ /* 0x000fe2000c721270 */
[----:B0-----:R-:W-:Y:S01]  /*98640*/  IMAD.U32 R2, RZ, RZ, UR13 ;  /* 0x0000000dff027e24 */ /* 0x001fe2000f8e00ff */
[----:B------:R-:W-:Y:S02]  /*98650*/  ULDC.64 UR12, c[0x0][0x228] ;  /* 0x00008a00000c7ab9 */ /* 0x000fe40000000a00 */
[----:B------:R-:W-:-:S02]  /*98660*/  UMOV UR4, UR12 ;  /* 0x0000000c00047c82 */ /* 0x000fc40008000000 */
[----:B------:R-:W-:-:S07]  /*98670*/  ISETP.LT.AND P0, PT, R41, UR4, !P0 ;  /* 0x0000000429007c0c */ /* 0x000fce000c701270 */
        /* <DEDUP_REMOVED lines=136> */
[----:B------:R-:W-:Y:S01]  /*98f00*/  UMOV UR25, UR13 ;  /* 0x0000000d00197c82 */ /* 0x000fe20008000000 */
[----:B------:R-:W-:Y:S01]  /*98f10*/  ULDC.64 UR12, c[0x0][0x228] ;  /* 0x00008a00000c7ab9 */ /* 0x000fe20000000a00 */
[----:B------:R-:W-:Y:S01]  /*98f20*/  LOP3.LUT R39, R39, 0xffffff7f, RZ, 0xc0, !PT ;  /* 0xffffff7f27277812 */ /* 0x000fe200078ec0ff */
[----:B------:R-:W-:Y:S01]  /*98f30*/  VIADD R8, R0, 0xc6 ;  /* 0x000000c600087836 */ /* 0x000fe20000000000 */
[----:B------:R-:W-:Y:S01]  /*98f40*/  ISETP.LT.AND P1, PT, R40, UR8, !P0 ;  /* 0x0000000828007c0c */ /* 0x000fe2000c721270 */
[----:B------:R-:W-:Y:S01]  /*98f50*/  UMOV UR4, UR12 ;  /* 0x0000000c00047c82 */ /* 0x000fe20008000000 */
[----:B------:R-:W-:Y:S01]  /*98f60*/  IMAD.U32 R19, RZ, RZ, UR15 ;  /* 0x0000000fff137e24 */ /* 0x000fe2000f8e00ff */
[----:B------:R-:W-:Y:S01]  /*98f70*/  ISETP.LT.AND P0, PT, R41, UR4, !P0 ;  /* 0x0000000429007c0c */ /* 0x000fe2000c701270 */
[----:B------:R-:W-:Y:S01]  /*98f80*/  UMOV UR24, UR13 ;  /* 0x0000000d00187c82 */ /* 0x000fe20008000000 */
[----:B------:R-:W-:Y:S01]  /*98f90*/  ULDC.64 UR12, c[0x0][0x228] ;  /* 0x00008a00000c7ab9 */ /* 0x000fe20000000a00 */
[----:B------:R-:W-:Y:S01]  /*98fa0*/  ULDC.64 UR14, c[0x0][0x228] ;  /* 0x00008a00000e7ab9 */ /* 0x000fe20000000a00 */
[----:B------:R-:W-:-:S06]  /*98fb0*/  ULDC.64 UR10, c[0x0][0x228] ;  /* 0x00008a00000a7ab9 */ /* 0x000fcc0000000a00 */
        /* <DEDUP_REMOVED lines=33> */
[----:B------:R-:W-:Y:S01]  /*991d0*/  VIADD R8, R0, 0xbe ;  /* 0x000000be00087836 */ /* 0x000fe20000000000 */
[----:B------:R-:W-:Y:S01]  /*991e0*/  R2UR UR41, R14 ;  /* 0x000000000e2972ca */ /* 0x000fe200000e0000 */
[----:B------:R-:W-:Y:S01]  /*991f0*/  IMAD.U32 R13, RZ, RZ, UR17 ;  /* 0x00000011ff0d7e24 */ /* 0x000fe2000f8e00ff */
[----:B------:R-:W-:Y:S01]  /*99200*/  ISETP.LT.AND P1, PT, R40, UR28, !P0 ;  /* 0x0000001c28007c0c */ /* 0x000fe2000c721270 */
[----:B------:R-:W-:Y:S01]  /*99210*/  IMAD.U32 R14, RZ, RZ, UR19 ;  /* 0x00000013ff0e7e24 */ /* 0x000fe2000f8e00ff */
[----:B------:R-:W-:Y:S01]  /*99220*/  ISETP.LT.AND P0, PT, R41, UR8, !P0 ;  /* 0x0000000829007c0c */ /* 0x000fe2000c701270 */
[----:B------:R-:W-:Y:S01]  /*99230*/  ULDC.64 UR18, c[0x0][0x228] ;  /* 0x00008a0000127ab9 */ /* 0x000fe20000000a00 */
[----:B------:R-:W-:Y:S01]  /*99240*/  ULDC.64 UR16, c[0x0][0x228] ;  /* 0x00008a0000107ab9 */ /* 0x000fe20000000a00 */
[----:B------:R-:W-:-:S08]  /*99250*/  ULDC.64 UR12, c[0x0][0x228] ;  /* 0x00008a00000c7ab9 */ /* 0x000fd00000000a00 */
        /* <DEDUP_REMOVED lines=17> */
[----:B------:R-:W-:Y:S02]  /*99370*/  ISETP.LT.AND P0, PT, R41, UR10, !P0 ;  /* 0x0000000a29007c0c */ /* 0x000fe4000c701270 */
[----:B------:R-:W-:-:S09]  /*99380*/  R2UR UR57, R16 ;  /* 0x00000000103972ca */ /* 0x000fd200000e0000 */
[----:B------:R-:W-:-:S04]  /*99390*/  @P1 LOP3.LUT R4, R4, 0x4000000, RZ, 0xfc, !PT ;  /* 0x0400000004041812 */ /* 0x000fc800078efcff */
[----:B------:R-:W-:Y:S01]  /*993a0*/  LOP3.LUT R4, R4, 0xfdffffff, RZ, 0xc0, !PT ;  /* 0xfdffffff04047812 */ /* 0x000fe200078ec0ff */
[----:B------:R-:W-:Y:S01]  /*993b0*/  IMAD.U32 R16, RZ, RZ, UR23 ;  /* 0x00000017ff107e24 */ /* 0x000fe2000f8e00ff */
[----:B------:R-:W-:Y:S02]  /*993c0*/  ULDC.64 UR22, c[0x0][0x228] ;  /* 0x00008a0000167ab9 */ /* 0x000fe40000000a00 */
        /* <DEDUP_REMOVED lines=10> */
[----:B------:R-:W-:-:S04]  /*99470*/  ISETP.GE.AND P0, PT, R41, UR26, PT ;  /* 0x0000001a29007c0c */ /* 0x000fc8000bf06270 */
[----:B------:R-:W-:Y:S02]  /*99480*/  ISETP.LT.AND P0, PT, R0, UR61, !P0 ;  /* 0x0000003d00007c0c */ /* 0x000fe4000c701270 */
[----:B------:R-:W-:Y:S01]  /*99490*/  LOP3.LUT R4, R4, 0xdfffffff, RZ, 0xc0, !PT ;  /* 0xdfffffff04047812 */ /* 0x000fe200078ec0ff */
[----:B------:R-:W-:Y:S01]  /*994a0*/  UMOV UR20, UR27 ;  /* 0x0000001b00147c82 */ /* 0x000fe20008000000 */
[----:B------:R-:W-:-:S09]  /*994b0*/  ULDC.64 UR26, c[0x0][0x228] ;  /* 0x00008a00001a7ab9 */ /* 0x000fd20000000a00 */
[----:B------:R-:W-:Y:S02]  /*994c0*/  @P0 LOP3.LUT R4, R4, 0x20000000, RZ, 0xfc, !PT ;  /* 0x2000000004040812 */ /* 0x000fe400078efcff */
[----:B------:R-:W-:-:S04]  /*994d0*/  ISETP.GE.AND P0, PT, R8, UR27, PT ;  /* 0x0000001b08007c0c */ /* 0x000fc8000bf06270 */
[----:B------:R-:W-:Y:S01]  /*994e0*/  ISETP.LT.AND P1, PT, R40, UR28, !P0 ;  /* 0x0000001c28007c0c */ /* 0x000fe2000c721270 */
[----:B------:R-:W-:Y:S01]  /*994f0*/  UMOV UR16, UR30 ;  /* 0x0000001e00107c82 */ /* 0x000fe20008000000 */
[----:B------:R-:W-:Y:S01]  /*99500*/  ULDC.64 UR30, c[0x0][0x228] ;  /* 0x00008a00001e7ab9 */ /* 0x000fe20000000a00 */
[----:B------:R-:W-:Y:S02]  /*99510*/  LOP3.LUT R4, R4, 0xffbfffff, RZ, 0xc0, !PT ;  /* 0xffbfffff04047812 */ /* 0x000fe400078ec0ff */
[----:B------:R-:W-:Y:S01]  /*99520*/  ISETP.LT.AND P0, PT, R41, UR30, !P0 ;  /* 0x0000001e29007c0c */ /* 0x000fe2000c701270 */
[----:B------:R-:W-:Y:S01]  /*99530*/  VIADD R8, R0, 0x4 ;  /* 0x0000000400087836 */ /* 0x000fe20000000000 */
[----:B------:R-:W-:Y:S01]  /*99540*/  UMOV UR12, UR32 ;  /* 0x00000020000c7c82 */ /* 0x000fe20008000000 */
[----:B------:R-:W-:-:S05]  /*99550*/  ULDC.64 UR32, c[0x0][0x228] ;  /* 0x00008a0000207ab9 */ /* 0x000fca0000000a00 */
[----:B------:R-:W-:-:S04]  /*99560*/  @P1 LOP3.LUT R4, R4, 0x400000, RZ, 0xfc, !PT ;  /* 0x0040000004041812 */ /* 0x000fc800078efcff */
[----:B------:R-:W-:Y:S01]  /*99570*/  LOP3.LUT R4, R4, 0xffdfffff, RZ, 0xc0, !PT ;  /* 0xffdfffff04047812 */ /* 0x000fe200078ec0ff */
[----:B------:R-:W-:Y:S01]  /*99580*/  UMOV UR14, UR35 ;  /* 0x00000023000e7c82 */ /* 0x000fe20008000000 */
[----:B------:R-:W-:Y:S01]  /*99590*/  UMOV UR22, UR34 ;  /* 0x0000002200167c82 */ /* 0x000fe20008000000 */
[----:B------:R-:W-:Y:S01]  /*995a0*/  ULDC.64 UR34, c[0x0][0x228] ;  /* 0x00008a0000227ab9 */ /* 0x000fe20000000a00 */
[----:B------:R-:W-:Y:S02]  /*995b0*/  @P0 LOP3.LUT R4, R4, 0x200000, RZ, 0xfc, !PT ;  /* 0x0020000004040812 */ /* 0x000fe400078efcff */
[----:B------:R-:W-:-:S04]  /*995c0*/  ISETP.GE.AND P0, PT, R8, UR33, PT ;  /* 0x0000002108007c0c */ /* 0x000fc8000bf06270 */
[----:B------:R-:W-:Y:S01]  /*995d0*/  ISETP.LT.AND P1, PT, R40, UR34, !P0 ;  /* 0x0000002228007c0c */ /* 0x000fe2000c721270 */
[----:B------:R-:W-:Y:S01]  /*995e0*/  UMOV UR10, UR37 ;  /* 0x00000025000a7c82 */ /* 0x000fe20008000000 */
[----:B------:R-:W-:Y:S01]  /*995f0*/  UMOV UR28, UR36 ;  /* 0x00000024001c7c82 */ /* 0x000fe20008000000 */
[----:B------:R-:W-:Y:S01]  /*99600*/  ULDC.64 UR36, c[0x0][0x228] ;  /* 0x00008a0000247ab9 */ /* 0x000fe20000000a00 */
[----:B------:R-:W-:Y:S02]  /*99610*/  LOP3.LUT R4, R4, 0xffefffff, RZ, 0xc0, !PT ;  /* 0xffefffff04047812 */ /* 0x000fe400078ec0ff */
[----:B------:R-:W-:Y:S01]  /*99620*/  ISETP.LT.AND P0, PT, R41, UR36, !P0 ;  /* 0x0000002429007c0c */ /* 0x000fe2000c701270 */
[----:B------:R-:W-:-:S06]  /*99630*/  VIADD R8, R0, 0x3 ;  /* 0x0000000300087836 */ /* 0x000fcc0000000000 */
[----:B------:R-:W-:Y:S01]  /*99640*/  @P1 LOP3.LUT R4, R4, 0x100000, RZ, 0xfc, !PT ;  /* 0x0010000004041812 */ /* 0x000fe200078efcff */
[----:B------:R-:W-:Y:S01]  /*99650*/  UMOV UR6, UR39 ;  /* 0x0000002700067c82 */ /* 0x000fe20008000000 */
[----:B------:R-:W-:Y:S01]  /*99660*/  UMOV UR27, UR38 ;  /* 0x00000026001b7c82 */ /* 0x000fe20008000000 */
[----:B------:R-:W-:Y:S01]  /*99670*/  ULDC.64 UR38, c[0x0][0x228] ;  /* 0x00008a0000267ab9 */ /* 0x000fe20000000a00 */
[----:B------:R-:W-:Y:S01]  /*99680*/  LOP3.LUT R4, R4, 0xfffbffff, RZ, 0xc0, !PT ;  /* 0xfffbffff04047812 */ /* 0x000fe200078ec0ff */
[----:B------:R-:W-:Y:S01]  /*99690*/  UMOV UR33, UR41 ;  /* 0x0000002900217c82 */ /* 0x000fe20008000000 */
[----:B------:R-:W-:Y:S01]  /*996a0*/  UMOV UR34, UR40 ;  /* 0x0000002800227c82 */ /* 0x000fe20008000000 */
[----:B------:R-:W-:Y:S01]  /*996b0*/  UMOV UR61, UR43 ;  /* 0x0000002b003d7c82 */ /* 0x000fe20008000000 */
[----:B------:R-:W-:Y:S01]  /*996c0*/  @P0 LOP3.LUT R4, R4, 0x40000, RZ, 0xfc, !PT ;  /* 0x0004000004040812 */ /* 0x000fe200078efcff */
[----:B------:R-:W-:Y:S01]  /*996d0*/  UMOV UR30, UR42 ;  /* 0x0000002a001e7c82 */ /* 0x000fe20008000000 */
[----:B------:R-:W-:Y:S01]  /*996e0*/  ISETP.GE.AND P0, PT, R8, UR39, PT ;  /* 0x0000002708007c0c */ /* 0x000fe2000bf06270 */
[----:B------:R-:W-:Y:S01]  /*996f0*/  ULDC.64 UR40, c[0x0][0x228] ;  /* 0x00008a0000287ab9 */ /* 0x000fe20000000a00 */
[----:B------:R-:W-:-:S02]  /*99700*/  ULDC.64 UR42, c[0x0][0x228] ;  /* 0x00008a00002a7ab9 */ /* 0x000fc40000000a00 */
[----:B------:R-:W-:Y:S02]  /*99710*/  ISETP.LT.AND P1, PT, R40, UR40, !P0 ;  /* 0x0000002828007c0c */ /* 0x000fe4000c721270 */
[----:B------:R-:W-:Y:S01]  /*99720*/  ISETP.LT.AND P0, PT, R41, UR42, !P0 ;  /* 0x0000002a29007c0c */ /* 0x000fe2000c701270 */
[----:B------:R-:W-:Y:S01]  /*99730*/  VIADD R8, R0, 0x2 ;  /* 0x0000000200087836 */ /* 0x000fe20000000000 */
[----:B------:R-:W-:Y:S01]  /*99740*/  LOP3.LUT R3, R3, 0xffffff7f, RZ, 0xc0, !PT ;  /* 0xffffff7f03037812 */ /* 0x000fe200078ec0ff */
[----:B------:R-:W-:Y:S01]  /*99750*/  UMOV UR18, UR45 ;  /* 0x0000002d00127c82 */ /* 0x000fe20008000000 */
[----:B------:R-:W-:Y:S01]  /*99760*/  UMOV UR4, UR44 ;  /* 0x0000002c00047c82 */ /* 0x000fe20008000000 */
[----:B------:R-:W-:Y:S01]  /*99770*/  ULDC.64 UR44, c[0x0][0x228] ;  /* 0x00008a00002c7ab9 */ /* 0x000fe20000000a00 */
[----:B------:R-:W-:Y:S01]  /*99780*/  LOP3.LUT R4, R4, 0xffff7fff, RZ, 0xc0, !PT ;  /* 0xffff7fff04047812 */ /* 0x000fe200078ec0ff */
[----:B------:R-:W-:Y:S01]  /*99790*/  UMOV UR8, UR46 ;  /* 0x0000002e00087c82 */ /* 0x000fe20008000000 */
[----:B------:R-:W-:-:S05]  /*997a0*/  ULDC.64 UR46, c[0x0][0x228] ;  /* 0x00008a00002e7ab9 */ /* 0x000fca0000000a00 */
[----:B------:R-:W-:Y:S02]  /*997b0*/  @P0 LOP3.LUT R3, R3, 0x80, RZ, 0xfc, !PT ;  /* 0x0000008003030812 */ /* 0x000fe400078efcff */
[----:B------:R-:W-:Y:S02]  /*997c0*/  ISETP.GE.AND P0, PT, R8, UR45, PT ;  /* 0x0000002d08007c0c */ /* 0x000fe4000bf06270 */
[----:B------:R-:W-:Y:S02]  /*997d0*/  @P1 LOP3.LUT R4, R4, 0x8000, RZ, 0xfc, !PT ;  /* 0x0000800004041812 */ /* 0x000fe400078efcff */
[----:B------:R-:W-:Y:S01]  /*997e0*/  ISETP.LT.AND P1, PT, R40, UR46, !P0 ;  /* 0x0000002e28007c0c */ /* 0x000fe2000c721270 */
[----:B------:R-:W-:Y:S01]  /*997f0*/  IMAD.U32 R24, RZ, RZ, UR49 ;  /* 0x00000031ff187e24 */ /* 0x000fe2000f8e00ff */
[----:B------:R-:W-:Y:S01]  /*99800*/  ULDC.64 UR48, c[0x0][0x228] ;  /* 0x00008a0000307ab9 */ /* 0x000fe20000000a00 */
[----:B------:R-:W-:Y:S02]  /*99810*/  LOP3.LUT R3, R3, 0xffffffbf, RZ, 0xc0, !PT ;  /* 0xffffffbf03037812 */ /* 0x000fe400078ec0ff */
[----:B------:R-:W-:Y:S01]  /*99820*/  ISETP.LT.AND P0, PT, R41, UR48, !P0 ;  /* 0x0000003029007c0c */ /* 0x000fe2000c701270 */
[----:B------:R-:W-:Y:S01]  /*99830*/  VIADD R8, R0, 0x1 ;  /* 0x0000000100087836 */ /* 0x000fe20000000000 */
[----:B------:R-:W-:-:S06]  /*99840*/  UMOV UR39, UR20 ;  /* 0x0000001400277c82 */ /* 0x000fcc0008000000 */
        /* <DEDUP_REMOVED lines=11> */
[----:B------:R-:W-:Y:S01]  /*99900*/  UMOV UR33, UR52 ;  /* 0x0000003400217c82 */ /* 0x000fe20008000000 */
[----:B------:R-:W-:-:S02]  /*99910*/  ULDC.64 UR52, c[0x0][0x228] ;  /* 0x00008a0000347ab9 */ /* 0x000fc40000000a00 */
        /* <DEDUP_REMOVED lines=13> */
[----:B------:R-:W-:Y:S02]  /*999f0*/  UMOV UR18, UR59 ;  /* 0x0000003b00127c82 */ /* 0x000fe40008000000 */
[----:B------:R-:W-:Y:S01]  /*99a00*/  @P0 LOP3.LUT R3, R3, 0x4, RZ, 0xfc, !PT ;  /* 0x0000000403030812 */ /* 0x000fe200078efcff */
[----:B------:R-:W-:Y:S01]  /*99a10*/  UMOV UR51, UR58 ;  /* 0x0000003a00337c82 */ /* 0x000fe20008000000 */
[----:B------:R-:W-:Y:S01]  /*99a20*/  ISETP.GE.AND P0, PT, R8, UR57, PT ;  /* 0x0000003908007c0c */ /* 0x000fe2000bf06270 */
[----:B------:R-:W-:Y:S01]  /*99a30*/  ULDC.64 UR58, c[0x0][0x228] ;  /* 0x00008a00003a7ab9 */ /* 0x000fe20000000a00 */
[----:B------:R-:W-:-:S02]  /*99a40*/  UMOV UR57, UR61 ;  /* 0x0000003d00397c82 */ /* 0x000fc40008000000 */
[----:B------:R-:W-:Y:S01]  /*99a50*/  ISETP.LT.AND P2, PT, R41, UR60, !P0 ;  /* 0x0000003c29007c0c */ /* 0x000fe2000c741270 */
[----:B------:R-:W-:Y:S01]  /*99a60*/  ULDC.64 UR60, c[0x0][0x228] ;  /* 0x00008a00003c7ab9 */ /* 0x000fe20000000a00 */
[----:B------:R-:W-:Y:S02]  /*99a70*/  ISETP.LT.AND P1, PT, R40, UR58, !P0 ;  /* 0x0000003a28007c0c */ /* 0x000fe4000c721270 */
[----:B------:R-:W-:Y:S02]  /*99a80*/  ISETP.GE.AND P0, PT, R0, UR59, PT ;  /* 0x0000003b00007c0c */ /* 0x000fe4000bf06270 */
[----:B------:R-:W-:Y:S01]  /*99a90*/  LOP3.LUT R4, R4, 0xfff7ffff, RZ, 0xc0, !PT ;  /* 0xfff7ffff04047812 */ /* 0x000fe200078ec0ff */
[----:B------:R-:W-:Y:S01]  /*99aa0*/  VIADD R8, R0, 0x153 ;  /* 0x0000015300087836 */ /* 0x000fe20000000000 */
[----:B------:R-:W-:Y:S01]  /*99ab0*/  ISETP.LT.AND P0, PT, R40, UR60, !P0 ;  /* 0x0000003c28007c0c */ /* 0x000fe2000c701270 */
[----:B------:R-:W-:Y:S01]  /*99ac0*/  ULDC.64 UR58, c[0x0][0x228] ;  /* 0x00008a00003a7ab9 */ /* 0x000fe20000000a00 */
[----:B------:R-:W-:-:S03]  /*99ad0*/  LOP3.LUT R3, R3, 0xfffffffd, RZ, 0xc0, !PT ;  /* 0xfffffffd03037812 */ /* 0x000fc600078ec0ff */
[----:B------:R-:W-:-:S04]  /*99ae0*/  @P2 LOP3.LUT R4, R4, 0x80000, RZ, 0xfc, !PT ;  /* 0x0008000004042812 */ /* 0x000fc800078efcff */
[----:B------:R-:W-:-:S04]  /*99af0*/  LOP3.LUT R4, R4, 0xfffdffff, RZ, 0xc0, !PT ;  /* 0xfffdffff04047812 */ /* 0x000fc800078ec0ff */
[----:B------:R-:W-:Y:S02]  /*99b00*/  @P0 LOP3.LUT R3, R3, 0x2, RZ, 0xfc, !PT ;  /* 0x0000000203030812 */ /* 0x000fe400078efcff */
[----:B------:R-:W-:Y:S02]  /*99b10*/  ISETP.GE.AND P0, PT, R8, UR57, PT ;  /* 0x0000003908007c0c */ /* 0x000fe4000bf06270 */
[----:B------:R-:W-:Y:S02]  /*99b20*/  @P1 LOP3.LUT R4, R4, 0x20000, RZ, 0xfc, !PT ;  /* 0x0002000004041812 */ /* 0x000fe400078efcff */
[----:B------:R-:W-:Y:S01]  /*99b30*/  ISETP.LT.AND P1, PT, R40, UR58, !P0 ;  /* 0x0000003a28007c0c */ /* 0x000fe2000c721270 */
[----:B------:R-:W-:Y:S01]  /*99b40*/  UMOV UR60, UR4 ;  /* 0x00000004003c7c82 */ /* 0x000fe20008000000 */
[----:B------:R-:W-:Y:S01]  /*99b50*/  ULDC UR4, c[0x0][0x228] ;  /* 0x00008a0000047ab9 */ /* 0x000fe20000000800 */
[----:B------:R-:W-:Y:S01]  /*99b60*/  LOP3.LUT R4, R4, 0xfffeffff, RZ, 0xc0, !PT ;  /* 0xfffeffff04047812 */ /* 0x000fe200078ec0ff */
[----:B------:R-:W-:Y:S01]  /*99b70*/  VIADD R8, R0, 0x151 ;  /* 0x0000015100087836 */ /* 0x000fe20000000000 */
[----:B------:R-:W-:Y:S01]  /*99b80*/  ISETP.LT.AND P0, PT, R41, UR4, !P0 ;  /* 0x0000000429007c0c */ /* 0x000fe2000c701270 */
[----:B------:R-:W-:Y:S01]  /*99b90*/  UMOV UR57, UR54 ;  /* 0x0000003600397c82 */ /* 0x000fe20008000000 */
[----:B------:R-:W-:Y:S01]  /*99ba0*/  UMOV UR54, UR52 ;  /* 0x0000003400367c82 */ /* 0x000fe20008000000 */
[----:B------:R-:W-:-:S02]  /*99bb0*/  LOP3.LUT R5, R5, 0x7fffffff, RZ, 0xc0, !PT ;  /* 0x7fffffff05057812 */ /* 0x000fc400078ec0ff */
[----:B------:R-:W-:Y:S01]  /*99bc0*/  LOP3.LUT R7, R7, 0x7fffffff, RZ, 0xc0, !PT ;  /* 0x7fffffff07077812 */ /* 0x000fe200078ec0ff */
[----:B------:R0:W-:Y:S01]  /*99bd0*/  STL [R1+0x3108], R46 ;  /* 0x0031082e01007387 */ /* 0x0001e20000100800 */
[----:B------:R-:W-:Y:S01]  /*99be0*/  LOP3.LUT R38, R38, 0x7fffffff, RZ, 0xc0, !PT ;  /* 0x7fffffff26267812 */ /* 0x000fe200078ec0ff */
[----:B------:R-:W-:Y:S01]  /*99bf0*/  ULDC UR58, c[0x0][0x228] ;  /* 0x00008a00003a7ab9 */ /* 0x000fe20000000800 */
[----:B------:R-:W-:Y:S01]  /*99c00*/  @P1 LOP3.LUT R4, R4, 0x10000, RZ, 0xfc, !PT ;  /* 0x0001000004041812 */ /* 0x000fe200078efcff */
[----:B------:R-:W-:Y:S01]  /*99c10*/  UMOV UR52, UR48 ;  /* 0x0000003000347c82 */ /* 0x000fe20008000000 */
[----:B------:R-:W-:Y:S02]  /*99c20*/  ULDC UR4, c[0x0][0x228] ;  /* 0x00008a0000047ab9 */ /* 0x000fe40000000800 */
[----:B------:R-:W-:Y:S01]  /*99c30*/  LOP3.LUT R4, R4, 0xffffbfff, RZ, 0xc0, !PT ;  /* 0xffffbfff04047812 */ /* 0x000fe200078ec0ff */
[----:B------:R-:W-:Y:S01]  /*99c40*/  UMOV UR48, UR34 ;  /* 0x0000002200307c82 */ /* 0x000fe20008000000 */
[----:B------:R-:W-:Y:S01]  /*99c50*/  UMOV UR34, UR8 ;  /* 0x0000000800227c82 */ /* 0x000fe20008000000 */
[----:B0-----:R-:W2:Y:S01]  /*99c60*/  LDL.LU R46, [R1+0x1310] ;  /* 0x00131000012e7983 */ /* 0x001ea20000300800 */
[----:B------:R-:W-:Y:S01]  /*99c70*/  @P0 LOP3.LUT R4, R4, 0x4000, RZ, 0xfc, !PT ;  /* 0x0000400004040812 */ /* 0x000fe200078efcff */
[----:B------:R-:W-:Y:S01]  /*99c80*/  UMOV UR8, UR6 ;  /* 0x0000000600087c82 */ /* 0x000fe20008000000 */
[----:B------:R-:W-:Y:S01]  /*99c90*/  ISETP.GE.AND P0, PT, R8, UR60, PT ;  /* 0x0000003c08007c0c */ /* 0x000fe2000bf06270 */
[----:B------:R-:W-:Y:S01]  /*99ca0*/  ULDC UR6, c[0x0][0x228] ;  /* 0x00008a0000067ab9 */ /* 0x000fe20000000800 */
[----:B------:R-:W2:Y:S02]  /*99cb0*/  LDL.LU R9, [R1+0x1314] ;  /* 0x0013140001097983 */ /* 0x000ea40000300800 */
[----:B------:R-:W-:-:S02]  /*99cc0*/  ISETP.LT.AND P1, PT, R40, UR6, !P0 ;  /* 0x0000000628007c0c */ /* 0x000fc4000c721270 */
[----:B------:R-:W-:Y:S01]  /*99cd0*/  LOP3.LUT R4, R4, 0xffffdfff, RZ, 0xc0, !PT ;  /* 0xffffdfff04047812 */ /* 0x000fe200078ec0ff */
[----:B------:R-:W-:Y:S01]  /*99ce0*/  VIADD R8, R0, 0x14f ;  /* 0x0000014f00087836 */ /* 0x000fe20000000000 */
[----:B------:R-:W-:Y:S01]  /*99cf0*/  ISETP.LT.AND P0, PT, R41, UR4, !P0 ;  /* 0x0000000429007c0c */ /* 0x000fe2000c701270 */
[----:B------:R-:W-:Y:S01]  /*99d00*/  ULDC UR6, c[0x0][0x228] ;  /* 0x00008a0000067ab9 */ /* 0x000fe20000000800 */
[----:B------:R-:W-:-:S07]  /*99d10*/  ULDC UR4, c[0x0][0x228] ;  /* 0x00008a0000047ab9 */ /* 0x000fce0000000800 */
[----:B------:R-:W-:-:S04]  /*99d20*/  @P1 LOP3.LUT R4, R4, 0x2000, RZ, 0xfc, !PT ;  /* 0x0000200004041812 */ /* 0x000fc800078efcff */
[----:B------:R-:W-:-:S04]  /*99d30*/  LOP3.LUT R4, R4, 0xffffefff, RZ, 0xc0, !PT ;  /* 0xffffefff04047812 */ /* 0x000fc800078ec0ff */
[----:B------:R-:W-:Y:S02]  /*99d40*/  @P0 LOP3.LUT R4, R4, 0x1000, RZ, 0xfc, !PT ;  /* 0x0000100004040812 */ /* 0x000fe400078efcff */
[----:B------:R-:W-:Y:S02]  /*99d50*/  ISETP.GE.AND P0, PT, R8, UR57, PT ;  /* 0x0000003908007c0c */ /* 0x000fe4000bf06270 */
[----:B------:R-:W-:Y:S01]  /*99d60*/  LOP3.LUT R4, R4, 0xfffff7ff, RZ, 0xc0, !PT ;  /* 0xfffff7ff04047812 */ /* 0x000fe200078ec0ff */
[----:B------:R-:W-:Y:S01]  /*99d70*/  VIADD R8, R0, 0x14d ;  /* 0x0000014d00087836 */ /* 0x000fe20000000000 */
[----:B------:R-:W-:Y:S01]  /*99d80*/  ISETP.LT.AND P1, PT, R40, UR6, !P0 ;  /* 0x0000000628007c0c */ /* 0x000fe2000c721270 */
[----:B------:R-:W-:Y:S01]  /*99d90*/  ULDC UR6, c[0x0][0x228] ;  /* 0x00008a0000067ab9 */ /* 0x000fe20000000800 */
[----:B------:R-:W-:Y:S01]  /*99da0*/  ISETP.LT.AND P0, PT, R41, UR4, !P0 ;  /* 0x0000000429007c0c */ /* 0x000fe2000c701270 */
[----:B------:R-:W-:Y:S01]  /*99db0*/  ULDC UR4, c[0x0][0x228] ;  /* 0x00008a0000047ab9 */ /* 0x000fe20000000800 */
[----:B------:R0:W-:Y:S01]  /*99dc0*/  STL [R1+0x2d88], R2 ;  /* 0x002d880201007387 */ /* 0x0001e20000100800 */
[----:B------:R-:W-:-:S03]  /*99dd0*/  ULDC UR57, c[0x0][0x228] ;  /* 0x00008a0000397ab9 */ /* 0x000fc60000000800 */
[----:B------:R-:W3:Y:S04]  /*99de0*/  LDL.LU R36, [R1+0x1318] ;  /* 0x0013180001247983 */ /* 0x000ee80000300800 */
[----:B------:R-:W3:Y:S01]  /*99df0*/  LDL.LU R6, [R1+0x131c] ;  /* 0x00131c0001067983 */ /* 0x000ee20000300800 */
[----:B------:R-:W-:-:S03]  /*99e00*/  @P1 LOP3.LUT R4, R4, 0x800, RZ, 0xfc, !PT ;  /* 0x0000080004041812 */ /* 0x000fc600078efcff */
[----:B0-----:R-:W4:Y:S01]  /*99e10*/  LDL.LU R2, [R1+0xf00] ;  /* 0x000f000001027983 */ /* 0x001f220000300800 */
[----:B------:R-:W-:-:S03]  /*99e20*/  LOP3.LUT R4, R4, 0xfffffbff, RZ, 0xc0, !PT ;  /* 0xfffffbff04047812 */ /* 0x000fc600078ec0ff */
[----:B------:R-:W4:Y:S01]  /*99e30*/  LDL.LU R58, [R1+0xf04] ;  /* 0x000f0400013a7983 */ /* 0x000f220000300800 */
[----:B------:R-:W-:Y:S02]  /*99e40*/  @P0 LOP3.LUT R4, R4, 0x400, RZ, 0xfc, !PT ;  /* 0x0000040004040812 */ /* 0x000fe400078efcff */
[----:B------:R-:W-:Y:S01]  /*99e50*/  ISETP.GE.AND P0, PT, R8, UR59, PT ;  /* 0x0000003b08007c0c */ /* 0x000fe2000bf06270 */
[----:B------:R-:W2:Y:S01]  /*99e60*/  LDL.LU R61, [R1+0xf08] ;  /* 0x000f0800013d7983 */ /* 0x000ea20000300800 */
[----:B------:R-:W-:Y:S01]  /*99e70*/  LOP3.LUT R4, R4, 0xfffffdff, RZ, 0xc0, !PT ;  /* 0xfffffdff04047812 */ /* 0x000fe200078ec0ff */
[----:B------:R-:W-:Y:S01]  /*99e80*/  VIADD R8, R0, 0x14b ;  /* 0x0000014b00087836 */ /* 0x000fe20000000000 */
[----:B------:R-:W-:Y:S01]  /*99e90*/  ISETP.LT.AND P1, PT, R40, UR6, !P0 ;  /* 0x0000000628007c0c */ /* 0x000fe2000c721270 */
[----:B------:R-:W-:Y:S01]  /*99ea0*/  ULDC UR6, c[0x0][0x228] ;  /* 0x00008a0000067ab9 */ /* 0x000fe20000000800 */
[----:B------:R-:W-:Y:S01]  /*99eb0*/  ISETP.LT.AND P0, PT, R41, UR4, !P0 ;  /* 0x0000000429007c0c */ /* 0x000fe2000c701270 */
[----:B------:R-:W-:Y:S01]  /*99ec0*/  ULDC UR4, c[0x0][0x228] ;  /* 0x00008a0000047ab9 */ /* 0x000fe20000000800 */
[----:B------:R-:W2:Y:S01]  /*99ed0*/  LDL.LU R60, [R1+0xf0c] ;  /* 0x000f0c00013c7983 */ /* 0x000ea20000300800 */
[----:B------:R-:W-:-:S03]  /*99ee0*/  ULDC UR59, c[0x0][0x228] ;  /* 0x00008a00003b7ab9 */ /* 0x000fc60000000800 */
[----:B------:R-:W4:Y:S04]  /*99ef0*/  LDL.LU R59, [R1+0xef0] ;  /* 0x000ef000013b7983 */ /* 0x000f280000300800 */
[----:B------:R-:W4:Y:S01]  /*99f00*/  LDL.LU R57, [R1+0xef4] ;  /* 0x000ef40001397983 */ /* 0x000f220000300800 */
[----:B------:R-:W-:-:S03]  /*99f10*/  @P1 LOP3.LUT R4, R4, 0x200, RZ, 0xfc, !PT ;  /* 0x0000020004041812 */ /* 0x000fc600078efcff */
[----:B------:R-:W4:Y:S01]  /*99f20*/  LDL.LU R56, [R1+0xef8] ;  /* 0x000ef80001387983 */ /* 0x000f220000300800 */
[----:B------:R-:W-:-:S03]  /*99f30*/  LOP3.LUT R4, R4, 0xfffffeff, RZ, 0xc0, !PT ;  /* 0xfffffeff04047812 */ /* 0x000fc600078ec0ff */
[----:B------:R-:W4:Y:S01]  /*99f40*/  LDL.LU R55, [R1+0xefc] ;  /* 0x000efc0001377983 */ /* 0x000f220000300800 */
[----:B------:R-:W-:Y:S02]  /*99f50*/  @P0 LOP3.LUT R4, R4, 0x100, RZ, 0xfc, !PT ;  /* 0x0000010004040812 */ /* 0x000fe400078efcff */
[----:B------:R-:W-:Y:S01]  /*99f60*/  ISETP.GE.AND P0, PT, R8, UR54, PT ;  /* 0x0000003608007c0c */ /* 0x000fe2000bf06270 */
[----:B------:R-:W4:Y:S01]  /*99f70*/  LDL.LU R45, [R1+0xee0] ;  /* 0x000ee000012d7983 */ /* 0x000f220000300800 */
[----:B------:R-:W-:Y:S01]  /*99f80*/  LOP3.LUT R4, R4, 0xffffff7f, RZ, 0xc0, !PT ;  /* 0xffffff7f04047812 */ /* 0x000fe200078ec0ff */
[----:B------:R-:W-:Y:S01]  /*99f90*/  VIADD R8, R0, 0x149 ;  /* 0x0000014900087836 */ /* 0x000fe20000000000 */
[----:B------:R-:W-:Y:S01]  /*99fa0*/  ISETP.LT.AND P1, PT, R40, UR6, !P0 ;  /* 0x0000000628007c0c */ /* 0x000fe2000c721270 */
[----:B------:R-:W-:Y:S01]  /*99fb0*/  ULDC UR6, c[0x0][0x228] ;  /* 0x00008a0000067ab9 */ /* 0x000fe20000000800 */
[----:B------:R-:W-:Y:S01]  /*99fc0*/  ISETP.LT.AND P0, PT, R41, UR4, !P0 ;  /* 0x0000000429007c0c */ /* 0x000fe2000c701270 */
[----:B------:R-:W-:Y:S01]  /*99fd0*/  ULDC UR4, c[0x0][0x228] ;  /* 0x00008a0000047ab9 */ /* 0x000fe20000000800 */
[----:B------:R-:W4:Y:S01]  /*99fe0*/  LDL.LU R35, [R1+0xee4] ;  /* 0x000ee40001237983 */ /* 0x000f220000300800 */
[----:B------:R-:W-:-:S03]  /*99ff0*/  ULDC UR54, c[0x0][0x228] ;  /* 0x00008a0000367ab9 */ /* 0x000fc60000000800 */
[----:B------:R-:W4:Y:S04]  /*9a000*/  LDL.LU R34, [R1+0xee8] ;  /* 0x000ee80001227983 */ /* 0x000f280000300800 */
[----:B------:R-:W4:Y:S01]  /*9a010*/  LDL.LU R33, [R1+0xeec] ;  /* 0x000eec0001217983 */ /* 0x000f220000300800 */
        /* <DEDUP_REMOVED lines=11> */
[----:B------:R-:W-:-:S08]  /*9a0d0*/  ULDC UR52, c[0x0][0x228] ;  /* 0x00008a0000347ab9 */ /* 0x000fd00000000800 */
[----:B------:R-:W-:Y:S01]  /*9a0e0*/  @P1 LOP3.LUT R4, R4, 0x20, RZ, 0xfc, !PT ;  /* 0x0000002004041812 */ /* 0x000fe200078efcff */
[----:B0-----:R-:W3:Y:S03]  /*9a0f0*/  LDL.LU R37, [R1+0x132c] ;  /* 0x00132c0001257983 */ /* 0x001ee60000300800 */
        /* <DEDUP_REMOVED lines=25> */
[----:B0-----:R-:W2:Y:S03]  /*9a290*/  LDL.LU R50, [R1+0x1324] ;  /* 0x0013240001327983 */ /* 0x001ea60000300800 */
[----:B------:R-:W-:-:S04]  /*9a2a0*/  LOP3.LUT R4, R4, 0xfffffffe, RZ, 0xc0, !PT ;  /* 0xfffffffe04047812 */ /* 0x000fc800078ec0ff */
[----:B------:R-:W-:Y:S02]  /*9a2b0*/  @P0 LOP3.LUT R4, R4, 0x1, RZ, 0xfc, !PT ;  /* 0x0000000104040812 */ /* 0x000fe400078efcff */
[----:B------:R-:W-:Y:S01]  /*9a2c0*/  ISETP.GE.AND P0, PT, R8, UR46, PT ;  /* 0x0000002e08007c0c */ /* 0x000fe2000bf06270 */
[----:B------:R-:W-:Y:S01]  /*9a2d0*/  VIADD R8, R0, 0x141 ;  /* 0x0000014100087836 */ /* 0x000fe20000000000 */
[----:B------:R0:W-:Y:S01]  /*9a2e0*/  STL [R1+0x3114], R54 ;  /* 0x0031143601007387 */ /* 0x0001e20000100800 */
[----:B------:R-:W-:Y:S01]  /*9a2f0*/  ULDC UR46, c[0x0][0x228] ;  /* 0x00008a00002e7ab9 */ /* 0x000fe20000000800 */
[----:B------:R-:W-:Y:S01]  /*9a300*/  ISETP.LT.AND P1, PT, R40, UR6, !P0 ;  /* 0x0000000628007c0c */ /* 0x000fe2000c721270 */
[----:B------:R-:W-:Y:S01]  /*9a310*/  ULDC UR6, c[0x0][0x228] ;  /* 0x00008a0000067ab9 */ /* 0x000fe20000000800 */
[----:B------:R-:W-:Y:S01]  /*9a320*/  ISETP.LT.AND P0, PT, R41, UR4, !P0 ;  /* 0x0000000429007c0c */ /* 0x000fe2000c701270 */
[----:B------:R-:W-:Y:S01]  /*9a330*/  ULDC UR4, c[0x0][0x228] ;  /* 0x00008a0000047ab9 */ /* 0x000fe20000000800 */
[----:B0-----:R-:W2:Y:S09]  /*9a340*/  LDL.LU R54, [R1+0x1320] ;  /* 0x0013200001367983 */ /* 0x001eb20000300800 */
[----:B------:R-:W-:-:S04]  /*9a350*/  @P1 LOP3.LUT R5, R5, 0x80000000, RZ, 0xfc, !PT ;  /* 0x8000000005051812 */ /* 0x000fc800078efcff */
[----:B------:R-:W-:-:S04]  /*9a360*/  LOP3.LUT R5, R5, 0xbfffffff, RZ, 0xc0, !PT ;  /* 0xbfffffff05057812 */ /* 0x000fc800078ec0ff */
[----:B------:R-:W-:Y:S02]  /*9a370*/  @P0 LOP3.LUT R5, R5, 0x40000000, RZ, 0xfc, !PT ;  /* 0x4000000005050812 */ /* 0x000fe400078efcff */
[----:B------:R-:W-:-:S04]  /*9a380*/  ISETP.GE.AND P0, PT, R8, UR45, PT ;  /* 0x0000002d08007c0c */ /* 0x000fc8000bf06270 */
[----:B------:R-:W-:Y:S02]  /*9a390*/  ISETP.LT.AND P1, PT, R40, UR6, !P0 ;  /* 0x0000000628007c0c */ /* 0x000fe4000c721270 */
        /* <DEDUP_REMOVED lines=18> */
[----:B0-----:R-:W4:Y:S03]  /*9a4c0*/  LDL.LU R53, [R1+0xf1c] ;  /* 0x000f1c0001357983 */ /* 0x001f260000300800 */
        /* <DEDUP_REMOVED lines=139> */
[----:B------:R-:W-:Y:S01]  /*9ad80*/  ISETP.LT.AND P1, PT, R40, UR6, !P0 ;  /* 0x0000000628007c0c */ /* 0x000fe2000c721270 */
[----:B------:R-:W-:Y:S01]  /*9ad90*/  VIADD R8, R0, 0x121 ;  /* 0x0000012100087836 */ /* 0x000fe20000000000 */
[----:B------:R-:W-:Y:S01]  /*9ada0*/  ISETP.LT.AND P0, PT, R41, UR4, !P0 ;  /* 0x0000000429007c0c */ /* 0x000fe2000c701270 */
[----:B------:R-:W-:Y:S01]  /*9adb0*/  ULDC UR6, c[0x0][0x228] ;  /* 0x00008a0000067ab9 */ /* 0x000fe20000000800 */
[----:B------:R-:W-:-:S09]  /*9adc0*/  ULDC UR4, c[0x0][0x228] ;  /* 0x00008a0000047ab9 */ /* 0x000fd20000000800 */
        /* <DEDUP_REMOVED lines=15> */
[----:B------:R-:W-:Y:S02]  /*9aec0*/  R2UR UR18, R32 ;  /* 0x00000000201272ca */ /* 0x000fe400000e0000 */
[----:B------:R-:W-:Y:S01]  /*9aed0*/  LOP3.LUT R7, R7, 0xf7ffffff, RZ, 0xc0, !PT ;  /* 0xf7ffffff07077812 */ /* 0x000fe200078ec0ff */
[----:B------:R-:W-:Y:S01]  /*9aee0*/  VIADD R8, R0, 0x11d ;  /* 0x0000011d00087836 */ /* 0x000fe20000000000 */
[----:B------:R-:W-:Y:S01]  /*9aef0*/  ISETP.LT.AND P0, PT, R41, UR4, !P0 ;  /* 0x0000000429007c0c */ /* 0x000fe2000c701270 */
[----:B------:R-:W-:Y:S01]  /*9af00*/  ULDC UR6, c[0x0][0x228] ;  /* 0x00008a0000067ab9 */ /* 0x000fe20000000800 */
[----:B------:R-:W-:-:S05]  /*9af10*/  ULDC UR4, c[0x0][0x228] ;  /* 0x00008a0000047ab9 */ /* 0x000fca0000000800 */
        /* <DEDUP_REMOVED lines=70> */
[----:B------:R-:W-:Y:S01]  /*9b380*/  ISETP.LT.AND P1, PT, R40, UR6, !P0 ;  /* 0x0000000628007c0c */ /* 0x000fe2000c721270 */
[----:B------:R0:W-:Y:S01]  /*9b390*/  STL [R1+0x3124], R48 ;  /* 0x0031243001007387 */ /* 0x0001e20000100800 */
[----:B------:R-:W-:Y:S02]  /*9b3a0*/  ISETP.LT.AND P0, PT, R41, UR4, !P0 ;  /* 0x0000000429007c0c */ /* 0x000fe4000c701270 */
[----:B------:R-:W-:Y:S02]  /*9b3b0*/  R2UR UR14, R25 ;  /* 0x00000000190e72ca */ /* 0x000fe400000e0000 */
[----:B------:R-:W-:Y:S01]  /*9b3c0*/  LOP3.LUT R7, R7, 0xffffdfff, RZ, 0xc0, !PT ;  /* 0xffffdfff07077812 */ /* 0x000fe200078ec0ff */
[----:B------:R-:W-:Y:S01]  /*9b3d0*/  VIADD R8, R0, 0x10f ;  /* 0x0000010f00087836 */ /* 0x000fe20000000000 */
[----:B------:R-:W-:Y:S01]  /*9b3e0*/  ULDC UR6, c[0x0][0x228] ;  /* 0x00008a0000067ab9 */ /* 0x000fe20000000800 */
[----:B------:R-:W-:Y:S01]  /*9b3f0*/  ULDC UR4, c[0x0][0x228] ;  /* 0x00008a0000047ab9 */ /* 0x000fe20000000800 */
[----:B0-----:R-:W3:Y:S03]  /*9b400*/  LDL.LU R48, [R1+0xf10] ;  /* 0x000f100001307983 */ /* 0x001ee60000300800 */
[----:B------:R-:W-:Y:S01]  /*9b410*/  @P1 LOP3.LUT R7, R7, 0x2000, RZ, 0xfc, !PT ;  /* 0x0000200007071812 */ /* 0x000fe200078efcff */
[----:B------:R0:W-:Y:S03]  /*9b420*/  STL [R1+0x3128], R49 ;  /* 0x0031283101007387 */ /* 0x0001e60000100800 */
[----:B------:R-:W-:Y:S01]  /*9b430*/  LOP3.LUT R7, R7, 0xffffefff, RZ, 0xc0, !PT ;  /* 0xffffefff07077812 */ /* 0x000fe200078ec0ff */
[----:B0-----:R-:W2:Y:S04]  /*9b440*/  LDL.LU R49, [R1+0xf2c] ;  /* 0x000f2c0001317983 */ /* 0x001ea80000300800 */
[----:B------:R0:W-:Y:S01]  /*9b450*/  STL [R1+0x312c], R43 ;  /* 0x00312c2b01007387 */ /* 0x0001e20000100800 */
[----:B------:R-:W-:-:S03]  /*9b460*/  @P0 LOP3.LUT R7, R7, 0x1000, RZ, 0xfc, !PT ;  /* 0x0000100007070812 */ /* 0x000fc600078efcff */
[----:B0-----:R-:W2:Y:S04]  /*9b470*/  LDL.LU R43, [R1+0xf28] ;  /* 0x000f2800012b7983 */ /* 0x001ea80000300800 */
[----:B------:R0:W-:Y:S01]  /*9b480*/  STL [R1+0x3130], R44 ;  /* 0x0031302c01007387 */ /* 0x0001e20000100800 */
[----:B------:R-:W-:-:S03]  /*9b490*/  ISETP.GE.AND P0, PT, R8, UR14, PT ;  /* 0x0000000e08007c0c */ /* 0x000fc6000bf06270 */
[----:B0-----:R-:W4:Y:S04]  /*9b4a0*/  LDL.LU R44, [R1+0xf24] ;  /* 0x000f2400012c7983 */ /* 0x001f280000300800 */
[----:B------:R0:W-:Y:S01]  /*9b4b0*/  STL [R1+0x3134], R47 ;  /* 0x0031342f01007387 */ /* 0x0001e20000100800 */
[----:B------:R-:W-:Y:S02]  /*9b4c0*/  ISETP.LT.AND P1, PT, R40, UR6, !P0 ;  /* 0x0000000628007c0c */ /* 0x000fe4000c721270 */
[----:B------:R-:W-:Y:S02]  /*9b4d0*/  R2UR UR12, R24 ;  /* 0x00000000180c72ca */ /* 0x000fe400000e0000 */
[----:B------:R-:W-:Y:S01]  /*9b4e0*/  LOP3.LUT R7, R7, 0xfffff7ff, RZ, 0xc0, !PT ;  /* 0xfffff7ff07077812 */ /* 0x000fe200078ec0ff */
[----:B------:R-:W-:Y:S01]  /*9b4f0*/  VIADD R8, R0, 0x10d ;  /* 0x0000010d00087836 */ /* 0x000fe20000000000 */
[----:B0-----:R-:W4:Y:S01]  /*9b500*/  LDL.LU R47, [R1+0xf20] ;  /* 0x000f2000012f7983 */ /* 0x001f220000300800 */
[----:B------:R-:W-:-:S03]  /*9b510*/  ULDC UR6, c[0x0][0x228] ;  /* 0x00008a0000067ab9 */ /* 0x000fc60000000800 */
[----:B------:R0:W-:Y:S04]  /*9b520*/  STL [R1+0x3028], R39 ;  /* 0x0030282701007387 */ /* 0x0001e80000100800 */
[----:B0-----:R-:W2:Y:S04]  /*9b530*/  LDL.LU R39, [R1+0xf3c] ;  /* 0x000f3c0001277983 */ /* 0x001ea80000300800 */
[----:B------:R0:W-:Y:S04]  /*9b540*/  STL [R1+0x3138], R3 ;  /* 0x0031380301007387 */ /* 0x0001e80000100800 */
[----:B0-----:R-:W2:Y:S01]  /*9b550*/  LDL.LU R3, [R1+0xf38] ;  /* 0x000f380001037983 */ /* 0x001ea20000300800 */
[----:B------:R-:W-:Y:S01]  /*9b560*/  ISETP.LT.AND P0, PT, R41, UR4, !P0 ;  /* 0x0000000429007c0c */ /* 0x000fe2000c701270 */
[----:B------:R-:W-:Y:S01]  /*9b570*/  ULDC UR4, c[0x0][0x228] ;  /* 0x00008a0000047ab9 */ /* 0x000fe20000000800 */
[----:B------:R-:W-:-:S04]  /*9b580*/  @P1 LOP3.LUT R7, R7, 0x800, RZ, 0xfc, !PT ;  /* 0x0000080007071812 */ /* 0x000fc800078efcff */
[----:B------:R-:W-:-:S07]  /*9b590*/  LOP3.LUT R7, R7, 0xfffffbff, RZ, 0xc0, !PT ;  /* 0xfffffbff07077812 */ /* 0x000fce00078ec0ff */
        /* <DEDUP_REMOVED lines=56> */
[----:B------:R-:W-:Y:S02]  /*9b920*/  ISETP.GE.AND P0, PT, R8, UR10, PT ;  /* 0x0000000a08007c0c */ /* 0x000fe4000bf06270 */
[----:B------:R-:W-:Y:S01]  /*9b930*/  R2UR UR12, R16 ;  /* 0x00000000100c72ca */ /* 0x000fe200000e0000 */
[----:B------:R-:W-:Y:S01]  /*9b940*/  VIADD R8, R0, 0x101 ;  /* 0x0000010100087836 */ /* 0x000fe20000000000 */
[----:B------:R-:W-:Y:S01]  /*9b950*/  ISETP.LT.AND P1, PT, R40, UR6, !P0 ;  /* 0x0000000628007c0c */ /* 0x000fe2000c721270 */
[----:B------:R-:W-:Y:S01]  /*9b960*/  ULDC UR6, c[0x0][0x228] ;  /* 0x00008a0000067ab9 */ /* 0x000fe20000000800 */
[----:B------:R-:W-:Y:S01]  /*9b970*/  ISETP.LT.AND P0, PT, R41, UR4, !P0 ;  /* 0x0000000429007c0c */ /* 0x000fe2000c701270 */
[----:B------:R-:W-:Y:S01]  /*9b980*/  ULDC UR4, c[0x0][0x228] ;  /* 0x00008a0000047ab9 */ /* 0x000fe20000000800 */
[----:B------:R-:W-:Y:S01]  /*9b990*/  R2UR UR16, R15 ;  /* 0x000000000f1072ca */ /* 0x000fe200000e0000 */
[----:B------:R3:W-:Y:S01]  /*9b9a0*/  STL [R1+0x302c], R4 ;  /* 0x00302c0401007387 */ /* 0x0007e20000100800 */
[----:B------:R-:W-:Y:S01]  /*9b9b0*/  R2UR UR18, R14 ;  /* 0x000000000e1272ca */ /* 0x000fe200000e0000 */
[----:B------:R-:W-:-:S06]  /*9b9c0*/  ULDC UR10, c[0x0][0x228] ;  /* 0x00008a00000a7ab9 */ /* 0x000fcc0000000800 */
        /* <DEDUP_REMOVED lines=47> */
[----:B------:R-:W-:Y:S01]  /*9bcc0*/  STL [R1+0x3030], R5 ;  /* 0x0030300501007387 */ /* 0x000fe20000100800 */
[----:B------:R-:W-:Y:S01]  /*9bcd0*/  ISETP.LT.AND P0, PT, R41, UR4, !P0 ;  /* 0x0000000429007c0c */ /* 0x000fe2000c701270 */
[----:B------:R-:W-:Y:S01]  /*9bce0*/  ULDC UR6, c[0x0][0x228] ;  /* 0x00008a0000067ab9 */ /* 0x000fe20000000800 */
[----:B------:R-:W-:Y:S01]  /*9bcf0*/  LOP3.LUT R38, R38, 0xffdfffff, RZ, 0xc0, !PT ;  /* 0xffdfffff26267812 */ /* 0x000fe200078ec0ff */
[----:B------:R-:W-:Y:S01]  /*9bd00*/  STL [R1+0x3034], R7 ;  /* 0x0030340701007387 */ /* 0x000fe20000100800 */
[----:B---3--:R-:W-:Y:S01]  /*9bd10*/  F2FP.SATFINITE.E5M2.F32.PACK_AB_MERGE_C R4, R51, R48, RZ ;  /* 0x000000303304723e */ /* 0x008fe200048060ff */
[----:B------:R-:W-:Y:S02]  /*9bd20*/  ULDC UR4, c[0x0][0x228] ;  /* 0x00008a0000047ab9 */ /* 0x000fe40000000800 */
[----:B------:R2:W-:Y:S04]  /*9bd30*/  STL [R1+0x313c], R0 ;  /* 0x00313c0001007387 */ /* 0x0005e80000100800 */
[----:B------:R-:W-:Y:S01]  /*9bd40*/  STL [R1+0x3140], R40 ;  /* 0x0031402801007387 */ /* 0x000fe20000100800 */
[----:B------:R-:W-:-:S02]  /*9bd50*/  @P1 LOP3.LUT R38, R38, 0x200000, RZ, 0xfc, !PT ;  /* 0x0020000026261812 */ /* 0x000fc400078efcff */
[----:B--2---:R-:W-:Y:S01]  /*9bd60*/  F2FP.SATFINITE.E5M2.F32.PACK_AB_MERGE_C R0, R39, R3, RZ ;  /* 0x000000032700723e */ /* 0x004fe200048060ff */
[----:B------:R-:W-:Y:S01]  /*9bd70*/  STL [R1+0x3144], R41 ;  /* 0x0031442901007387 */ /* 0x000fe20000100800 */
[----:B------:R-:W-:-:S03]  /*9bd80*/  LOP3.LUT R38, R38, 0xffefffff, RZ, 0xc0, !PT ;  /* 0xffefffff26267812 */ /* 0x000fc600078ec0ff */
[----:B------:R4:W-:Y:S01]  /*9bd90*/  STL [R1+0x2ac], R0 ;  /* 0x0002ac0001007387 */ /* 0x0009e20000100800 */
[----:B------:R-:W-:Y:S02]  /*9bda0*/  @P0 LOP3.LUT R38, R38, 0x100000, RZ, 0xfc, !PT ;  /* 0x0010000026260812 */ /* 0x000fe400078efcff */
[----:B----4-:R-:W-:-:S05]  /*9bdb0*/  F2FP.SATFINITE.E5M2.F32.PACK_AB_MERGE_C R0, R44, R47, RZ ;  /* 0x0000002f2c00723e */ /* 0x010fca00048060ff */
[----:B------:R0:W-:Y:S01]  /*9bdc0*/  STL [R1+0x2a8], R0 ;  /* 0x0002a80001007387 */ /* 0x0001e20000100800 */
[----:B------:R-:W-:-:S03]  /*9bdd0*/  F2FP.SATFINITE.E5M2.F32.PACK_AB_MERGE_C R3, R53, R52, RZ ;  /* 0x000000343503723e */ /* 0x000fc600048060ff */
[----:B------:R-:W-:Y:S01]  /*9bde0*/  STL [R1+0x3148], R38 ;  /* 0x0031482601007387 */ /* 0x000fe20000100800 */
[----:B0-----:R-:W-:-:S05]  /*9bdf0*/  F2FP.SATFINITE.E5M2.F32.PACK_AB_MERGE_C R0, R49, R43, RZ ;  /* 0x0000002b3100723e */ /* 0x001fca00048060ff */
[----:B------:R0:W-:Y:S04]  /*9be00*/  STL [R1+0xf20], R0 ;  /* 0x000f200001007387 */ /* 0x0001e80000100800 */
[----:B------:R-:W-:Y:S01]  /*9be10*/  STL [R1+0x2a4], R4 ;  /* 0x0002a40401007387 */ /* 0x000fe20000100800 */
[----:B0-----:R-:W-:Y:S02]  /*9be20*/  F2FP.SATFINITE.E5M2.F32.PACK_AB_MERGE_C R0, R50, R54, RZ ;  /* 0x000000363200723e */ /* 0x001fe400048060ff */
[----:B------:R-:W-:Y:S01]  /*9be30*/  F2FP.SATFINITE.E5M2.F32.PACK_AB_MERGE_C R50, R37, R42, RZ ;  /* 0x0000002a2532723e */ /* 0x000fe200048060ff */
[----:B------:R-:W-:Y:S01]  /*9be40*/  STL [R1+0x2a0], R3 ;  /* 0x0002a00301007387 */ /* 0x000fe20000100800 */
[----:B------:R-:W-:-:S03]  /*9be50*/  F2FP.SATFINITE.E5M2.F32.PACK_AB_MERGE_C R54, R6, R36, RZ ;  /* 0x000000240636723e */ /* 0x000fc600048060ff */
[----:B------:R-:W-:Y:S04]  /*9be60*/  STL [R1+0x314c], R50 ;  /* 0x00314c3201007387 */ /* 0x000fe80000100800 */
[----:B------:R0:W-:Y:S01]  /*9be70*/  STL [R1+0x29c], R0 ;  /* 0x00029c0001007387 */ /* 0x0001e20000100800 */
[----:B------:R-:W-:-:S03]  /*9be80*/  F2FP.SATFINITE.E5M2.F32.PACK_AB_MERGE_C R53, R60, R61, RZ ;  /* 0x0000003d3c35723e */ /* 0x000fc600048060ff */
[----:B------:R-:W-:Y:S01]  /*9be90*/  STL [R1+0x3150], R54 ;  /* 0x0031503601007387 */ /* 0x000fe20000100800 */
[----:B0-----:R-:W-:-:S05]  /*9bea0*/  F2FP.SATFINITE.E5M2.F32.PACK_AB_MERGE_C R0, R9, R46, RZ ;  /* 0x0000002e0900723e */ /* 0x001fca00048060ff */
[----:B------:R0:W-:Y:S01]  /*9beb0*/  STL [R1+0x298], R0 ;  /* 0x0002980001007387 */ /* 0x0001e20000100800 */
[----:B------:R-:W-:-:S03]  /*9bec0*/  F2FP.SATFINITE.E5M2.F32.PACK_AB_MERGE_C R3, R55, R56, RZ ;  /* 0x000000383703723e */ /* 0x000fc600048060ff */
[----:B------:R-:W-:Y:S01]  /*9bed0*/  STL [R1+0x3154], R53 ;  /* 0x0031543501007387 */ /* 0x000fe20000100800 */
[----:B0-----:R-:W-:-:S05]  /*9bee0*/  F2FP.SATFINITE.E5M2.F32.PACK_AB_MERGE_C R0, R58, R2, RZ ;  /* 0x000000023a00723e */ /* 0x001fca00048060ff */
[----:B------:R0:W-:Y:S01]  /*9bef0*/  STL [R1+0x294], R0 ;  /* 0x0002940001007387 */ /* 0x0001e20000100800 */
[----:B------:R-:W-:Y:S02]  /*9bf00*/  F2FP.SATFINITE.E5M2.F32.PACK_AB_MERGE_C R2, R35, R45, RZ ;  /* 0x0000002d2302723e */ /* 0x000fe400048060ff */
[----:B0-----:R-:W-:-:S05]  /*9bf10*/  F2FP.SATFINITE.E5M2.F32.PACK_AB_MERGE_C R0, R57, R59, RZ ;  /* 0x0000003b3900723e */ /* 0x001fca00048060ff */
[----:B------:R0:W-:Y:S04]  /*9bf20*/  STL [R1+0xef4], R0 ;  /* 0x000ef40001007387 */ /* 0x0001e80000100800 */
[----:B------:R-:W-:Y:S04]  /*9bf30*/  STL [R1+0xef0], R3 ;  /* 0x000ef00301007387 */ /* 0x000fe80000100800 */
[----:B------:R-:W2:Y:S04]  /*9bf40*/  LDL.LU R53, [R1+0xed4] ;  /* 0x000ed40001357983 */ /* 0x000ea80000300800 */
[----:B------:R-:W-:Y:S04]  /*9bf50*/  STL [R1+0xee0], R2 ;  /* 0x000ee00201007387 */ /* 0x000fe80000100800 */
[----:B------:R-:W3:Y:S01]  /*9bf60*/  LDL.LU R54, [R1+0xed8] ;  /* 0x000ed80001367983 */ /* 0x000ee20000300800 */
[----:B0-----:R-:W-:-:S05]  /*9bf70*/  F2FP.SATFINITE.E5M2.F32.PACK_AB_MERGE_C R0, R33, R34, RZ ;  /* 0x000000222100723e */ /* 0x001fca00048060ff */
[----:B------:R-:W-:Y:S01]  /*9bf80*/  STL [R1+0xee4], R0 ;  /* 0x000ee40001007387 */ /* 0x000fe20000100800 */
[----:B------:R-:W-:Y:S02]  /*9bf90*/  R2UR UR14, R11 ;  /* 0x000000000b0e72ca */ /* 0x000fe400000e0000 */
[----:B------:R-:W-:Y:S02]  /*9bfa0*/  R2UR UR16, R12 ;  /* 0x000000000c1072ca */ /* 0x000fe400000e0000 */
[----:B------:R-:W-:Y:S02]  /*9bfb0*/  R2UR UR12, R19 ;  /* 0x00000000130c72ca */ /* 0x000fe400000e0000 */
[----:B------:R-:W-:Y:S01]  /*9bfc0*/  R2UR UR8, R23 ;  /* 0x00000000170872ca */ /* 0x000fe200000e0000 */
[----:B---3--:R0:W-:Y:S04]  /*9bfd0*/  STL [R1+0x32f4], R54 ;  /* 0x0032f43601007387 */ /* 0x0081e80000100800 */
[----:B0-----:R-:W2:Y:S04]  /*9bfe0*/  LDL.LU R54, [R1+0xed0] ;  /* 0x000ed00001367983 */ /* 0x001ea80000300800 */
        /* <DEDUP_REMOVED lines=59> */
[----:B--2---:R-:W-:-:S03]  /*9c3a0*/  F2FP.SATFINITE.E5M2.F32.PACK_AB_MERGE_C R53, R53, R54, RZ ;  /* 0x000000363535723e */ /* 0x004fc600048060ff */
[----:B------:R-:W2:Y:S04]  /*9c3b0*/  LDL.LU R54, [R1+0x32f4] ;  /* 0x0032f40001367983 */ /* 0x000ea80000300800 */
[----:B------:R-:W-:Y:S01]  /*9c3c0*/  STL [R1+0xed0], R53 ;  /* 0x000ed03501007387 */ /* 0x000fe20000100800 */
[----:B----4-:R-:W-:Y:S02]  /*9c3d0*/  F2FP.SATFINITE.E5M2.F32.PACK_AB_MERGE_C R41, R41, R38, RZ ;  /* 0x000000262929723e */ /* 0x010fe400048060ff */
[----:B---3--:R-:W-:Y:S02]  /*9c3e0*/  F2FP.SATFINITE.E5M2.F32.PACK_AB_MERGE_C R38, R11, R40, RZ ;  /* 0x000000280b26723e */ /* 0x008fe400048060ff */
[----:B------:R-:W-:Y:S02]  /*9c3f0*/  F2FP.SATFINITE.E5M2.F32.PACK_AB_MERGE_C R12, R19, R12, RZ ;  /* 0x0000000c130c723e */ /* 0x000fe400048060ff */
[----:B------:R-:W-:-:S02]  /*9c400*/  F2FP.SATFINITE.E5M2.F32.PACK_AB_MERGE_C R11, R8, R23, RZ ;  /* 0x00000017080b723e */ /* 0x000fc400048060ff */
[----:B------:R-:W-:Y:S02]  /*9c410*/  F2FP.SATFINITE.E5M2.F32.PACK_AB_MERGE_C R7, R7, R0, RZ ;  /* 0x000000000707723e */ /* 0x000fe400048060ff */
[----:B------:R-:W-:Y:S02]  /*9c420*/  F2FP.SATFINITE.E5M2.F32.PACK_AB_MERGE_C R8, R13, R10, RZ ;  /* 0x0000000a0d08723e */ /* 0x000fe400048060ff */
[----:B------:R-:W-:Y:S02]  /*9c430*/  F2FP.SATFINITE.E5M2.F32.PACK_AB_MERGE_C R0, R15, R14, RZ ;  /* 0x0000000e0f00723e */ /* 0x000fe400048060ff */
[----:B------:R-:W-:Y:S02]  /*9c440*/  F2FP.SATFINITE.E5M2.F32.PACK_AB_MERGE_C R5, R5, R30, RZ ;  /* 0x0000001e0505723e */ /* 0x000fe400048060ff */
[----:B------:R-:W-:Y:S02]  /*9c450*/  F2FP.SATFINITE.E5M2.F32.PACK_AB_MERGE_C R3, R3, R4, RZ ;  /* 0x000000040303723e */ /* 0x000fe400048060ff */
[----:B------:R-:W-:-:S02]  /*9c460*/  F2FP.SATFINITE.E5M2.F32.PACK_AB_MERGE_C R4, R47, R39, RZ ;  /* 0x000000272f04723e */ /* 0x000fc400048060ff */
[----:B--2---:R-:W-:-:S05]  /*9c470*/  F2FP.SATFINITE.E5M2.F32.PACK_AB_MERGE_C R50, R50, R54, RZ ;  /* 0x000000363232723e */ /* 0x004fca00048060ff */
[----:B------:R-:W-:Y:S04]  /*9c480*/  STL [R1+0xed4], R50 ;  /* 0x000ed43201007387 */ /* 0x000fe80000100800 */
[----:B------:R-:W-:Y:S04]  /*9c490*/  STL [R1+0xec4], R41 ;  /* 0x000ec42901007387 */ /* 0x000fe80000100800 */
[----:B------:R-:W-:Y:S04]  /*9c4a0*/  STL [R1+0xec0], R38 ;  /* 0x000ec02601007387 */ /* 0x000fe80000100800 */
[----:B------:R-:W-:Y:S04]  /*9c4b0*/  STL [R1+0xeb0], R12 ;  /* 0x000eb00c01007387 */ /* 0x000fe80000100800 */
[----:B------:R-:W-:Y:S04]  /*9c4c0*/  STL [R1+0x310], R11 ;  /* 0x0003100b01007387 */ /* 0x000fe80000100800 */
[----:B------:R0:W-:Y:S04]  /*9c4d0*/  STL [R1+0x30c], R7 ;  /* 0x00030c0701007387 */ /* 0x0001e80000100800 */
[----:B------:R1:W-:Y:S01]  /*9c4e0*/  STL [R1+0x308], R8 ;  /* 0x0003080801007387 */ /* 0x0003e20000100800 */
[----:B0-----:R-:W-:-:S05]  /*9c4f0*/  F2FP.SATFINITE.E5M2.F32.PACK_AB_MERGE_C R7, R17, R16, RZ ;  /* 0x000000101107723e */ /* 0x001fca00048060ff */
[----:B------:R0:W-:Y:S04]  /*9c500*/  STL [R1+0x2fc], R7 ;  /* 0x0002fc0701007387 */ /* 0x0001e80000100800 */
[----:B------:R2:W-:Y:S01]  /*9c510*/  STL [R1+0x304], R0 ;  /* 0x0003040001007387 */ /* 0x0005e20000100800 */
[----:B-1----:R-:W-:Y:S02]  /*9c520*/  F2FP.SATFINITE.E5M2.F32.PACK_AB_MERGE_C R8, R25, R24, RZ ;  /* 0x000000181908723e */ /* 0x002fe400048060ff */
[----:B0-----:R-:W-:Y:S02]  /*9c530*/  F2FP.SATFINITE.E5M2.F32.PACK_AB_MERGE_C R7, R22, R21, RZ ;  /* 0x000000151607723e */ /* 0x001fe400048060ff */
[----:B--2---:R-:W-:-:S05]  /*9c540*/  F2FP.SATFINITE.E5M2.F32.PACK_AB_MERGE_C R0, R20, R18, RZ ;  /* 0x000000121400723e */ /* 0x004fca00048060ff */
[----:B------:R0:W-:Y:S04]  /*9c550*/  STL [R1+0x2f8], R0 ;  /* 0x0002f80001007387 */ /* 0x0001e80000100800 */
[----:B------:R1:W-:Y:S01]  /*9c560*/  STL [R1+0x2f4], R7 ;  /* 0x0002f40701007387 */ /* 0x0003e20000100800 */
[----:B0-----:R-:W-:-:S03]  /*9c570*/  F2FP.SATFINITE.E5M2.F32.PACK_AB_MERGE_C R0, R27, R26, RZ ;  /* 0x0000001a1b00723e */ /* 0x001fc600048060ff */
[----:B------:R-:W-:Y:S01]  /*9c580*/  STL [R1+0x2f0], R8 ;  /* 0x0002f00801007387 */ /* 0x000fe20000100800 */
[----:B-1----:R-:W-:-:S03]  /*9c590*/  F2FP.SATFINITE.E5M2.F32.PACK_AB_MERGE_C R7, R29, R28, RZ ;  /* 0x0000001c1d07723e */ /* 0x002fc600048060ff */
[----:B------:R0:W-:Y:S04]  /*9c5a0*/  STL [R1+0x2ec], R0 ;  /* 0x0002ec0001007387 */ /* 0x0001e80000100800 */
[----:B------:R-:W-:Y:S01]  /*9c5b0*/  STL [R1+0x2e4], R7 ;  /* 0x0002e40701007387 */ /* 0x000fe20000100800 */
[----:B0-----:R-:W-:-:S03]  /*9c5c0*/  F2FP.SATFINITE.E5M2.F32.PACK_AB_MERGE_C R0, R32, R31, RZ ;  /* 0x0000001f2000723e */ /* 0x001fc600048060ff */
[----:B------:R-:W-:Y:S04]  /*9c5d0*/  STL [R1+0x2e8], R5 ;  /* 0x0002e80501007387 */ /* 0x000fe80000100800 */
[----:B------:R0:W-:Y:S04]  /*9c5e0*/  STL [R1+0x2d4], R0 ;  /* 0x0002d40001007387 */ /* 0x0001e80000100800 */
[----:B------:R1:W-:Y:S01]  /*9c5f0*/  STL [R1+0x2e0], R3 ;  /* 0x0002e00301007387 */ /* 0x0003e20000100800 */
[----:B0-----:R-:W-:-:S03]  /*9c600*/  F2FP.SATFINITE.E5M2.F32.PACK_AB_MERGE_C R0, R43, R44, RZ ;  /* 0x0000002c2b00723e */ /* 0x001fc600048060ff */
[----:B------:R0:W-:Y:S01]  /*9c610*/  STL [R1+0x2d0], R4 ;  /* 0x0002d00401007387 */ /* 0x0001e20000100800 */
[----:B-1----:R-:W-:-:S03]  /*9c620*/  F2FP.SATFINITE.E5M2.F32.PACK_AB_MERGE_C R3, R48, R49, RZ ;  /* 0x000000313003723e */ /* 0x002fc600048060ff */
[----:B------:R1:W-:Y:S04]  /*9c630*/  STL [R1+0x2cc], R0 ;  /* 0x0002cc0001007387 */ /* 0x0003e80000100800 */
[----:B------:R2:W-:Y:S01]  /*9c640*/  STL [R1+0x2c4], R3 ;  /* 0x0002c40301007387 */ /* 0x0005e20000100800 */
[----:B0-----:R-:W-:Y:S02]  /*9c650*/  F2FP.SATFINITE.E5M2.F32.PACK_AB_MERGE_C R4, R52, R51, RZ ;  /* 0x000000333404723e */ /* 0x001fe400048060ff */
[----:B-1----:R-:W-:-:S03]  /*9c660*/  F2FP.SATFINITE.E5M2.F32.PACK_AB_MERGE_C R0, R37, R42, RZ ;  /* 0x0000002a2500723e */ /* 0x002fc600048060ff */
[----:B------:R0:W-:Y:S01]  /*9c670*/  STL [R1+0x2c0], R4 ;  /* 0x0002c00401007387 */ /* 0x0001e20000100800 */
[----:B--2---:R-:W-:-:S03]  /*9c680*/  F2FP.SATFINITE.E5M2.F32.PACK_AB_MERGE_C R3, R9, R46, RZ ;  /* 0x0000002e0903723e */ /* 0x004fc600048060ff */
[----:B------:R1:W-:Y:S04]  /*9c690*/  STL [R1+0x290], R0 ;  /* 0x0002900001007387 */ /* 0x0003e80000100800 */
[----:B------:R2:W-:Y:S01]  /*9c6a0*/  STL [R1+0x28c], R3 ;  /* 0x00028c0301007387 */ /* 0x0005e20000100800 */
[----:B0-----:R-:W-:Y:S02]  /*9c6b0*/  F2FP.SATFINITE.E5M2.F32.PACK_AB_MERGE_C R4, R6, R36, RZ ;  /* 0x000000240604723e */ /* 0x001fe400048060ff */
[----:B-1----:R-:W-:-:S03]  /*9c6c0*/  F2FP.SATFINITE.E5M2.F32.PACK_AB_MERGE_C R0, R58, R2, RZ ;  /* 0x000000023a00723e */ /* 0x002fc600048060ff */
[----:B------:R-:W-:Y:S01]  /*9c6d0*/  STL [R1+0x288], R4 ;  /* 0x0002880401007387 */ /* 0x000fe20000100800 */
[----:B------:R-:W-:Y:S02]  /*9c6e0*/  F2FP.SATFINITE.E5M2.F32.PACK_AB_MERGE_C R2, R57, R59, RZ ;  /* 0x0000003b3902723e */ /* 0x000fe400048060ff */
[----:B--2---:R-:W-:Y:S01]  /*9c6f0*/  F2FP.SATFINITE.E5M2.F32.PACK_AB_MERGE_C R3, R60, R61, RZ ;  /* 0x0000003d3c03723e */ /* 0x004fe200048060ff */
[----:B------:R0:W-:Y:S04]  /*9c700*/  STL [R1+0x284], R0 ;  /* 0x0002840001007387 */ /* 0x0001e80000100800 */
[----:B------:R1:W-:Y:S01]  /*9c710*/  STL [R1+0x280], R3 ;  /* 0x0002800301007387 */ /* 0x0003e20000100800 */
[----:B0-----:R-:W-:-:S03]  /*9c720*/  F2FP.SATFINITE.E5M2.F32.PACK_AB_MERGE_C R0, R55, R56, RZ ;  /* 0x000000383700723e */ /* 0x001fc600048060ff */
[----:B------:R0:W-:Y:S01]  /*9c730*/  STL [R1+0x26c], R2 ;  /* 0x00026c0201007387 */ /* 0x0001e20000100800 */
[----:B-1----:R-:W-:-:S03]  /*9c740*/  F2FP.SATFINITE.E5M2.F32.PACK_AB_MERGE_C R3, R35, R45, RZ ;  /* 0x0000002d2303723e */ /* 0x002fc600048060ff */
[----:B------:R1:W-:Y:S01]  /*9c750*/  STL [R1+0x268], R0 ;  /* 0x0002680001007387 */ /* 0x0003e20000100800 */
[----:B0-----:R-:W-:-:S03]  /*9c760*/  F2FP.SATFINITE.E5M2.F32.PACK_AB_MERGE_C R2, R33, R34, RZ ;  /* 0x000000222102723e */ /* 0x001fc600048060ff */
[----:B-1----:R-:W2:Y:S04]  /*9c770*/  LDL.LU R0, [R1+0xde8] ;  /* 0x000de80001007983 */ /* 0x002ea80000300800 */
[----:B------:R0:W-:Y:S04]  /*9c780*/  STL [R1+0x264], R3 ;  /* 0x0002640301007387 */ /* 0x0001e80000100800 */
[----:B------:R-:W2:Y:S04]  /*9c790*/  LDL.LU R7, [R1+0xdec] ;  /* 0x000dec0001077983 */ /* 0x000ea80000300800 */
[----:B------:R1:W-:Y:S04]  /*9c7a0*/  STL [R1+0x260], R2 ;  /* 0x0002600201007387 */ /* 0x0003e80000100800 */
        /* <DEDUP_REMOVED lines=48> */
[----:B--2---:R-:W-:-:S05]  /*9cab0*/  F2FP.SATFINITE.E5M2.F32.PACK_AB_MERGE_C R8, R7, R0, RZ ;  /* 0x000000000708723e */ /* 0x004fca00048060ff */
[----:B------:R0:W-:Y:S01]  /*9cac0*/  STL [R1+0x25c], R8 ;  /* 0x00025c0801007387 */ /* 0x0001e20000100800 */
[----:B---3--:R-:W-:-:S05]  /*9cad0*/  F2FP.SATFINITE.E5M2.F32.PACK_AB_MERGE_C R0, R13, R10, RZ ;  /* 0x0000000a0d00723e */ /* 0x008fca00048060ff */
[----:B------:R1:W-:Y:S01]  /*9cae0*/  STL [R1+0x258], R0 ;  /* 0x0002580001007387 */ /* 0x0003e20000100800 */
[----:B----4-:R-:W-:Y:S02]  /*9caf0*/  F2FP.SATFINITE.E5M2.F32.PACK_AB_MERGE_C R7, R15, R14, RZ ;  /* 0x0000000e0f07723e */ /* 0x010fe400048060ff */
        /* <DEDUP_REMOVED lines=9> */
[----:B------:R-:W-:Y:S04]  /*9cb90*/  STL [R1+0x244], R8 ;  /* 0x0002440801007387 */ /* 0x000fe80000100800 */
[----:B------:R1:W-:Y:S01]  /*9cba0*/  STL [R1+0x240], R0 ;  /* 0x0002400001007387 */ /* 0x0003e20000100800 */
[----:B0-----:R-:W-:Y:S02]  /*9cbb0*/  F2FP.SATFINITE.E5M2.F32.PACK_AB_MERGE_C R7, R29, R28, RZ ;  /* 0x0000001c1d07723e */ /* 0x001fe400048060ff */
[----:B------:R-:W-:-:S03]  /*9cbc0*/  F2FP.SATFINITE.E5M2.F32.PACK_AB_MERGE_C R5, R5, R30, RZ ;  /* 0x0000001e0505723e */ /* 0x000fc600048060ff */
[----:B------:R-:W-:Y:S01]  /*9cbd0*/  STL [R1+0x23c], R7 ;  /* 0x00023c0701007387 */ /* 0x000fe20000100800 */
[----:B-1----:R-:W-:-:S03]  /*9cbe0*/  F2FP.SATFINITE.E5M2.F32.PACK_AB_MERGE_C R0, R32, R31, RZ ;  /* 0x0000001f2000723e */ /* 0x002fc600048060ff */
[----:B------:R-:W-:Y:S04]  /*9cbf0*/  STL [R1+0x238], R5 ;  /* 0x0002380501007387 */ /* 0x000fe80000100800 */
[----:B------:R0:W-:Y:S01]  /*9cc00*/  STL [R1+0x234], R0 ;  /* 0x0002340001007387 */ /* 0x0001e20000100800 */
[----:B------:R-:W-:Y:S02]  /*9cc10*/  F2FP.SATFINITE.E5M2.F32.PACK_AB_MERGE_C R4, R3, R4, RZ ;  /* 0x000000040304723e */ /* 0x000fe400048060ff */
[----:B------:R-:W-:-:S03]  /*9cc20*/  F2FP.SATFINITE.E5M2.F32.PACK_AB_MERGE_C R3, R47, R39, RZ ;  /* 0x000000272f03723e */ /* 0x000fc600048060ff */
[----:B------:R1:W-:Y:S04]  /*9cc30*/  STL [R1+0x230], R4 ;  /* 0x0002300401007387 */ /* 0x0003e80000100800 */
[----:B------:R2:W-:Y:S01]  /*9cc40*/  STL [R1+0x22c], R3 ;  /* 0x00022c0301007387 */ /* 0x0005e20000100800 */
[----:B0-----:R-:W-:-:S05]  /*9cc50*/  F2FP.SATFINITE.E5M2.F32.PACK_AB_MERGE_C R0, R43, R44, RZ ;  /* 0x0000002c2b00723e */ /* 0x001fca00048060ff */
[----:B------:R0:W-:Y:S01]  /*9cc60*/  STL [R1+0x228], R0 ;  /* 0x0002280001007387 */ /* 0x0001e20000100800 */
[----:B-1----:R-:W-:Y:S02]  /*9cc70*/  F2FP.SATFINITE.E5M2.F32.PACK_AB_MERGE_C R4, R48, R49, RZ ;  /* 0x000000313004723e */ /* 0x002fe400048060ff */
[----:B--2---:R-:W-:-:S03]  /*9cc80*/  F2FP.SATFINITE.E5M2.F32.PACK_AB_MERGE_C R3, R52, R51, RZ ;  /* 0x000000333403723e */ /* 0x004fc600048060ff */
[----:B------:R-:W-:Y:S04]  /*9cc90*/  STL [R1+0x224], R4 ;  /* 0x0002240401007387 */ /* 0x000fe80000100800 */
[----:B------:R-:W-:Y:S01]  /*9cca0*/  STL [R1+0x220], R3 ;  /* 0x0002200301007387 */ /* 0x000fe20000100800 */
[----:B0-----:R-:W-:Y:S02]  /*9ccb0*/  F2FP.SATFINITE.E5M2.F32.PACK_AB_MERGE_C R0, R37, R42, RZ ;  /* 0x0000002a2500723e */ /* 0x001fe400048060ff */
[----:B------:R-:W-:-:S05]  /*9ccc0*/  F2FP.SATFINITE.E5M2.F32.PACK_AB_MERGE_C R6, R6, R46, RZ ;  /* 0x0000002e0606723e */ /* 0x000fca00048060ff */
[----:B------:R-:W-:Y:S04]  /*9ccd0*/  STL [R1+0x3194], R6 ;  /* 0x0031940601007387 */ /* 0x000fe80000100800 */
[----:B------:R0:W-:Y:S01]  /*9cce0*/  STL [R1+0x21c], R0 ;  /* 0x00021c0001007387 */ /* 0x0001e20000100800 */
[----:B------:R-:W-:Y:S02]  /*9ccf0*/  F2FP.SATFINITE.E5M2.F32.PACK_AB_MERGE_C R5, R58, R2, RZ ;  /* 0x000000023a05723e */ /* 0x000fe400048060ff */
[----:B0-----:R-:W-:-:S03]  /*9cd00*/  F2FP.SATFINITE.E5M2.F32.PACK_AB_MERGE_C R0, R36, R9, RZ ;  /* 0x000000092400723e */ /* 0x001fc600048060ff */
[----:B------:R-:W-:Y:S01]  /*9cd10*/  STL [R1+0x3198], R5 ;  /* 0x0031980501007387 */ /* 0x000fe20000100800 */
[----:B------:R-:W-:-:S03]  /*9cd20*/  F2FP.SATFINITE.E5M2.F32.PACK_AB_MERGE_C R4, R60, R61, RZ ;  /* 0x0000003d3c04723e */ /* 0x000fc600048060ff */
[----:B------:R-:W-:Y:S01]  /*9cd30*/  STL [R1+0x214], R0 ;  /* 0x0002140001007387 */ /* 0x000fe20000100800 */
[----:B------:R-:W-:-:S03]  /*9cd40*/  F2FP.SATFINITE.E5M2.F32.PACK_AB_MERGE_C R39, R57, R59, RZ ;  /* 0x0000003b3927723e */ /* 0x000fc600048060ff */
[----:B------:R0:W-:Y:S01]  /*9cd50*/  STL [R1+0x319c], R4 ;  /* 0x00319c0401007387 */ /* 0x0001e20000100800 */
[----:B------:R-:W-:-:S03]  /*9cd60*/  F2FP.SATFINITE.E5M2.F32.PACK_AB_MERGE_C R37, R55, R56, RZ ;  /* 0x000000383725723e */ /* 0x000fc600048060ff */
[----:B------:R1:W-:Y:S01]  /*9cd70*/  STL [R1+0x31a0], R39 ;  /* 0x0031a02701007387 */ /* 0x0003e20000100800 */
[----:B------:R-:W-:-:S03]  /*9cd80*/  F2FP.SATFINITE.E5M2.F32.PACK_AB_MERGE_C R44, R35, R45, RZ ;  /* 0x0000002d232c723e */ /* 0x000fc600048060ff */
[----:B------:R-:W-:Y:S04]  /*9cd90*/  STL [R1+0x31a4], R37 ;  /* 0x0031a42501007387 */ /* 0x000fe80000100800 */
[----:B------:R-:W-:Y:S04]  /*9cda0*/  STL [R1+0x31a8], R44 ;  /* 0x0031a82c01007387 */ /* 0x000fe80000100800 */
[----:B------:R-:W2:Y:S04]  /*9cdb0*/  LDL.LU R22, [R1+0xd10] ;  /* 0x000d100001167983 */ /* 0x000ea80000300800 */
[----:B------:R-:W2:Y:S04]  /*9cdc0*/  LDL.LU R47, [R1+0xd14] ;  /* 0x000d1400012f7983 */ /* 0x000ea80000300800 */
        /* <DEDUP_REMOVED lines=8> */
[----:B------:R-:W0:Y:S04]  /*9ce50*/  LDL.LU R30, [R1+0xcf8] ;  /* 0x000cf800011e7983 */ /* 0x000e280000300800 */
[----:B------:R-:W0:Y:S04]  /*9ce60*/  LDL.LU R31, [R1+0xcfc] ;  /* 0x000cfc00011f7983 */ /* 0x000e280000300800 */
[----:B------:R-:W1:Y:S04]  /*9ce70*/  LDL.LU R32, [R1+0xce0] ;  /* 0x000ce00001207983 */ /* 0x000e680000300800 */
[----:B------:R-:W1:Y:S04]  /*9ce80*/  LDL.LU R3, [R1+0xce4] ;  /* 0x000ce40001037983 */ /* 0x000e680000300800 */
        /* <DEDUP_REMOVED lines=16> */
[----:B------:R-:W-:-:S03]  /*9cf90*/  F2FP.SATFINITE.E5M2.F32.PACK_AB_MERGE_C R43, R33, R34, RZ ;  /* 0x00000022212b723e */ /* 0x000fc600048060ff */
[----:B------:R-:W4:Y:S04]  /*9cfa0*/  LDL.LU R34, [R1+0xca8] ;  /* 0x000ca80001227983 */ /* 0x000f280000300800 */
[----:B------:R-:W4:Y:S04]  /*9cfb0*/  LDL.LU R33, [R1+0xcac] ;  /* 0x000cac0001217983 */ /* 0x000f280000300800 */
[----:B------:R-:W-:Y:S01]  /*9cfc0*/  STL [R1+0x31ac], R43 ;  /* 0x0031ac2b01007387 */ /* 0x000fe20000100800 */
[----:B--2---:R-:W-:Y:S02]  /*9cfd0*/  F2FP.SATFINITE.E5M2.F32.PACK_AB_MERGE_C R47, R47, R22, RZ ;  /* 0x000000162f2f723e */ /* 0x004fe400048060ff */
[----:B---3--:R-:W-:-:S03]  /*9cfe0*/  F2FP.SATFINITE.E5M2.F32.PACK_AB_MERGE_C R41, R25, R24, RZ ;  /* 0x000000181929723e */ /* 0x008fc600048060ff */
[----:B------:R2:W-:Y:S01]  /*9cff0*/  STL [R1+0x31b0], R47 ;  /* 0x0031b02f01007387 */ /* 0x0005e20000100800 */
[----:B----4-:R-:W-:-:S03]  /*9d000*/  F2FP.SATFINITE.E5M2.F32.PACK_AB_MERGE_C R51, R51, R26, RZ ;  /* 0x0000001a3333723e */ /* 0x010fc600048060ff */
[----:B------:R-:W-:Y:S01]  /*9d010*/  STL [R1+0x31b4], R41 ;  /* 0x0031b42901007387 */ /* 0x000fe20000100800 */
[----:B------:R-:W-:-:S03]  /*9d020*/  F2FP.SATFINITE.E5M2.F32.PACK_AB_MERGE_C R48, R48, R27, RZ ;  /* 0x0000001b3030723e */ /* 0x000fc600048060ff */
[----:B------:R-:W-:Y:S01]  /*9d030*/  STL [R1+0x31b8], R51 ;  /* 0x0031b83301007387 */ /* 0x000fe20000100800 */
[----:B------:R-:W-:-:S03]  /*9d040*/  F2FP.SATFINITE.E5M2.F32.PACK_AB_MERGE_C R53, R29, R28, RZ ;  /* 0x0000001c1d35723e */ /* 0x000fc600048060ff */
[----:B------:R-:W-:Y:S01]  /*9d050*/  STL [R1+0x31bc], R48 ;  /* 0x0031bc3001007387 */ /* 0x000fe20000100800 */
[----:B0-----:R-:W-:-:S03]  /*9d060*/  F2FP.SATFINITE.E5M2.F32.PACK_AB_MERGE_C R4, R31, R30, RZ ;  /* 0x0000001e1f04723e */ /* 0x001fc600048060ff */
[----:B------:R0:W-:Y:S01]  /*9d070*/  STL [R1+0x31c0], R53 ;  /* 0x0031c03501007387 */ /* 0x0001e20000100800 */
[----:B-1----:R-:W-:-:S03]  /*9d080*/  F2FP.SATFINITE.E5M2.F32.PACK_AB_MERGE_C R39, R3, R32, RZ ;  /* 0x000000200327723e */ /* 0x002fc600048060ff */
[----:B------:R-:W-:Y:S01]  /*9d090*/  STL [R1+0x31c4], R4 ;  /* 0x0031c40401007387 */ /* 0x000fe20000100800 */
[----:B------:R-:W-:-:S03]  /*9d0a0*/  F2FP.SATFINITE.E5M2.F32.PACK_AB_MERGE_C R5, R52, R49, RZ ;  /* 0x000000313405723e */ /* 0x000fc600048060ff */
[----:B------:R-:W-:Y:S01]  /*9d0b0*/  STL [R1+0x31c8], R39 ;  /* 0x0031c82701007387 */ /* 0x000fe20000100800 */
[----:B--2---:R-:W-:-:S03]  /*9d0c0*/  F2FP.SATFINITE.E5M2.F32.PACK_AB_MERGE_C R47, R46, R42, RZ ;  /* 0x0000002a2e2f723e */ /* 0x004fc600048060ff */
[----:B------:R-:W-:Y:S01]  /*9d0d0*/  STL [R1+0x31cc], R5 ;  /* 0x0031cc0501007387 */ /* 0x000fe20000100800 */
[----:B------:R-:W-:-:S03]  /*9d0e0*/  F2FP.SATFINITE.E5M2.F32.PACK_AB_MERGE_C R61, R61, R9, RZ ;  /* 0x000000093d3d723e */ /* 0x000fc600048060ff */
[----:B------:R1:W-:Y:S01]  /*9d0f0*/  STL [R1+0x31d0], R47 ;  /* 0x0031d02f01007387 */ /* 0x0003e20000100800 */
[----:B------:R-:W-:-:S03]  /*9d100*/  F2FP.SATFINITE.E5M2.F32.PACK_AB_MERGE_C R43, R2, R36, RZ ;  /* 0x00000024022b723e */ /* 0x000fc600048060ff */
[----:B------:R-:W-:Y:S01]  /*9d110*/  STL [R1+0x31d4], R61 ;  /* 0x0031d43d01007387 */ /* 0x000fe20000100800 */
[----:B------:R-:W-:-:S03]  /*9d120*/  F2FP.SATFINITE.E5M2.F32.PACK_AB_MERGE_C R44, R60, R58, RZ ;  /* 0x0000003a3c2c723e */ /* 0x000fc600048060ff */
[----:B------:R-:W-:Y:S01]  /*9d130*/  STL [R1+0x31d8], R43 ;  /* 0x0031d82b01007387 */ /* 0x000fe20000100800 */
[----:B0-----:R-:W-:-:S03]  /*9d140*/  F2FP.SATFINITE.E5M2.F32.PACK_AB_MERGE_C R53, R57, R59, RZ ;  /* 0x0000003b3935723e */ /* 0x001fc600048060ff */
[----:B------:R-:W-:Y:S01]  /*9d150*/  STL [R1+0x31dc], R44 ;  /* 0x0031dc2c01007387 */ /* 0x000fe20000100800 */
[----:B------:R-:W-:-:S03]  /*9d160*/  F2FP.SATFINITE.E5M2.F32.PACK_AB_MERGE_C R48, R55, R56, RZ ;  /* 0x000000383730723e */ /* 0x000fc600048060ff */
[----:B------:R0:W-:Y:S01]  /*9d170*/  STL [R1+0x31e0], R53 ;  /* 0x0031e03501007387 */ /* 0x0001e20000100800 */
[----:B-1----:R-:W-:-:S03]  /*9d180*/  F2FP.SATFINITE.E5M2.F32.PACK_AB_MERGE_C R47, R35, R45, RZ ;  /* 0x0000002d232f723e */ /* 0x002fc600048060ff */
[----:B------:R-:W-:Y:S04]  /*9d190*/  STL [R1+0x31e4], R48 ;  /* 0x0031e43001007387 */ /* 0x000fe80000100800 */
[----:B------:R-:W-:Y:S04]  /*9d1a0*/  STL [R1+0x31e8], R47 ;  /* 0x0031e82f01007387 */ /* 0x000fe80000100800 */
[----:B------:R-:W0:Y:S04]  /*9d1b0*/  LDL.LU R17, [R1+0xc90] ;  /* 0x000c900001117983 */ /* 0x000e280000300800 */
[----:B------:R-:W0:Y:S04]  /*9d1c0*/  LDL.LU R18, [R1+0xc94] ;  /* 0x000c940001127983 */ /* 0x000e280000300800 */
        /* <DEDUP_REMOVED lines=31> */
[----:B------:R3:W-:Y:S01]  /*9d3c0*/  STL [R1+0x31ec], R5 ;  /* 0x0031ec0501007387 */ /* 0x0007e20000100800 */
[----:B0-----:R-:W-:Y:S02]  /*9d3d0*/  F2FP.SATFINITE.E5M2.F32.PACK_AB_MERGE_C R53, R18, R17, RZ ;  /* 0x000000111235723e */ /* 0x001fe400048060ff */
[----:B--2---:R-:W-:-:S03]  /*9d3e0*/  F2FP.SATFINITE.E5M2.F32.PACK_AB_MERGE_C R44, R21, R20, RZ ;  /* 0x00000014152c723e */ /* 0x004fc600048060ff */
[----:B------:R-:W-:Y:S01]  /*9d3f0*/  STL [R1+0x31f0], R53 ;  /* 0x0031f03501007387 */ /* 0x000fe20000100800 */
[----:B---3--:R-:W-:-:S03]  /*9d400*/  F2FP.SATFINITE.E5M2.F32.PACK_AB_MERGE_C R5, R24, R22, RZ ;  /* 0x000000161805723e */ /* 0x008fc600048060ff */
[----:B------:R-:W-:Y:S04]  /*9d410*/  STL [R1+0x31f4], R44 ;  /* 0x0031f42c01007387 */ /* 0x000fe80000100800 */
[----:B------:R0:W-:Y:S01]  /*9d420*/  STL [R1+0x31f8], R5 ;  /* 0x0031f80501007387 */ /* 0x0001e20000100800 */
[----:B----4-:R-:W-:Y:S02]  /*9d430*/  F2FP.SATFINITE.E5M2.F32.PACK_AB_MERGE_C R47, R26, R25, RZ ;  /* 0x000000191a2f723e */ /* 0x010fe400048060ff */
[----:B0-----:R-:W-:-:S03]  /*9d440*/  F2FP.SATFINITE.E5M2.F32.PACK_AB_MERGE_C R5, R28, R27, RZ ;  /* 0x0000001b1c05723e */ /* 0x001fc600048060ff */
[----:B------:R-:W-:Y:S04]  /*9d450*/  STL [R1+0x31fc], R47 ;  /* 0x0031fc2f01007387 */ /* 0x000fe80000100800 */
[----:B------:R0:W-:Y:S01]  /*9d460*/  STL [R1+0x3200], R5 ;  /* 0x0032000501007387 */ /* 0x0001e20000100800 */
[----:B------:R-:W-:Y:S02]  /*9d470*/  F2FP.SATFINITE.E5M2.F32.PACK_AB_MERGE_C R44, R30, R29, RZ ;  /* 0x0000001d1e2c723e */ /* 0x000fe400048060ff */
[----:B0-----:R-:W-:-:S03]  /*9d480*/  F2FP.SATFINITE.E5M2.F32.PACK_AB_MERGE_C R5, R32, R31, RZ ;  /* 0x0000001f2005723e */ /* 0x001fc600048060ff */
[----:B------:R-:W-:Y:S04]  /*9d490*/  STL [R1+0x3204], R44 ;  /* 0x0032042c01007387 */ /* 0x000fe80000100800 */
[----:B------:R0:W-:Y:S01]  /*9d4a0*/  STL [R1+0x3208], R5 ;  /* 0x0032080501007387 */ /* 0x0001e20000100800 */
[----:B------:R-:W-:-:S05]  /*9d4b0*/  F2FP.SATFINITE.E5M2.F32.PACK_AB_MERGE_C R53, R49, R3, RZ ;  /* 0x000000033135723e */ /* 0x000fca00048060ff */
[----:B------:R-:W-:Y:S01]  /*9d4c0*/  STL [R1+0x320c], R53 ;  /* 0x00320c3501007387 */ /* 0x000fe20000100800 */
[----:B------:R-:W-:Y:S02]  /*9d4d0*/  F2FP.SATFINITE.E5M2.F32.PACK_AB_MERGE_C R0, R42, R52, RZ ;  /* 0x000000342a00723e */ /* 0x000fe400048060ff */
[----:B------:R-:W-:-:S05]  /*9d4e0*/  F2FP.SATFINITE.E5M2.F32.PACK_AB_MERGE_C R47, R9, R46, RZ ;  /* 0x0000002e092f723e */ /* 0x000fca00048060ff */
[----:B------:R1:W-:Y:S01]  /*9d4f0*/  STL [R1+0x3210], R47 ;  /* 0x0032102f01007387 */ /* 0x0003e20000100800 */
[----:B0-----:R-:W-:-:S03]  /*9d500*/  F2FP.SATFINITE.E5M2.F32.PACK_AB_MERGE_C R5, R2, R36, RZ ;  /* 0x000000240205723e */ /* 0x001fc600048060ff */
[----:B------:R-:W-:Y:S01]  /*9d510*/  STL [R1+0x198], R0 ;  /* 0x0001980001007387 */ /* 0x000fe20000100800 */
[----:B------:R-:W-:-:S03]  /*9d520*/  F2FP.SATFINITE.E5M2.F32.PACK_AB_MERGE_C R44, R60, R58, RZ ;  /* 0x0000003a3c2c723e */ /* 0x000fc600048060ff */
[----:B------:R-:W-:Y:S04]  /*9d530*/  STL [R1+0x3214], R5 ;  /* 0x0032140501007387 */ /* 0x000fe80000100800 */
[----:B------:R0:W-:Y:S01]  /*9d540*/  STL [R1+0x3218], R44 ;  /* 0x0032182c01007387 */ /* 0x0001e20000100800 */
[----:B-1----:R-:W-:Y:S02]  /*9d550*/  F2FP.SATFINITE.E5M2.F32.PACK_AB_MERGE_C R47, R57, R59, RZ ;  /* 0x0000003b392f723e */ /* 0x002fe400048060ff */
[----:B------:R-:W-:-:S03]  /*9d560*/  F2FP.SATFINITE.E5M2.F32.PACK_AB_MERGE_C R53, R55, R56, RZ ;  /* 0x000000383735723e */ /* 0x000fc600048060ff */
[----:B------:R-:W-:Y:S01]  /*9d570*/  STL [R1+0x321c], R47 ;  /* 0x00321c2f01007387 */ /* 0x000fe20000100800 */
[----:B0-----:R-:W-:-:S03]  /*9d580*/  F2FP.SATFINITE.E5M2.F32.PACK_AB_MERGE_C R44, R35, R45, RZ ;  /* 0x0000002d232c723e */ /* 0x001fc600048060ff */
[----:B------:R0:W-:Y:S04]  /*9d590*/  STL [R1+0x3220], R53 ;  /* 0x0032203501007387 */ /* 0x0001e80000100800 */
        /* <DEDUP_REMOVED lines=95> */
[----:B------:R-:W4:Y:S04]  /*9db90*/  LDL.LU R35, [R1+0x1304] ;  /* 0x0013040001237983 */ /* 0x000f280000300800 */
[----:B------:R-:W4:Y:S04]  /*9dba0*/  LDL.LU R34, [R1+0x1308] ;  /* 0x0013080001227983 */ /* 0x000f280000300800 */
[----:B------:R-:W4:Y:S04]  /*9dbb0*/  LDL.LU R33, [R1+0x130c] ;  /* 0x00130c0001217983 */ /* 0x000f280000300800 */
[----:B------:R3:W-:Y:S01]  /*9dbc0*/  STL [R1+0x3264], R5 ;  /* 0x0032640501007387 */ /* 0x0007e20000100800 */
[----:B0-----:R-:W-:-:S02]  /*9dbd0*/  F2FP.SATFINITE.E5M2.F32.PACK_AB_MERGE_C R53, R18, R17, RZ ;  /* 0x000000111235723e */ /* 0x001fc400048060ff */
        /* <DEDUP_REMOVED lines=11> */
[----:B------:R-:W-:Y:S01]  /*9dc90*/  STL [R1+0x327c], R44 ;  /* 0x00327c2c01007387 */ /* 0x000fe20000100800 */
[----:B------:R-:W-:-:S03]  /*9dca0*/  F2FP.SATFINITE.E5M2.F32.PACK_AB_MERGE_C R53, R49, R3, RZ ;  /* 0x000000033135723e */ /* 0x000fc600048060ff */
[----:B------:R-:W-:Y:S04]  /*9dcb0*/  STL [R1+0x3280], R5 ;  /* 0x0032800501007387 */ /* 0x000fe80000100800 */
[----:B------:R0:W-:Y:S01]  /*9dcc0*/  STL [R1+0x3284], R53 ;  /* 0x0032843501007387 */ /* 0x0001e20000100800 */
        /* <DEDUP_REMOVED lines=13> */
[----:B------:R-:W-:Y:S01]  /*9dda0*/  STL [R1+0x32a8], R44 ;  /* 0x0032a82c01007387 */ /* 0x000fe20000100800 */
[----:B------:R-:W-:-:S03]  /*9ddb0*/  F2FP.SATFINITE.E5M2.F32.PACK_AB_MERGE_C R0, R33, R34, RZ ;  /* 0x000000222100723e */ /* 0x000fc600048060ff */
[----:B0-----:R-:W2:Y:S04]  /*9ddc0*/  LDL.LU R5, [R1+0x12f0] ;  /* 0x0012f00001057983 */ /* 0x001ea80000300800 */
        /* <DEDUP_REMOVED lines=61> */
[----:B------:R-:W-:Y:S01]  /*9e1a0*/  STL [R1+0x32bc], R47 ;  /* 0x0032bc2f01007387 */ /* 0x000fe20000100800 */
[----:B---3--:R-:W-:-:S05]  /*9e1b0*/  F2FP.SATFINITE.E5M2.F32.PACK_AB_MERGE_C R5, R48, R53, RZ ;  /* 0x000000353005723e */ /* 0x008fca00048060ff */
[----:B------:R0:W-:Y:S01]  /*9e1c0*/  STL [R1+0x32c0], R5 ;  /* 0x0032c00501007387 */ /* 0x0001e20000100800 */
[----:B----4-:R-:W-:Y:S02]  /*9e1d0*/  F2FP.SATFINITE.E5M2.F32.PACK_AB_MERGE_C R8, R8, R43, RZ ;  /* 0x0000002b0808723e */ /* 0x010fe400048060ff */
[----:B0-----:R-:W-:-:S03]  /*9e1e0*/  F2FP.SATFINITE.E5M2.F32.PACK_AB_MERGE_C R5, R39, R61, RZ ;  /* 0x0000003d2705723e */ /* 0x001fc600048060ff */
[----:B------:R0:W-:Y:S01]  /*9e1f0*/  STL [R1+0x32c4], R8 ;  /* 0x0032c40801007387 */ /* 0x0001e20000100800 */
[----:B------:R-:W-:-:S03]  /*9e200*/  F2FP.SATFINITE.E5M2.F32.PACK_AB_MERGE_C R4, R51, R4, RZ ;  /* 0x000000043304723e */ /* 0x000fc600048060ff */
[----:B------:R1:W-:Y:S04]  /*9e210*/  STL [R1+0xdc], R5 ;  /* 0x0000dc0501007387 */ /* 0x0003e80000100800 */
[----:B------:R2:W-:Y:S01]  /*9e220*/  STL [R1+0xb00], R4 ;  /* 0x000b000401007387 */ /* 0x0005e20000100800 */
[----:B0-----:R-:W-:Y:S02]  /*9e230*/  F2FP.SATFINITE.E5M2.F32.PACK_AB_MERGE_C R8, R37, R41, RZ ;  /* 0x000000292508723e */ /* 0x001fe400048060ff */
[----:B-1----:R-:W-:-:S03]  /*9e240*/  F2FP.SATFINITE.E5M2.F32.PACK_AB_MERGE_C R5, R54, R6, RZ ;  /* 0x000000063605723e */ /* 0x002fc600048060ff */
[----:B------:R-:W-:Y:S01]  /*9e250*/  STL [R1+0x330], R8 ;  /* 0x0003300801007387 */ /* 0x000fe20000100800 */
[----:B--2---:R-:W-:-:S03]  /*9e260*/  F2FP.SATFINITE.E5M2.F32.PACK_AB_MERGE_C R4, R38, R50, RZ ;  /* 0x000000322604723e */ /* 0x004fc600048060ff */
[----:B------:R0:W-:Y:S04]  /*9e270*/  STL [R1+0x300], R5 ;  /* 0x0003000501007387 */ /* 0x0001e80000100800 */
[----:B------:R1:W-:Y:S01]  /*9e280*/  STL [R1+0x320], R4 ;  /* 0x0003200401007387 */ /* 0x0003e20000100800 */
[----:B------:R-:W-:Y:S02]  /*9e290*/  F2FP.SATFINITE.E5M2.F32.PACK_AB_MERGE_C R6, R11, R40, RZ ;  /* 0x000000280b06723e */ /* 0x000fe400048060ff */
[----:B0-----:R-:W-:-:S03]  /*9e2a0*/  F2FP.SATFINITE.E5M2.F32.PACK_AB_MERGE_C R5, R19, R12, RZ ;  /* 0x0000000c1305723e */ /* 0x001fc600048060ff */
[----:B------:R-:W-:Y:S01]  /*9e2b0*/  STL [R1+0x2dc], R6 ;  /* 0x0002dc0601007387 */ /* 0x000fe20000100800 */
[----:B-1----:R-:W-:-:S03]  /*9e2c0*/  F2FP.SATFINITE.E5M2.F32.PACK_AB_MERGE_C R4, R0, R23, RZ ;  /* 0x000000170004723e */ /* 0x002fc600048060ff */
[----:B------:R0:W-:Y:S01]  /*9e2d0*/  STL [R1+0x2d8], R5 ;  /* 0x0002d80501007387 */ /* 0x0001e20000100800 */
[----:B------:R-:W-:-:S03]  /*9e2e0*/  F2FP.SATFINITE.E5M2.F32.PACK_AB_MERGE_C R0, R10, R7, RZ ;  /* 0x000000070a00723e */ /* 0x000fc600048060ff */
        /* <DEDUP_REMOVED lines=20> */
[----:B------:R-:W-:-:S05]  /*9e430*/  F2FP.SATFINITE.E5M2.F32.PACK_AB_MERGE_C R3, R49, R3, RZ ;  /* 0x000000033103723e */ /* 0x000fca00048060ff */
[----:B------:R2:W-:Y:S01]  /*9e440*/  STL [R1+0xbc], R3 ;  /* 0x0000bc0301007387 */ /* 0x0005e20000100800 */
[----:B0-----:R-:W-:Y:S02]  /*9e450*/  F2FP.SATFINITE.E5M2.F32.PACK_AB_MERGE_C R4, R42, R52, RZ ;  /* 0x000000342a04723e */ /* 0x001fe400048060ff */
[----:B-1----:R-:W-:-:S03]  /*9e460*/  F2FP.SATFINITE.E5M2.F32.PACK_AB_MERGE_C R0, R9, R46, RZ ;  /* 0x0000002e0900723e */ /* 0x002fc600048060ff */
[----:B------:R-:W-:Y:S04]  /*9e470*/  STL [R1+0xb8], R4 ;  /* 0x0000b80401007387 */ /* 0x000fe80000100800 */
[----:B------:R0:W-:Y:S01]  /*9e480*/  STL [R1+0x31c], R0 ;  /* 0x00031c0001007387 */ /* 0x0001e20000100800 */
[----:B--2---:R-:W-:-:S05]  /*9e490*/  F2FP.SATFINITE.E5M2.F32.PACK_AB_MERGE_C R3, R2, R36, RZ ;  /* 0x000000240203723e */ /* 0x004fca00048060ff */
[----:B------:R1:W-:Y:S01]  /*9e4a0*/  STL [R1+0xb4], R3 ;  /* 0x0000b40301007387 */ /* 0x0003e20000100800 */
[----:B------:R-:W-:-:S05]  /*9e4b0*/  F2FP.SATFINITE.E5M2.F32.PACK_AB_MERGE_C R2, R60, R58, RZ ;  /* 0x0000003a3c02723e */ /* 0x000fca00048060ff */
[----:B------:R2:W-:Y:S01]  /*9e4c0*/  STL [R1+0xb0], R2 ;  /* 0x0000b00201007387 */ /* 0x0005e20000100800 */
[----:B0-----:R-:W-:-:S05]  /*9e4d0*/  F2FP.SATFINITE.E5M2.F32.PACK_AB_MERGE_C R0, R57, R59, RZ ;  /* 0x0000003b3900723e */ /* 0x001fca00048060ff */
[----:B------:R0:W-:Y:S01]  /*9e4e0*/  STL [R1+0xac], R0 ;  /* 0x0000ac0001007387 */ /* 0x0001e20000100800 */
[----:B-1----:R-:W-:-:S05]  /*9e4f0*/  F2FP.SATFINITE.E5M2.F32.PACK_AB_MERGE_C R3, R55, R56, RZ ;  /* 0x000000383703723e */ /* 0x002fca00048060ff */
[----:B------:R-:W-:Y:S01]  /*9e500*/  STL [R1+0x314], R3 ;  /* 0x0003140301007387 */ /* 0x000fe20000100800 */
[----:B--2---:R-:W-:-:S03]  /*9e510*/  F2FP.SATFINITE.E5M2.F32.PACK_AB_MERGE_C R2, R35, R45, RZ ;  /* 0x0000002d2302723e */ /* 0x004fc600048060ff */
[----:B------:R-:W2:Y:S04]  /*9e520*/  LDL.LU R5, [R1+0x970] ;  /* 0x0009700001057983 */ /* 0x000ea80000300800 */
[----:B------:R-:W-:Y:S01]  /*9e530*/  STL [R1+0xa8], R2 ;  /* 0x0000a80201007387 */ /* 0x000fe20000100800 */
[----:B0-----:R-:W-:-:S03]  /*9e540*/  F2FP.SATFINITE.E5M2.F32.PACK_AB_MERGE_C R0, R33, R34, RZ ;  /* 0x000000222100723e */ /* 0x001fc600048060ff */
        /* <DEDUP_REMOVED lines=62> */
[----:B---3--:R-:W-:Y:S02]  /*9e930*/  F2FP.SATFINITE.E5M2.F32.PACK_AB_MERGE_C R44, R53, R44, RZ ;  /* 0x0000002c352c723e */ /* 0x008fe400048060ff */
[----:B----4-:R-:W-:-:S03]  /*9e940*/  F2FP.SATFINITE.E5M2.F32.PACK_AB_MERGE_C R5, R43, R48, RZ ;  /* 0x000000302b05723e */ /* 0x010fc600048060ff */
[----:B------:R-:W-:Y:S04]  /*9e950*/  STL [R1+0x970], R44 ;  /* 0x0009702c01007387 */ /* 0x000fe80000100800 */
[----:B------:R1:W-:Y:S01]  /*9e960*/  STL [R1+0x9c], R5 ;  /* 0x00009c0501007387 */ /* 0x0003e20000100800 */
[----:B0-----:R-:W-:Y:S02]  /*9e970*/  F2FP.SATFINITE.E5M2.F32.PACK_AB_MERGE_C R8, R39, R61, RZ ;  /* 0x0000003d2708723e */ /* 0x001fe400048060ff */
[----:B------:R-:W-:-:S03]  /*9e980*/  F2FP.SATFINITE.E5M2.F32.PACK_AB_MERGE_C R4, R51, R4, RZ ;  /* 0x000000043304723e */ /* 0x000fc600048060ff */
[----:B------:R-:W-:Y:S01]  /*9e990*/  STL [R1+0x98], R8 ;  /* 0x0000980801007387 */ /* 0x000fe20000100800 */
[----:B-1----:R-:W-:-:S03]  /*9e9a0*/  F2FP.SATFINITE.E5M2.F32.PACK_AB_MERGE_C R5, R37, R41, RZ ;  /* 0x000000292505723e */ /* 0x002fc600048060ff */
[----:B------:R0:W-:Y:S04]  /*9e9b0*/  STL [R1+0x94], R4 ;  /* 0x0000940401007387 */ /* 0x0001e80000100800 */
[----:B------:R1:W-:Y:S01]  /*9e9c0*/  STL [R1+0x32c], R5 ;  /* 0x00032c0501007387 */ /* 0x0003e20000100800 */
[----:B------:R-:W-:Y:S02]  /*9e9d0*/  F2FP.SATFINITE.E5M2.F32.PACK_AB_MERGE_C R6, R54, R6, RZ ;  /* 0x000000063606723e */ /* 0x000fe400048060ff */
[----:B0-----:R-:W-:-:S03]  /*9e9e0*/  F2FP.SATFINITE.E5M2.F32.PACK_AB_MERGE_C R4, R38, R50, RZ ;  /* 0x000000322604723e */ /* 0x001fc600048060ff */
[----:B------:R0:W-:Y:S01]  /*9e9f0*/  STL [R1+0x90], R6 ;  /* 0x0000900601007387 */ /* 0x0001e20000100800 */
[----:B-1----:R-:W-:-:S03]  /*9ea00*/  F2FP.SATFINITE.E5M2.F32.PACK_AB_MERGE_C R5, R11, R40, RZ ;  /* 0x000000280b05723e */ /* 0x002fc600048060ff */
[----:B------:R1:W-:Y:S04]  /*9ea10*/  STL [R1+0x8c], R4 ;  /* 0x00008c0401007387 */ /* 0x0003e80000100800 */
[----:B------:R2:W-:Y:S01]  /*9ea20*/  STL [R1+0x88], R5 ;  /* 0x0000880501007387 */ /* 0x0005e20000100800 */
[----:B0-----:R-:W-:Y:S02]  /*9ea30*/  F2FP.SATFINITE.E5M2.F32.PACK_AB_MERGE_C R6, R19, R12, RZ ;  /* 0x0000000c1306723e */ /* 0x001fe400048060ff */
[----:B-1----:R-:W-:-:S03]  /*9ea40*/  F2FP.SATFINITE.E5M2.F32.PACK_AB_MERGE_C R4, R0, R23, RZ ;  /* 0x000000170004723e */ /* 0x002fc600048060ff */
[----:B------:R-:W-:Y:S01]  /*9ea50*/  STL [R1+0x328], R6 ;  /* 0x0003280601007387 */ /* 0x000fe20000100800 */
[----:B--2---:R-:W-:-:S03]  /*9ea60*/  F2FP.SATFINITE.E5M2.F32.PACK_AB_MERGE_C R5, R10, R7, RZ ;  /* 0x000000070a05723e */ /* 0x004fc600048060ff */
        /* <DEDUP_REMOVED lines=26> */
[----:B------:R0:W-:Y:S01]  /*9ec10*/  STL [R1+0x5c], R3 ;  /* 0x00005c0301007387 */ /* 0x0001e20000100800 */
[----:B------:R-:W-:-:S03]  /*9ec20*/  F2FP.SATFINITE.E5M2.F32.PACK_AB_MERGE_C R2, R60, R58, RZ ;  /* 0x0000003a3c02723e */ /* 0x000fc600048060ff */
[----:B------:R1:W-:Y:S04]  /*9ec30*/  STL [R1+0x58], R0 ;  /* 0x0000580001007387 */ /* 0x0003e80000100800 */
[----:B------:R2:W-:Y:S01]  /*9ec40*/  STL [R1+0x348], R2 ;  /* 0x0003480201007387 */ /* 0x0005e20000100800 */
[----:B0-----:R-:W-:-:S05]  /*9ec50*/  F2FP.SATFINITE.E5M2.F32.PACK_AB_MERGE_C R3, R57, R59, RZ ;  /* 0x0000003b3903723e */ /* 0x001fca00048060ff */
[----:B------:R-:W-:Y:S01]  /*9ec60*/  STL [R1+0x54], R3 ;  /* 0x0000540301007387 */ /* 0x000fe20000100800 */
[----:B-1----:R-:W-:Y:S02]  /*9ec70*/  F2FP.SATFINITE.E5M2.F32.PACK_AB_MERGE_C R0, R55, R56, RZ ;  /* 0x000000383700723e */ /* 0x002fe400048060ff */
[----:B--2---:R-:W-:-:S05]  /*9ec80*/  F2FP.SATFINITE.E5M2.F32.PACK_AB_MERGE_C R2, R35, R45, RZ ;  /* 0x0000002d2302723e */ /* 0x004fca00048060ff */
[----:B------:R-:W-:Y:S04]  /*9ec90*/  STL [R1+0x3294], R2 ;  /* 0x0032940201007387 */ /* 0x000fe80000100800 */
[----:B------:R0:W-:Y:S04]  /*9eca0*/  STL [R1+0x50], R0 ;  /* 0x0000500001007387 */ /* 0x0001e80000100800 */
[----:B------:R-:W2:Y:S04]  /*9ecb0*/  LDL.LU R10, [R1+0x790] ;  /* 0x00079000010a7983 */ /* 0x000ea80000300800 */
[----:B------:R-:W2:Y:S01]  /*9ecc0*/  LDL.LU R36, [R1+0x794] ;  /* 0x0007940001247983 */ /* 0x000ea20000300800 */
[----:B0-----:R-:W-:-:S05]  /*9ecd0*/  F2FP.SATFINITE.E5M2.F32.PACK_AB_MERGE_C R0, R33, R34, RZ ;  /* 0x000000222100723e */ /* 0x001fca00048060ff */
[----:B------:R0:W-:Y:S04]  /*9ece0*/  STL [R1+0x340], R0 ;  /* 0x0003400001007387 */ /* 0x0001e80000100800 */
[----:B------:R-:W3:Y:S04]  /*9ecf0*/  LDL.LU R13, [R1+0x798] ;  /* 0x00079800010d7983 */ /* 0x000ee80000300800 */
[----:B------:R-:W3:Y:S04]  /*9ed00*/  LDL.LU R14, [R1+0x79c] ;  /* 0x00079c00010e7983 */ /* 0x000ee80000300800 */
[----:B------:R-:W4:Y:S04]  /*9ed10*/  LDL.LU R15, [R1+0x770] ;  /* 0x00077000010f7983 */ /* 0x000f280000300800 */
[----:B------:R-:W4:Y:S04]  /*9ed20*/  LDL.LU R3, [R1+0x774] ;  /* 0x0007740001037983 */ /* 0x000f280000300800 */
[----:B------:R-:W0:Y:S04]  /*9ed30*/  LDL.LU R16, [R1+0x778] ;  /* 0x0007780001107983 */ /* 0x000e280000300800 */
[----:B------:R-:W0:Y:S04]  /*9ed40*/  LDL.LU R17, [R1+0x77c] ;  /* 0x00077c0001117983 */ /* 0x000e280000300800 */
        /* <DEDUP_REMOVED lines=30> */
[----:B---3--:R-:W-:Y:S02]  /*9ef30*/  F2FP.SATFINITE.E5M2.F32.PACK_AB_MERGE_C R7, R14, R13, RZ ;  /* 0x0000000d0e07723e */ /* 0x008fe400048060ff */
[----:B----4-:R-:W-:-:S03]  /*9ef40*/  F2FP.SATFINITE.E5M2.F32.PACK_AB_MERGE_C R3, R3, R15, RZ ;  /* 0x0000000f0303723e */ /* 0x010fc600048060ff */
[----:B------:R-:W-:Y:S04]  /*9ef50*/  STL [R1+0x32a4], R7 ;  /* 0x0032a40701007387 */ /* 0x000fe80000100800 */
[----:B------:R-:W-:Y:S01]  /*9ef60*/  STL [R1+0x32ac], R3 ;  /* 0x0032ac0301007387 */ /* 0x000fe20000100800 */
[----:B0-----:R-:W-:Y:S02]  /*9ef70*/  F2FP.SATFINITE.E5M2.F32.PACK_AB_MERGE_C R0, R17, R16, RZ ;  /* 0x000000101100723e */ /* 0x001fe400048060ff */
[----:B------:R-:W-:-:S05]  /*9ef80*/  F2FP.SATFINITE.E5M2.F32.PACK_AB_MERGE_C R40, R20, R18, RZ ;  /* 0x000000121428723e */ /* 0x000fca00048060ff */
[----:B------:R-:W-:Y:S04]  /*9ef90*/  STL [R1+0x32b0], R40 ;  /* 0x0032b02801007387 */ /* 0x000fe80000100800 */
[----:B------:R0:W-:Y:S02]  /*9efa0*/  STL [R1+0x390], R0 ;  /* 0x0003900001007387 */ /* 0x0001e40000100800 */
[----:B0-----:R-:W-:Y:S02]  /*9efb0*/  F2FP.SATFINITE.E5M2.F32.PACK_AB_MERGE_C R0, R22, R21, RZ ;  /* 0x000000151600723e */ /* 0x001fe400048060ff */
[----:B------:R-:W-:-:S03]  /*9efc0*/  F2FP.SATFINITE.E5M2.F32.PACK_AB_MERGE_C R38, R25, R24, RZ ;  /* 0x000000181926723e */ /* 0x000fc600048060ff */
[----:B------:R0:W-:Y:S04]  /*9efd0*/  STL [R1+0x32b4], R0 ;  /* 0x0032b40001007387 */ /* 0x0001e80000100800 */
[----:B------:R-:W-:Y:S01]  /*9efe0*/  STL [R1+0x32b8], R38 ;  /* 0x0032b82601007387 */ /* 0x000fe20000100800 */
[----:B------:R-:W-:Y:S02]  /*9eff0*/  F2FP.SATFINITE.E5M2.F32.PACK_AB_MERGE_C R50, R29, R28, RZ ;  /* 0x0000001c1d32723e */ /* 0x000fe400048060ff */
[----:B0-----:R-:W-:-:S03]  /*9f000*/  F2FP.SATFINITE.E5M2.F32.PACK_AB_MERGE_C R0, R27, R26, RZ ;  /* 0x0000001a1b00723e */ /* 0x001fc600048060ff */
[----:B------:R-:W-:Y:S01]  /*9f010*/  STL [R1+0x32c8], R50 ;  /* 0x0032c83201007387 */ /* 0x000fe20000100800 */
[----:B------:R-:W-:-:S03]  /*9f020*/  F2FP.SATFINITE.E5M2.F32.PACK_AB_MERGE_C R49, R49, R30, RZ ;  /* 0x0000001e3131723e */ /* 0x000fc600048060ff */
[----:B------:R0:W-:Y:S01]  /*9f030*/  STL [R1+0x38c], R0 ;  /* 0x00038c0001007387 */ /* 0x0001e20000100800 */
[----:B------:R-:W-:-:S03]  /*9f040*/  F2FP.SATFINITE.E5M2.F32.PACK_AB_MERGE_C R6, R32, R31, RZ ;  /* 0x0000001f2006723e */ /* 0x000fc600048060ff */
[----:B------:R-:W-:Y:S04]  /*9f050*/  STL [R1+0x32cc], R49 ;  /* 0x0032cc3101007387 */ /* 0x000fe80000100800 */
[----:B------:R-:W-:Y:S01]  /*9f060*/  STL [R1+0x32d0], R6 ;  /* 0x0032d00601007387 */ /* 0x000fe20000100800 */
[----:B0-----:R-:W-:Y:S02]  /*9f070*/  F2FP.SATFINITE.E5M2.F32.PACK_AB_MERGE_C R0, R42, R52, RZ ;  /* 0x000000342a00723e */ /* 0x001fe400048060ff */
[----:B------:R-:W-:-:S05]  /*9f080*/  F2FP.SATFINITE.E5M2.F32.PACK_AB_MERGE_C R60, R60, R46, RZ ;  /* 0x0000002e3c3c723e */ /* 0x000fca00048060ff */
        /* <DEDUP_REMOVED lines=8> */
[----:B------:R0:W-:Y:S04]  /*9f110*/  STL [R1+0x32e0], R51 ;  /* 0x0032e03301007387 */ /* 0x0001e80000100800 */
[----:B------:R1:W-:Y:S04]  /*9f120*/  STL [R1+0x360], R0 ;  /* 0x0003600001007387 */ /* 0x0003e80000100800 */
[----:B0-----:R-:W2:Y:S04]  /*9f130*/  LDL.LU R51, [R1+0x670] ;  /* 0x0006700001337983 */ /* 0x001ea80000300800 */
        /* <DEDUP_REMOVED lines=60> */
[----:B------:R-:W-:Y:S01]  /*9f500*/  STL [R1+0x32e4], R41 ;  /* 0x0032e42901007387 */ /* 0x000fe20000100800 */
[----:B--2---:R-:W-:-:S05]  /*9f510*/  F2FP.SATFINITE.E5M2.F32.PACK_AB_MERGE_C R39, R39, R51, RZ ;  /* 0x000000332727723e */ /* 0x004fca00048060ff */
[----:B------:R-:W-:Y:S01]  /*9f520*/  STL [R1+0x32e8], R39 ;  /* 0x0032e82701007387 */ /* 0x000fe20000100800 */
[----:B---3--:R-:W-:Y:S02]  /*9f530*/  F2FP.SATFINITE.E5M2.F32.PACK_AB_MERGE_C R37, R54, R37, RZ ;  /* 0x000000253625723e */ /* 0x008fe400048060ff */
[----:B----4-:R-:W-:-:S05]  /*9f540*/  F2FP.SATFINITE.E5M2.F32.PACK_AB_MERGE_C R43, R43, R60, RZ ;  /* 0x0000003c2b2b723e */ /* 0x010fca00048060ff */
[----:B------:R-:W-:Y:S01]  /*9f550*/  STL [R1+0x32ec], R43 ;  /* 0x0032ec2b01007387 */ /* 0x000fe20000100800 */
[----:B------:R-:W-:-:S03]  /*9f560*/  F2FP.SATFINITE.E5M2.F32.PACK_AB_MERGE_C R4, R4, R6, RZ ;  /* 0x000000060404723e */ /* 0x000fc600048060ff */
[----:B------:R-:W-:Y:S04]  /*9f570*/  STL [R1+0x670], R37 ;  /* 0x0006702501007387 */ /* 0x000fe80000100800 */
[----:B------:R0:W-:Y:S02]  /*9f580*/  STL [R1+0x32f0], R4 ;  /* 0x0032f00401007387 */ /* 0x0001e40000100800 */
[----:B0-----:R-:W-:Y:S02]  /*9f590*/  F2FP.SATFINITE.E5M2.F32.PACK_AB_MERGE_C R4, R38, R50, RZ ;  /* 0x000000322604723e */ /* 0x001fe400048060ff */
[----:B------:R-:W-:-:S03]  /*9f5a0*/  F2FP.SATFINITE.E5M2.F32.PACK_AB_MERGE_C R48, R48, R0, RZ ;  /* 0x000000003030723e */ /* 0x000fc600048060ff */
[----:B------:R-:W-:Y:S01]  /*9f5b0*/  STL [R1+0x398], R4 ;  /* 0x0003980401007387 */ /* 0x000fe20000100800 */
[----:B------:R-:W-:-:S05]  /*9f5c0*/  F2FP.SATFINITE.E5M2.F32.PACK_AB_MERGE_C R0, R36, R7, RZ ;  /* 0x000000072400723e */ /* 0x000fca00048060ff */
[----:B------:R0:W-:Y:S02]  /*9f5d0*/  STL [R1+0x394], R0 ;  /* 0x0003940001007387 */ /* 0x0001e40000100800 */
[----:B0-----:R-:W-:-:S05]  /*9f5e0*/  F2FP.SATFINITE.E5M2.F32.PACK_AB_MERGE_C R0, R44, R47, RZ ;  /* 0x0000002f2c00723e */ /* 0x001fca00048060ff */
[----:B------:R0:W-:Y:S02]  /*9f5f0*/  STL [R1+0x37c], R0 ;  /* 0x00037c0001007387 */ /* 0x0001e40000100800 */
[----:B0-----:R-:W-:-:S05]  /*9f600*/  F2FP.SATFINITE.E5M2.F32.PACK_AB_MERGE_C R0, R23, R19, RZ ;  /* 0x000000131700723e */ /* 0x001fca00048060ff */
[----:B------:R0:W-:Y:S02]  /*9f610*/  STL [R1+0x570], R0 ;  /* 0x0005700001007387 */ /* 0x0001e40000100800 */
[----:B0-----:R-:W-:-:S05]  /*9f620*/  F2FP.SATFINITE.E5M2.F32.PACK_AB_MERGE_C R0, R16, R15, RZ ;  /* 0x0000000f1000723e */ /* 0x001fca00048060ff */
[----:B------:R0:W-:Y:S01]  /*9f630*/  STL [R1+0x39c], R0 ;  /* 0x00039c0001007387 */ /* 0x0001e20000100800 */
[----:B------:R-:W-:Y:S02]  /*9f640*/  F2FP.SATFINITE.E5M2.F32.PACK_AB_MERGE_C R57, R57, R2, RZ ;  /* 0x000000023939723e */ /* 0x000fe400048060ff */
[----:B------:R-:W-:Y:S02]  /*9f650*/  F2FP.SATFINITE.E5M2.F32.PACK_AB_MERGE_C R45, R45, R53, RZ ;  /* 0x000000352d2d723e */ /* 0x000fe400048060ff */
[----:B0-----:R-:W-:-:S05]  /*9f660*/  F2FP.SATFINITE.E5M2.F32.PACK_AB_MERGE_C R0, R22, R21, RZ ;  /* 0x000000151600723e */ /* 0x001fca00048060ff */
[----:B------:R0:W-:Y:S01]  /*9f670*/  STL [R1+0x380], R0 ;  /* 0x0003800001007387 */ /* 0x0001e20000100800 */
[----:B------:R-:W-:-:S03]  /*9f680*/  F2FP.SATFINITE.E5M2.F32.PACK_AB_MERGE_C R27, R27, R24, RZ ;  /* 0x000000181b1b723e */ /* 0x000fc600048060ff */
[----:B------:R-:W2:Y:S04]  /*9f690*/  LDL.LU R23, [R1+0x490] ;  /* 0x0004900001177983 */ /* 0x000ea80000300800 */
[----:B------:R-:W2:Y:S01]  /*9f6a0*/  LDL.LU R24, [R1+0x494] ;  /* 0x0004940001187983 */ /* 0x000ea20000300800 */
[----:B------:R-:W-:Y:S02]  /*9f6b0*/  F2FP.SATFINITE.E5M2.F32.PACK_AB_MERGE_C R26, R26, R25, RZ ;  /* 0x000000191a1a723e */ /* 0x000fe400048060ff */
[----:B------:R-:W-:Y:S02]  /*9f6c0*/  F2FP.SATFINITE.E5M2.F32.PACK_AB_MERGE_C R25, R42, R52, RZ ;  /* 0x000000342a19723e */ /* 0x000fe400048060ff */
[----:B0-----:R-:W-:-:S05]  /*9f6d0*/  F2FP.SATFINITE.E5M2.F32.PACK_AB_MERGE_C R0, R9, R46, RZ ;  /* 0x0000002e0900723e */ /* 0x001fca00048060ff */
[----:B------:R0:W-:Y:S04]  /*9f6e0*/  STL [R1+0x374], R0 ;  /* 0x0003740001007387 */ /* 0x0001e80000100800 */
[----:B------:R-:W3:Y:S04]  /*9f6f0*/  LDL.LU R52, [R1+0x498] ;  /* 0x0004980001347983 */ /* 0x000ee80000300800 */
[----:B------:R-:W3:Y:S04]  /*9f700*/  LDL.LU R9, [R1+0x49c] ;  /* 0x00049c0001097983 */ /* 0x000ee80000300800 */
        /* <DEDUP_REMOVED lines=23> */
[----:B------:R-:W4:Y:S01]  /*9f880*/  LDL.LU R60, [R1+0x44c] ;  /* 0x00044c00013c7983 */ /* 0x000f220000300800 */
[----:B------:R-:W-:-:S03]  /*9f890*/  F2FP.SATFINITE.E5M2.F32.PACK_AB_MERGE_C R61, R61, R49, RZ ;  /* 0x000000313d3d723e */ /* 0x000fc600048060ff */
        /* <DEDUP_REMOVED lines=9> */
[----:B------:R-:W4:Y:S01]  /*9f930*/  LDL.LU R8, [R1+0x42c] ;  /* 0x00042c0001087983 */ /* 0x000f220000300800 */
[----:B------:R-:W-:-:S02]  /*9f940*/  F2FP.SATFINITE.E5M2.F32.PACK_AB_MERGE_C R55, R55, R5, RZ ;  /* 0x000000053737723e */ /* 0x000fc400048060ff */
[----:B------:R-:W-:Y:S01]  /*9f950*/  F2FP.SATFINITE.E5M2.F32.PACK_AB_MERGE_C R34, R34, R12, RZ ;  /* 0x0000000c2222723e */ /* 0x000fe200048060ff */
[----:B------:R-:W4:Y:S01]  /*9f960*/  LDL.LU R5, [R1+0x410] ;  /* 0x0004100001057983 */ /* 0x000f220000300800 */
[----:B------:R-:W-:-:S03]  /*9f970*/  F2FP.SATFINITE.E5M2.F32.PACK_AB_MERGE_C R35, R35, R11, RZ ;  /* 0x0000000b2323723e */ /* 0x000fc600048060ff */
[----:B------:R-:W4:Y:S01]  /*9f980*/  LDL.LU R12, [R1+0x414] ;  /* 0x00041400010c7983 */ /* 0x000f220000300800 */
[----:B------:R-:W-:-:S03]  /*9f990*/  F2FP.SATFINITE.E5M2.F32.PACK_AB_MERGE_C R59, R59, R40, RZ ;  /* 0x000000283b3b723e */ /* 0x000fc600048060ff */
[----:B------:R-:W4:Y:S01]  /*9f9a0*/  LDL.LU R38, [R1+0x418] ;  /* 0x0004180001267983 */ /* 0x000f220000300800 */
[----:B------:R-:W-:-:S03]  /*9f9b0*/  F2FP.SATFINITE.E5M2.F32.PACK_AB_MERGE_C R33, R33, R10, RZ ;  /* 0x0000000a2121723e */ /* 0x000fc600048060ff */
[----:B------:R-:W4:Y:S01]  /*9f9c0*/  LDL.LU R11, [R1+0x41c] ;  /* 0x00041c00010b7983 */ /* 0x000f220000300800 */
[----:B------:R-:W-:-:S03]  /*9f9d0*/  F2FP.SATFINITE.E5M2.F32.PACK_AB_MERGE_C R58, R58, R3, RZ ;  /* 0x000000033a3a723e */ /* 0x000fc600048060ff */
[----:B------:R-:W4:Y:S04]  /*9f9e0*/  LDL.LU R40, [R1+0x2bfc] ;  /* 0x002bfc0001287983 */ /* 0x000f280000300800 */
[----:B------:R-:W4:Y:S04]  /*9f9f0*/  LDL.LU R10, [R1+0x404] ;  /* 0x00040400010a7983 */ /* 0x000f280000300800 */
[----:B------:R-:W4:Y:S04]  /*9fa00*/  LDL.LU R3, [R1+0x408] ;  /* 0x0004080001037983 */ /* 0x000f280000300800 */
[----:B------:R-:W4:Y:S04]  /*9fa10*/  LDL.LU R46, [R1+0x40c] ;  /* 0x00040c00012e7983 */ /* 0x000f280000300800 */
[----:B------:R-:W4:Y:S01]  /*9fa20*/  LDL.LU R47, [R1+0x3d0] ;  /* 0x0003d000012f7983 */ /* 0x000f220000300800 */
[----:B--2---:R-:W-:-:S02]  /*9fa30*/  F2FP.SATFINITE.E5M2.F32.PACK_AB_MERGE_C R24, R24, R23, RZ ;  /* 0x000000171818723e */ /* 0x004fc400048060ff */
[----:B---3--:R-:W-:Y:S02]  /*9fa40*/  F2FP.SATFINITE.E5M2.F32.PACK_AB_MERGE_C R23, R9, R52, RZ ;  /* 0x000000340917723e */ /* 0x008fe400048060ff */
[----:B------:R-:W2:Y:S04]  /*9fa50*/  LDL.LU R9, [R1+0x3d4] ;  /* 0x0003d40001097983 */ /* 0x000ea80000300800 */
[----:B0-----:R-:W3:Y:S01]  /*9fa60*/  LDL.LU R0, [R1+0x3d8] ;  /* 0x0003d80001007983 */ /* 0x001ee20000300800 */
[----:B----4-:R-:W-:-:S03]  /*9fa70*/  F2FP.SATFINITE.E5M2.F32.PACK_AB_MERGE_C R22, R22, R4, RZ ;  /* 0x000000041616723e */ /* 0x010fc600048060ff */
[----:B------:R-:W3:Y:S04]  /*9fa80*/  LDL.LU R52, [R1+0x3dc] ;  /* 0x0003dc0001347983 */ /* 0x000ee80000300800 */
[----:B------:R-:W4:Y:S01]  /*9fa90*/  LDL.LU R4, [R1+0x32f0] ;  /* 0x0032f00001047983 */ /* 0x000f220000300800 */
[----:B------:R-:W-:-:S03]  /*9faa0*/  F2FP.SATFINITE.E5M2.F32.PACK_AB_MERGE_C R39, R39, R43, RZ ;  /* 0x0000002b2727723e */ /* 0x000fc600048060ff */
[----:B------:R-:W4:Y:S04]  /*9fab0*/  LDL.LU R43, [R1+0x32ec] ;  /* 0x0032ec00012b7983 */ /* 0x000f280000300800 */
[----:B------:R0:W-:Y:S01]  /*9fac0*/  STL [R1+0x480], R39 ;  /* 0x0004802701007387 */ /* 0x0001e20000100800 */
[----:B------:R-:W-:-:S03]  /*9fad0*/  F2FP.SATFINITE.E5M2.F32.PACK_AB_MERGE_C R21, R21, R7, RZ ;  /* 0x000000071515723e */ /* 0x000fc600048060ff */
[----:B0-----:R-:W4:Y:S01]  /*9fae0*/  LDL.LU R39, [R1+0x32e8] ;  /* 0x0032e80001277983 */ /* 0x001f220000300800 */
[----:B------:R-:W-:-:S03]  /*9faf0*/  F2FP.SATFINITE.E5M2.F32.PACK_AB_MERGE_C R20, R42, R20, RZ ;  /* 0x000000142a14723e */ /* 0x000fc600048060ff */
[----:B------:R-:W4:Y:S01]  /*9fb00*/  LDL.LU R42, [R1+0x27c] ;  /* 0x00027c00012a7983 */ /* 0x000f220000300800 */
[----:B------:R-:W-:-:S03]  /*9fb10*/  F2FP.SATFINITE.E5M2.F32.PACK_AB_MERGE_C R19, R19, R2, RZ ;  /* 0x000000021313723e */ /* 0x000fc600048060ff */
[----:B------:R-:W4:Y:S04]  /*9fb20*/  LDL.LU R7, [R1+0x2c08] ;  /* 0x002c080001077983 */ /* 0x000f280000300800 */
[----:B------:R-:W4:Y:S01]  /*9fb30*/  LDL.LU R2, [R1+0x2c04] ;  /* 0x002c040001027983 */ /* 0x000f220000300800 */
[----:B------:R-:W-:-:S05]  /*9fb40*/  F2FP.SATFINITE.E5M2.F32.PACK_AB_MERGE_C R44, R53, R44, RZ ;  /* 0x0000002c352c723e */ /* 0x000fca00048060ff */
[----:B------:R0:W-:Y:S01]  /*9fb50*/  STL [R1+0x384], R44 ;  /* 0x0003842c01007387 */ /* 0x0001e20000100800 */
[----:B------:R-:W-:-:S03]  /*9fb60*/  F2FP.SATFINITE.E5M2.F32.PACK_AB_MERGE_C R18, R18, R41, RZ ;  /* 0x000000291212723e */ /* 0x000fc600048060ff */
[----:B0-----:R-:W4:Y:S01]  /*9fb70*/  LDL.LU R44, [R1+0x2c00] ;  /* 0x002c0000012c7983 */ /* 0x001f220000300800 */
[----:B------:R-:W-:-:S03]  /*9fb80*/  F2FP.SATFINITE.E5M2.F32.PACK_AB_MERGE_C R17, R17, R51, RZ ;  /* 0x000000331111723e */ /* 0x000fc600048060ff */
[----:B------:R-:W4:Y:S04]  /*9fb90*/  LDL.LU R53, [R1+0x294] ;  /* 0x0002940001357983 */ /* 0x000f280000300800 */
[----:B------:R-:W4:Y:S01]  /*9fba0*/  LDL.LU R41, [R1+0x32e4] ;  /* 0x0032e40001297983 */ /* 0x000f220000300800 */
[----:B------:R-:W-:-:S03]  /*9fbb0*/  F2FP.SATFINITE.E5M2.F32.PACK_AB_MERGE_C R16, R16, R37, RZ ;  /* 0x000000251010723e */ /* 0x000fc600048060ff */
[----:B------:R-:W4:Y:S04]  /*9fbc0*/  LDL.LU R51, [R1+0x32e0] ;  /* 0x0032e00001337983 */ /* 0x000f280000300800 */
[----:B------:R-:W4:Y:S01]  /*9fbd0*/  LDL.LU R37, [R1+0x32dc] ;  /* 0x0032dc0001257983 */ /* 0x000f220000300800 */
[----:B------:R-:W-:-:S03]  /*9fbe0*/  F2FP.SATFINITE.E5M2.F32.PACK_AB_MERGE_C R60, R60, R54, RZ ;  /* 0x000000363c3c723e */ /* 0x000fc600048060ff */
[----:B------:R-:W4:Y:S04]  /*9fbf0*/  LDL.LU R54, [R1+0x32d8] ;  /* 0x0032d80001367983 */ /* 0x000f280000300800 */
[----:B------:R0:W-:Y:S01]  /*9fc00*/  STL [R1+0x378], R60 ;  /* 0x0003783c01007387 */ /* 0x0001e20000100800 */
[----:B------:R-:W-:Y:S02]  /*9fc10*/  F2FP.SATFINITE.E5M2.F32.PACK_AB_MERGE_C R15, R15, R6, RZ ;  /* 0x000000060f0f723e */ /* 0x000fe400048060ff */
[----:B------:R-:W-:Y:S01]  /*9fc20*/  F2FP.SATFINITE.E5M2.F32.PACK_AB_MERGE_C R14, R14, R36, RZ ;  /* 0x000000240e0e723e */ /* 0x000fe200048060ff */
[----:B0-----:R-:W4:Y:S04]  /*9fc30*/  LDL.LU R60, [R1+0x32d4] ;  /* 0x0032d400013c7983 */ /* 0x001f280000300800 */
[----:B------:R-:W4:Y:S01]  /*9fc40*/  LDL.LU R6, [R1+0x32d0] ;  /* 0x0032d00001067983 */ /* 0x000f220000300800 */
[----:B------:R-:W-:-:S03]  /*9fc50*/  F2FP.SATFINITE.E5M2.F32.PACK_AB_MERGE_C R13, R13, R49, RZ ;  /* 0x000000310d0d723e */ /* 0x000fc600048060ff */
[----:B------:R-:W4:Y:S04]  /*9fc60*/  LDL.LU R36, [R1+0xdc] ;  /* 0x0000dc0001247983 */ /* 0x000f280000300800 */
[----:B------:R-:W4:Y:S01]  /*9fc70*/  LDL.LU R49, [R1+0x32cc] ;  /* 0x0032cc0001317983 */ /* 0x000f220000300800 */
[----:B------:R-:W-:-:S03]  /*9fc80*/  F2FP.SATFINITE.E5M2.F32.PACK_AB_MERGE_C R8, R8, R50, RZ ;  /* 0x000000320808723e */ /* 0x000fc600048060ff */
[----:B------:R-:W4:Y:S04]  /*9fc90*/  LDL.LU R50, [R1+0x32c8] ;  /* 0x0032c80001327983 */ /* 0x000f280000300800 */
[----:B------:R0:W-:Y:S04]  /*9fca0*/  STL [R1+0x370], R8 ;  /* 0x0003700801007387 */ /* 0x0001e80000100800 */
[----:B0-----:R-:W2:Y:S01]  /*9fcb0*/  LDL.LU R8, [R1+0x32c4] ;  /* 0x0032c40001087983 */ /* 0x001ea20000300800 */
[----:B------:R-:W-:Y:S02]  /*9fcc0*/  F2FP.SATFINITE.E5M2.F32.PACK_AB_MERGE_C R12, R12, R5, RZ ;  /* 0x000000050c0c723e */ /* 0x000fe400048060ff */
[----:B------:R-:W-:Y:S01]  /*9fcd0*/  F2FP.SATFINITE.E5M2.F32.PACK_AB_MERGE_C R11, R11, R38, RZ ;  /* 0x000000260b0b723e */ /* 0x000fe200048060ff */
[----:B------:R-:W4:Y:S01]  /*9fce0*/  LDL.LU R5, [R1+0x32c0] ;  /* 0x0032c00001057983 */ /* 0x000f220000300800 */
[----:B--2---:R-:W-:-:S03]  /*9fcf0*/  LOP3.LUT R38, R8, 0xffff, RZ, 0xc0, !PT ;  /* 0x0000ffff08267812 */ /* 0x004fc600078ec0ff */
[----:B------:R-:W2:Y:S01]  /*9fd00*/  LDL.LU R8, [R1+0x400] ;  /* 0x0004000001087983 */ /* 0x000ea20000300800 */
[----:B------:R-:W-:-:S05]  /*9fd10*/  F2FP.SATFINITE.E5M2.F32.PACK_AB_MERGE_C R46, R46, R3, RZ ;  /* 0x000000032e2e723e */ /* 0x000fca00048060ff */
[----:B------:R0:W-:Y:S01]  /*9fd20*/  STL [R1+0x3158], R46 ;  /* 0x0031582e01007387 */ /* 0x0001e20000100800 */
[----:B------:R-:W-:Y:S02]  /*9fd30*/  LOP3.LUT R40, R40, 0xffff, RZ, 0xc0, !PT ;  /* 0x0000ffff28287812 */ /* 0x000fe400078ec0ff */
[----:B------:R-:W-:Y:S01]  /*9fd40*/  F2FP.SATFINITE.E5M2.F32.PACK_AB_MERGE_C R9, R9, R47, RZ ;  /* 0x0000002f0909723e */ /* 0x000fe200048060ff */
[----:B0-----:R-:W4:Y:S01]  /*9fd50*/  LDL.LU R46, [R1+0x278] ;  /* 0x00027800012e7983 */ /* 0x001f220000300800 */
[----:B---3--:R-:W-:-:S03]  /*9fd60*/  F2FP.SATFINITE.E5M2.F32.PACK_AB_MERGE_C R52, R52, R0, RZ ;  /* 0x000000003434723e */ /* 0x008fc600048060ff */
[----:B------:R-:W3:Y:S04]  /*9fd70*/  LDL.LU R47, [R1+0x32bc] ;  /* 0x0032bc00012f7983 */ /* 0x000ee80000300800 */
[----:B------:R0:W-:Y:S04]  /*9fd80*/  STL [R1+0x315c], R52 ;  /* 0x00315c3401007387 */ /* 0x0001e80000100800 */
[----:B0-----:R-:W3:Y:S01]  /*9fd90*/  LDL.LU R52, [R1+0x274] ;  /* 0x0002740001347983 */ /* 0x001ee20000300800 */
[----:B--2---:R-:W-:Y:S02]  /*9fda0*/  F2FP.SATFINITE.E5M2.F32.PACK_AB_MERGE_C R10, R10, R8, RZ ;  /* 0x000000080a0a723e */ /* 0x004fe400048060ff */
[----:B------:R-:W-:-:S04]  /*9fdb0*/  SHF.R.U32.HI R8, RZ, 0x8, R40 ;  /* 0x00000008ff087819 */ /* 0x000fc80000011628 */
[----:B------:R-:W-:Y:S02]  /*9fdc0*/  LOP3.LUT R0, R8, 0xffff, RZ, 0xc0, !PT ;  /* 0x0000ffff08007812 */ /* 0x000fe400078ec0ff */
[----:B------:R-:W2:Y:S01]  /*9fdd0*/  LDL.LU R8, [R1+0x270] ;  /* 0x0002700001087983 */ /* 0x000ea20000300800 */
[----:B------:R-:W-:-:S04]  /*9fde0*/  SHF.R.U32.HI R3, RZ, 0x8, R38 ;  /* 0x00000008ff037819 */ /* 0x000fc80000011626 */
[----:B------:R-:W-:Y:S02]  /*9fdf0*/  LOP3.LUT R3, R3, 0xffff, RZ, 0xc0, !PT ;  /* 0x0000ffff03037812 */ /* 0x000fe400078ec0ff */
[----:B----4-:R-:W-:Y:S02]  /*9fe00*/  F2FP.SATFINITE.E5M2.F32.PACK_AB_MERGE_C R42, R42, R46, RZ ;  /* 0x0000002e2a2a723e */ /* 0x010fe400048060ff */
[----:B------:R-:W-:Y:S02]  /*9fe10*/  PRMT R40, R40, 0x3340, R38 ;  /* 0x0000334028287816 */ /* 0x000fe40000000026 */
[----:B------:R-:W-:Y:S01]  /*9fe20*/  PRMT R0, R0, 0x3340, R3 ;  /* 0x0000334000007816 */ /* 0x000fe20000000003 */
[----:B------:R0:W-:Y:S01]  /*9fe30*/  STL [R1+0x3160], R42 ;  /* 0x0031602a01007387 */ /* 0x0001e20000100800 */
[----:B------:R-:W-:-:S03]  /*9fe40*/  LOP3.LUT R3, R2, 0xffff, RZ, 0xc0, !PT ;  /* 0x0000ffff02037812 */ /* 0x000fc600078ec0ff */
[----:B------:R-:W4:Y:S04]  /*9fe50*/  LDL.LU R38, [R1+0x32b8] ;  /* 0x0032b80001267983 */ /* 0x000f280000300800 */
[----:B------:R1:W-:Y:S01]  /*9fe60*/  STL [R1+0xd3c], R40 ;  /* 0x000d3c2801007387 */ /* 0x0003e20000100800 */
[----:B0-----:R-:W-:Y:S02]  /*9fe70*/  LOP3.LUT R42, R7, 0xffff, RZ, 0xc0, !PT ;  /* 0x0000ffff072a7812 */ /* 0x001fe400078ec0ff */
[----:B---3--:R-:W-:Y:S01]  /*9fe80*/  LOP3.LUT R7, R47, 0xffff, RZ, 0xc0, !PT ;  /* 0x0000ffff2f077812 */ /* 0x008fe200078ec0ff */
[----:B------:R0:W-:Y:S03]  /*9fe90*/  STL [R1+0xbd8], R0 ;  /* 0x000bd80001007387 */ /* 0x0001e60000100800 */
[----:B------:R-:W-:Y:S01]  /*9fea0*/  PRMT R46, R42, 0x3340, R7 ;  /* 0x000033402a2e7816 */ /* 0x000fe20000000007 */
[----:B------:R-:W3:Y:S01]  /*9feb0*/  LDL.LU R2, [R1+0x2c18] ;  /* 0x002c180001027983 */ /* 0x000ee20000300800 */
[----:B-1----:R-:W-:-:S02]  /*9fec0*/  LOP3.LUT R40, R36, 0xffff, RZ, 0xc0, !PT ;  /* 0x0000ffff24287812 */ /* 0x002fc400078ec0ff */
[----:B------:R-:W-:Y:S01]  /*9fed0*/  SHF.R.U32.HI R36, RZ, 0x8, R42 ;  /* 0x00000008ff247819 */ /* 0x000fe2000001162a */
[----:B------:R-:W4:Y:S01]  /*9fee0*/  LDL.LU R47, [R1+0x2c14] ;  /* 0x002c1400012f7983 */ /* 0x000f220000300800 */
[----:B0-----:R-:W-:Y:S02]  /*9fef0*/  LOP3.LUT R0, R5, 0xffff, RZ, 0xc0, !PT ;  /* 0x0000ffff05007812 */ /* 0x001fe400078ec0ff */
[----:B------:R-:W-:Y:S01]  /*9ff00*/  SHF.R.U32.HI R42, RZ, 0x8, R7 ;  /* 0x00000008ff2a7819 */ /* 0x000fe20000011607 */
[----:B------:R-:W4:Y:S01]  /*9ff10*/  LDL.LU R5, [R1+0x29c] ;  /* 0x00029c0001057983 */ /* 0x000f220000300800 */
[----:B------:R-:W-:Y:S02]  /*9ff20*/  SHF.R.U32.HI R7, RZ, 0x8, R3 ;  /* 0x00000008ff077819 */ /* 0x000fe40000011603 */
[----:B------:R-:W-:Y:S02]  /*9ff30*/  PRMT R3, R3, 0x3340, R0 ;  /* 0x0000334003037816 */ /* 0x000fe40000000000 */
[----:B------:R-:W-:-:S02]  /*9ff40*/  LOP3.LUT R44, R44, 0xffff, RZ, 0xc0, !PT ;  /* 0x0000ffff2c2c7812 */ /* 0x000fc400078ec0ff */
[----:B------:R-:W-:Y:S02]  /*9ff50*/  SHF.R.U32.HI R0, RZ, 0x8, R0 ;  /* 0x00000008ff007819 */ /* 0x000fe40000011600 */
[----:B--2---:R-:W-:Y:S02]  /*9ff60*/  F2FP.SATFINITE.E5M2.F32.PACK_AB_MERGE_C R8, R52, R8, RZ ;  /* 0x000000083408723e */ /* 0x004fe400048060ff */
[----:B------:R-:W-:Y:S02]  /*9ff70*/  LOP3.LUT R52, R53, 0xffff, RZ, 0xc0, !PT ;  /* 0x0000ffff35347812 */ /* 0x000fe400078ec0ff */
[----:B------:R-:W2:Y:S04]  /*9ff80*/  LDL.LU R53, [R1+0x298] ;  /* 0x0002980001357983 */ /* 0x000ea80000300800 */
[----:B------:R0:W-:Y:S01]  /*9ff90*/  STL [R1+0xd30], R46 ;  /* 0x000d302e01007387 */ /* 0x0001e20000100800 */
[----:B------:R-:W-:-:S03]  /*9ffa0*/  LOP3.LUT R8, R8, 0xffff, RZ, 0xc0, !PT ;  /* 0x0000ffff08087812 */ /* 0x000fc600078ec0ff */
[----:B0-----:R-:W2:Y:S04]  /*9ffb0*/  LDL.LU R46, [R1+0xe8] ;  /* 0x0000e800012e7983 */ /* 0x001ea80000300800 */
[----:B------:R0:W-:Y:S02]  /*9ffc0*/  STL [R1+0xd2c], R3 ;  /* 0x000d2c0301007387 */ /* 0x0001e40000100800 */
[----:B0-----:R-:W-:Y:S02]  /*9ffd0*/  SHF.R.U32.HI R3, RZ, 0x8, R44 ;  /* 0x00000008ff037819 */ /* 0x001fe4000001162c */
[--C-:B------:R-:W-:Y:S02]  /*9ffe0*/  PRMT R44, R44, 0x3340, R40.reuse ;  /* 0x000033402c2c7816 */ /* 0x100fe40000000028 */
[----:B------:R-:W-:-:S03]  /*9fff0*/  SHF.R.U32.HI R40, RZ, 0x8, R40 ;  /* 0x00000008ff287819 */ /* 0x000fc60000011628 */
[----:B------:R0:W-:Y:S01]  /*a0000*/  STL [R1+0xd38], R44 ;  /* 0x000d382c01007387 */ /* 0x0001e20000100800 */
[----:B------:R-:W-:Y:S02]  /*a0010*/  LOP3.LUT R3, R3, 0xffff, RZ, 0xc0, !PT ;  /* 0x0000ffff03037812 */ /* 0x000fe400078ec0ff */
[----:B------:R-:W-:Y:S02]  /*a0020*/  LOP3.LUT R40, R40, 0xffff, RZ, 0xc0, !PT ;  /* 0x0000ffff28287812 */ /* 0x000fe400078ec0ff */
[----:B0-----:R-:W-:Y:S02]  /*a0030*/  SHF.R.U32.HI R44, RZ, 0x8, R52 ;  /* 0x00000008ff2c7819 */ /* 0x001fe40000011634 */
[--C-:B------:R-:W-:Y:S02]  /*a0040*/  PRMT R52, R52, 0x3340, R8.reuse ;  /* 0x0000334034347816 */ /* 0x100fe40000000008 */
[----:B------:R-:W-:Y:S02]  /*a0050*/  SHF.R.U32.HI R8, RZ, 0x8, R8 ;  /* 0x00000008ff087819 */ /* 0x000fe40000011608 */
[----:B------:R-:W-:Y:S01]  /*a0060*/  PRMT R3, R3, 0x3340, R40 ;  /* 0x0000334003037816 */ /* 0x000fe20000000028 */
[----:B------:R0:W-:Y:S02]  /*a0070*/  STL [R1+0xd34], R52 ;  /* 0x000d343401007387 */ /* 0x0001e40000100800 */
[----:B0-----:R-:W-:-:S02]  /*a0080*/  LOP3.LUT R52, R44, 0xffff, RZ, 0xc0, !PT ;  /* 0x0000ffff2c347812 */ /* 0x001fc400078ec0ff */
[----:B------:R-:W-:Y:S02]  /*a0090*/  LOP3.LUT R44, R8, 0xffff, RZ, 0xc0, !PT ;  /* 0x0000ffff082c7812 */ /* 0x000fe400078ec0ff */
[----:B------:R-:W-:Y:S02]  /*a00a0*/  LOP3.LUT R8, R0, 0xffff, RZ, 0xc0, !PT ;  /* 0x0000ffff00087812 */ /* 0x000fe400078ec0ff */
[----:B------:R-:W2:Y:S01]  /*a00b0*/  LDL.LU R0, [R1+0x32b4] ;  /* 0x0032b40001007983 */ /* 0x000ea20000300800 */
[----:B------:R-:W-:-:S03]  /*a00c0*/  PRMT R52, R52, 0x3340, R44 ;  /* 0x0000334034347816 */ /* 0x000fc6000000002c */
[----:B------:R-:W2:Y:S04]  /*a00d0*/  LDL.LU R40, [R1+0x32b0] ;  /* 0x0032b00001287983 */ /* 0x000ea80000300800 */
[----:B------:R0:W-:Y:S04]  /*a00e0*/  STL [R1+0xbd4], R3 ;  /* 0x000bd40301007387 */ /* 0x0001e80000100800 */
[----:B0-----:R-:W2:Y:S04]  /*a00f0*/  LDL.LU R3, [R1+0x32ac] ;  /* 0x0032ac0001037983 */ /* 0x001ea80000300800 */
[----:B------:R-:W2:Y:S01]  /*a0100*/  LDL.LU R44, [R1+0x32a8] ;  /* 0x0032a800012c7983 */ /* 0x000ea20000300800 */
[----:B------:R-:W-:-:S02]  /*a0110*/  LOP3.LUT R36, R36, 0xffff, RZ, 0xc0, !PT ;  /* 0x0000ffff24247812 */ /* 0x000fc400078ec0ff */
[----:B------:R-:W-:Y:S02]  /*a0120*/  LOP3.LUT R42, R42, 0xffff, RZ, 0xc0, !PT ;  /* 0x0000ffff2a2a7812 */ /* 0x000fe400078ec0ff */
[----:B------:R-:W-:Y:S01]  /*a0130*/  LOP3.LUT R7, R7, 0xffff, RZ, 0xc0, !PT ;  /* 0x0000ffff07077812 */ /* 0x000fe200078ec0ff */
[----:B------:R3:W-:Y:S01]  /*a0140*/  STL [R1+0xbcc], R52 ;  /* 0x000bcc3401007387 */ /* 0x0007e20000100800 */
[----:B------:R-:W-:Y:S02]  /*a0150*/  PRMT R36, R36, 0x3340, R42 ;  /* 0x0000334024247816 */ /* 0x000fe4000000002a */
[----:B------:R-:W-:-:S03]  /*a0160*/  PRMT R7, R7, 0x3340, R8 ;  /* 0x0000334007077816 */ /* 0x000fc60000000008 */
[----:B------:R-:W-:Y:S01]  /*a0170*/  STL [R1+0xbc4], R36 ;  /* 0x000bc42401007387 */ /* 0x000fe20000100800 */
[----:B---3--:R-:W-:-:S03]  /*a0180*/  LOP3.LUT R52, R2, 0xffff, RZ, 0xc0, !PT ;  /* 0x0000ffff02347812 */ /* 0x008fc600078ec0ff */
[----:B------:R2:W-:Y:S01]  /*a0190*/  STL [R1+0xbc0], R7 ;  /* 0x000bc00701007387 */ /* 0x0005e20000100800 */
[----:B----4-:R-:W-:-:S03]  /*a01a0*/  LOP3.LUT R47, R47, 0xffff, RZ, 0xc0, !PT ;  /* 0x0000ffff2f2f7812 */ /* 0x010fc600078ec0ff */
[----:B------:R-:W3:Y:S01]  /*a01b0*/  LDL.LU R2, [R1+0x2c24] ;  /* 0x002c240001027983 */ /* 0x000ee20000300800 */
[----:B------:R-:W-:Y:S02]  /*a01c0*/  LOP3.LUT R9, R9, 0xffff, RZ, 0xc0, !PT ;  /* 0x0000ffff09097812 */ /* 0x000fe400078ec0ff */
[----:B------:R-:W-:Y:S02]  /*a01d0*/  LOP3.LUT R5, R5, 0xffff, RZ, 0xc0, !PT ;  /* 0x0000ffff05057812 */ /* 0x000fe400078ec0ff */
[----:B------:R-:W-:Y:S02]  /*a01e0*/  LOP3.LUT R10, R10, 0xffff, RZ, 0xc0, !PT ;  /* 0x0000ffff0a0a7812 */ /* 0x000fe400078ec0ff */
[----:B--2---:R-:W-:Y:S02]  /*a01f0*/  LOP3.LUT R7, R53, 0xffff, RZ, 0xc0, !PT ;  /* 0x0000ffff35077812 */ /* 0x004fe400078ec0ff */
[----:B------:R-:W2:Y:S04]  /*a0200*/  LDL.LU R53, [R1+0x2c20] ;  /* 0x002c200001357983 */ /* 0x000ea80000300800 */
[----:B------:R-:W4:Y:S01]  /*a0210*/  LDL.LU R36, [R1+0x2a4] ;  /* 0x0002a40001247983 */ /* 0x000f220000300800 */
[----:B------:R-:W-:-:S02]  /*a0220*/  LOP3.LUT R8, R46, 0xffff, RZ, 0xc0, !PT ;  /* 0x0000ffff2e087812 */ /* 0x000fc400078ec0ff */
[----:B------:R-:W-:Y:S02]  /*a0230*/  SHF.R.U32.HI R46, RZ, 0x8, R52 ;  /* 0x00000008ff2e7819 */ /* 0x000fe40000011634 */
[----:B------:R-:W-:Y:S02]  /*a0240*/  LOP3.LUT R42, R44, 0xffff, RZ, 0xc0, !PT ;  /* 0x0000ffff2c2a7812 */ /* 0x000fe400078ec0ff */
[----:B------:R-:W4:Y:S02]  /*a0250*/  LDL.LU R44, [R1+0x2a0] ;  /* 0x0002a000012c7983 */ /* 0x000f240000300800 */
[----:B------:R-:W-:-:S05]  /*a0260*/  PRMT R52, R52, 0x3340, R42 ;  /* 0x0000334034347816 */ /* 0x000fca000000002a */
[----:B------:R0:W-:Y:S02]  /*a0270*/  STL [R1+0xd24], R52 ;  /* 0x000d243401007387 */ /* 0x0001e40000100800 */
[----:B0-----:R-:W-:Y:S02]  /*a0280*/  SHF.R.U32.HI R52, RZ, 0x8, R42 ;  /* 0x00000008ff347819 */ /* 0x001fe4000001162a */
[----:B------:R-:W-:Y:S02]  /*a0290*/  SHF.R.U32.HI R42, RZ, 0x8, R47 ;  /* 0x00000008ff2a7819 */ /* 0x000fe4000001162f */
[----:B------:R-:W-:-:S05]  /*a02a0*/  PRMT R47, R47, 0x3340, R8 ;  /* 0x000033402f2f7816 */ /* 0x000fca0000000008 */
[----:B------:R0:W-:Y:S02]  /*a02b0*/  STL [R1+0xd20], R47 ;  /* 0x000d202f01007387 */ /* 0x0001e40000100800 */
[----:B0-----:R-:W-:Y:S02]  /*a02c0*/  SHF.R.U32.HI R47, RZ, 0x8, R8 ;  /* 0x00000008ff2f7819 */ /* 0x001fe40000011608 */
[----:B------:R-:W-:Y:S02]  /*a02d0*/  SHF.R.U32.HI R8, RZ, 0x8, R7 ;  /* 0x00000008ff087819 */ /* 0x000fe40000011607 */
[----:B------:R-:W-:-:S05]  /*a02e0*/  PRMT R7, R7, 0x3340, R9 ;  /* 0x0000334007077816 */ /* 0x000fca0000000009 */
[----:B------:R0:W-:Y:S01]  /*a02f0*/  STL [R1+0xd28], R7 ;  /* 0x000d280701007387 */ /* 0x0001e20000100800 */
[----:B------:R-:W-:Y:S02]  /*a0300*/  SHF.R.U32.HI R9, RZ, 0x8, R9 ;  /* 0x00000008ff097819 */ /* 0x000fe40000011609 */
[----:B0-----:R-:W-:Y:S02]  /*a0310*/  SHF.R.U32.HI R7, RZ, 0x8, R5 ;  /* 0x00000008ff077819 */ /* 0x001fe40000011605 */
[----:B------:R-:W-:-:S05]  /*a0320*/  PRMT R5, R5, 0x3340, R10 ;  /* 0x0000334005057816 */ /* 0x000fca000000000a */
[----:B------:R0:W-:Y:S02]  /*a0330*/  STL [R1+0xd1c], R5 ;  /* 0x000d1c0501007387 */ /* 0x0001e40000100800 */
[----:B0-----:R-:W-:Y:S01]  /*a0340*/  SHF.R.U32.HI R5, RZ, 0x8, R10 ;  /* 0x00000008ff057819 */ /* 0x001fe2000001160a */
[----:B------:R-:W-:Y:S01]  /*a0350*/  IMAD.MOV.U32 R10, RZ, RZ, R47 ;  /* 0x000000ffff0a7224 */ /* 0x000fe200078e002f */
[----:B------:R-:W-:-:S03]  /*a0360*/  LOP3.LUT R47, R8, 0xffff, RZ, 0xc0, !PT ;  /* 0x0000ffff082f7812 */ /* 0x000fc600078ec0ff */
[----:B------:R-:W-:Y:S01]  /*a0370*/  IMAD.MOV.U32 R8, RZ, RZ, R5 ;  /* 0x000000ffff087224 */ /* 0x000fe200078e0005 */
[----:B------:R-:W-:Y:S02]  /*a0380*/  LOP3.LUT R5, R9, 0xffff, RZ, 0xc0, !PT ;  /* 0x0000ffff09057812 */ /* 0x000fe400078ec0ff */
[----:B------:R-:W-:Y:S02]  /*a0390*/  LOP3.LUT R9, R7, 0xffff, RZ, 0xc0, !PT ;  /* 0x0000ffff07097812 */ /* 0x000fe400078ec0ff */
[----:B------:R-:W-:Y:S01]  /*a03a0*/  PRMT R47, R47, 0x3340, R5 ;  /* 0x000033402f2f7816 */ /* 0x000fe20000000005 */
[----:B------:R-:W4:Y:S04]  /*a03b0*/  LDL.LU R7, [R1+0x32a4] ;  /* 0x0032a40001077983 */ /* 0x000f280000300800 */
[----:B------:R-:W4:Y:S04]  /*a03c0*/  LDL.LU R5, [R1+0x32a0] ;  /* 0x0032a00001057983 */ /* 0x000f280000300800 */
[----:B------:R0:W-:Y:S04]  /*a03d0*/  STL [R1+0xbb8], R47 ;  /* 0x000bb82f01007387 */ /* 0x0001e80000100800 */
[----:B0-----:R-:W4:Y:S01]  /*a03e0*/  LDL.LU R47, [R1+0x329c] ;  /* 0x00329c00012f7983 */ /* 0x001f220000300800 */
[----:B------:R-:W-:-:S02]  /*a03f0*/  LOP3.LUT R46, R46, 0xffff, RZ, 0xc0, !PT ;  /* 0x0000ffff2e2e7812 */ /* 0x000fc400078ec0ff */
[----:B------:R-:W-:Y:S02]  /*a0400*/  LOP3.LUT R52, R52, 0xffff, RZ, 0xc0, !PT ;  /* 0x0000ffff34347812 */ /* 0x000fe400078ec0ff */
[----:B------:R-:W-:Y:S02]  /*a0410*/  LOP3.LUT R42, R42, 0xffff, RZ, 0xc0, !PT ;  /* 0x0000ffff2a2a7812 */ /* 0x000fe400078ec0ff */
[----:B------:R-:W-:Y:S02]  /*a0420*/  LOP3.LUT R10, R10, 0xffff, RZ, 0xc0, !PT ;  /* 0x0000ffff0a0a7812 */ /* 0x000fe400078ec0ff */
[----:B------:R-:W-:Y:S02]  /*a0430*/  LOP3.LUT R8, R8, 0xffff, RZ, 0xc0, !PT ;  /* 0x0000ffff08087812 */ /* 0x000fe400078ec0ff */
[----:B------:R-:W-:Y:S02]  /*a0440*/  PRMT R46, R46, 0x3340, R52 ;  /* 0x000033402e2e7816 */ /* 0x000fe40000000034 */
[----:B------:R-:W-:-:S02]  /*a0450*/  PRMT R10, R42, 0x3340, R10 ;  /* 0x000033402a0a7816 */ /* 0x000fc4000000000a */
[----:B------:R-:W-:Y:S01]  /*a0460*/  PRMT R8, R9, 0x3340, R8 ;  /* 0x0000334009087816 */ /* 0x000fe20000000008 */
[----:B------:R-:W-:Y:S01]  /*a0470*/  STL [R1+0xbb4], R46 ;  /* 0x000bb42e01007387 */ /* 0x000fe20000100800 */
[----:B---3--:R-:W-:-:S03]  /*a0480*/  LOP3.LUT R2, R2, 0xffff, RZ, 0xc0, !PT ;  /* 0x0000ffff02027812 */ /* 0x008fc600078ec0ff */
[----:B------:R0:W-:Y:S04]  /*a0490*/  STL [R1+0xbb0], R10 ;  /* 0x000bb00a01007387 */ /* 0x0001e80000100800 */
[----:B------:R1:W-:Y:S01]  /*a04a0*/  STL [R1+0xbac], R8 ;  /* 0x000bac0801007387 */ /* 0x0003e20000100800 */
[----:B------:R-:W-:Y:S02]  /*a04b0*/  LOP3.LUT R12, R12, 0xffff, RZ, 0xc0, !PT ;  /* 0x0000ffff0c0c7812 */ /* 0x000fe400078ec0ff */
[----:B------:R-:W-:Y:S02]  /*a04c0*/  LOP3.LUT R11, R11, 0xffff, RZ, 0xc0, !PT ;  /* 0x0000ffff0b0b7812 */ /* 0x000fe400078ec0ff */
[----:B--2---:R-:W-:Y:S02]  /*a04d0*/  LOP3.LUT R53, R53, 0xffff, RZ, 0xc0, !PT ;  /* 0x0000ffff35357812 */ /* 0x004fe400078ec0ff */
[----:B----4-:R-:W-:-:S02]  /*a04e0*/  LOP3.LUT R36, R36, 0xffff, RZ, 0xc0, !PT ;  /* 0x0000ffff24247812 */ /* 0x010fc400078ec0ff */
[----:B0-----:R-:W-:Y:S02]  /*a04f0*/  LOP3.LUT R10, R44, 0xffff, RZ, 0xc0, !PT ;  /* 0x0000ffff2c0a7812 */ /* 0x001fe400078ec0ff */
[----:B------:R-:W-:-:S04]  /*a0500*/  SHF.R.U32.HI R44, RZ, 0x8, R2 ;  /* 0x00000008ff2c7819 */ /* 0x000fc80000011602 */
[----:B------:R-:W-:Y:S02]  /*a0510*/  LOP3.LUT R44, R44, 0xffff, RZ, 0xc0, !PT ;  /* 0x0000ffff2c2c7812 */ /* 0x000fe400078ec0ff */
[----:B-1----:R-:W-:Y:S02]  /*a0520*/  LOP3.LUT R8, R5, 0xffff, RZ, 0xc0, !PT ;  /* 0x0000ffff05087812 */ /* 0x002fe400078ec0ff */
[----:B------:R-:W2:Y:S01]  /*a0530*/  LDL.LU R5, [R1+0x2c3c] ;  /* 0x002c3c0001057983 */ /* 0x000ea20000300800 */
[----:B------:R-:W-:-:S03]  /*a0540*/  LOP3.LUT R9, R47, 0xffff, RZ, 0xc0, !PT ;  /* 0x0000ffff2f097812 */ /* 0x000fc600078ec0ff */
[----:B------:R-:W3:Y:S01]  /*a0550*/  LDL.LU R47, [R1+0x2c34] ;  /* 0x002c3400012f7983 */ /* 0x000ee20000300800 */
[----:B------:R-:W-:-:S03]  /*a0560*/  PRMT R2, R2, 0x3340, R9 ;  /* 0x0000334002027816 */ /* 0x000fc60000000009 */
[----:B------:R-:W4:Y:S04]  /*a0570*/  LDL.LU R42, [R1+0x2c30] ;  /* 0x002c3000012a7983 */ /* 0x000f280000300800 */
[----:B------:R-:W4:Y:S04]  /*a0580*/  LDL.LU R52, [R1+0x2a8] ;  /* 0x0002a80001347983 */ /* 0x000f280000300800 */
[----:B------:R-:W4:Y:S04]  /*a0590*/  LDL.LU R46, [R1+0x104] ;  /* 0x00010400012e7983 */ /* 0x000f280000300800 */
[----:B------:R0:W-:Y:S02]  /*a05a0*/  STL [R1+0xd18], R2 ;  /* 0x000d180201007387 */ /* 0x0001e40000100800 */
[----:B0-----:R-:W-:-:S02]  /*a05b0*/  SHF.R.U32.HI R2, RZ, 0x8, R9 ;  /* 0x00000008ff027819 */ /* 0x001fc40000011609 */
        /* <DEDUP_REMOVED lines=9> */
[----:B------:R-:W-:Y:S02]  /*a0650*/  SHF.R.U32.HI R8, RZ, 0x8, R10 ;  /* 0x00000008ff087819 */ /* 0x000fe4000001160a */
[--C-:B------:R-:W-:Y:S02]  /*a0660*/  PRMT R10, R10, 0x3340, R11.reuse ;  /* 0x000033400a0a7816 */ /* 0x100fe4000000000b */
[----:B------:R-:W-:-:S03]  /*a0670*/  SHF.R.U32.HI R11, RZ, 0x8, R11 ;  /* 0x00000008ff0b7819 */ /* 0x000fc6000001160b */
[----:B------:R0:W-:Y:S01]  /*a0680*/  STL [R1+0xd0c], R10 ;  /* 0x000d0c0a01007387 */ /* 0x0001e20000100800 */
[----:B------:R-:W-:Y:S02]  /*a0690*/  LOP3.LUT R2, R2, 0xffff, RZ, 0xc0, !PT ;  /* 0x0000ffff02027812 */ /* 0x000fe400078ec0ff */
[----:B------:R-:W-:Y:S02]  /*a06a0*/  LOP3.LUT R12, R12, 0xffff, RZ, 0xc0, !PT ;  /* 0x0000ffff0c0c7812 */ /* 0x000fe400078ec0ff */
[----:B------:R-:W-:Y:S01]  /*a06b0*/  PRMT R44, R44, 0x3340, R2 ;  /* 0x000033402c2c7816 */ /* 0x000fe20000000002 */
[----:B0-----:R-:W-:Y:S01]  /*a06c0*/  IMAD.MOV.U32 R10, RZ, RZ, R53 ;  /* 0x000000ffff0a7224 */ /* 0x001fe200078e0035 */
[----:B------:R-:W-:Y:S01]  /*a06d0*/  LOP3.LUT R53, R9, 0xffff, RZ, 0xc0, !PT ;  /* 0x0000ffff09357812 */ /* 0x000fe200078ec0ff */
[----:B------:R-:W-:Y:S01]  /*a06e0*/  IMAD.MOV.U32 R9, RZ, RZ, R11 ;  /* 0x000000ffff097224 */ /* 0x000fe200078e000b */
[----:B------:R-:W-:-:S03]  /*a06f0*/  LOP3.LUT R11, R8, 0xffff, RZ, 0xc0, !PT ;  /* 0x0000ffff080b7812 */ /* 0x000fc600078ec0ff */
[----:B------:R-:W-:Y:S01]  /*a0700*/  IMAD.MOV.U32 R8, RZ, RZ, R9 ;  /* 0x000000ffff087224 */ /* 0x000fe200078e0009 */
[----:B------:R-:W-:Y:S02]  /*a0710*/  LOP3.LUT R9, R36, 0xffff, RZ, 0xc0, !PT ;  /* 0x0000ffff24097812 */ /* 0x000fe400078ec0ff */
[----:B------:R-:W4:Y:S01]  /*a0720*/  LDL.LU R36, [R1+0x3298] ;  /* 0x0032980001247983 */ /* 0x000f220000300800 */
[----:B------:R-:W-:-:S03]  /*a0730*/  PRMT R12, R53, 0x3340, R12 ;  /* 0x00003340350c7816 */ /* 0x000fc6000000000c */
[----:B------:R-:W4:Y:S04]  /*a0740*/  LDL.LU R2, [R1+0x3294] ;  /* 0x0032940001027983 */ /* 0x000f280000300800 */
[----:B------:R0:W-:Y:S04]  /*a0750*/  STL [R1+0xba8], R44 ;  /* 0x000ba82c01007387 */ /* 0x0001e80000100800 */
[----:B0-----:R-:W4:Y:S04]  /*a0760*/  LDL.LU R44, [R1+0x3290] ;  /* 0x00329000012c7983 */ /* 0x001f280000300800 */
[----:B------:R-:W4:Y:S01]  /*a0770*/  LDL.LU R53, [R1+0x328c] ;  /* 0x00328c0001357983 */ /* 0x000f220000300800 */
[----:B------:R-:W-:-:S02]  /*a0780*/  LOP3.LUT R10, R10, 0xffff, RZ, 0xc0, !PT ;  /* 0x0000ffff0a0a7812 */ /* 0x000fc400078ec0ff */
[----:B------:R-:W-:Y:S02]  /*a0790*/  LOP3.LUT R8, R8, 0xffff, RZ, 0xc0, !PT ;  /* 0x0000ffff08087812 */ /* 0x000fe400078ec0ff */
[----:B------:R-:W-:Y:S02]  /*a07a0*/  PRMT R9, R10, 0x3340, R9 ;  /* 0x000033400a097816 */ /* 0x000fe40000000009 */
[----:B------:R-:W-:Y:S01]  /*a07b0*/  PRMT R8, R11, 0x3340, R8 ;  /* 0x000033400b087816 */ /* 0x000fe20000000008 */
[----:B------:R4:W-:Y:S04]  /*a07c0*/  STL [R1+0xba4], R12 ;  /* 0x000ba40c01007387 */ /* 0x0009e80000100800 */
[----:B------:R-:W-:Y:S04]  /*a07d0*/  STL [R1+0xba0], R9 ;  /* 0x000ba00901007387 */ /* 0x000fe80000100800 */
[----:B------:R0:W-:Y:S01]  /*a07e0*/  STL [R1+0xb9c], R8 ;  /* 0x000b9c0801007387 */ /* 0x0001e20000100800 */
[----:B------:R-:W-:-:S02]  /*a07f0*/  LOP3.LUT R13, R13, 0xffff, RZ, 0xc0, !PT ;  /* 0x0000ffff0d0d7812 */ /* 0x000fc400078ec0ff */
[----:B--2---:R-:W-:Y:S02]  /*a0800*/  LOP3.LUT R5, R5, 0xffff, RZ, 0xc0, !PT ;  /* 0x0000ffff05057812 */ /* 0x004fe400078ec0ff */
[----:B---3--:R-:W-:Y:S02]  /*a0810*/  LOP3.LUT R47, R47, 0xffff, RZ, 0xc0, !PT ;  /* 0x0000ffff2f2f7812 */ /* 0x008fe400078ec0ff */
[----:B----4-:R-:W-:Y:S02]  /*a0820*/  LOP3.LUT R12, R42, 0xffff, RZ, 0xc0, !PT ;  /* 0x0000ffff2a0c7812 */ /* 0x010fe400078ec0ff */
[----:B------:R-:W2:Y:S01]  /*a0830*/  LDL.LU R42, [R1+0x2c40] ;  /* 0x002c4000012a7983 */ /* 0x000ea20000300800 */
[----:B------:R-:W-:Y:S02]  /*a0840*/  LOP3.LUT R10, R46, 0xffff, RZ, 0xc0, !PT ;  /* 0x0000ffff2e0a7812 */ /* 0x000fe400078ec0ff */
[----:B------:R-:W-:Y:S02]  /*a0850*/  LOP3.LUT R11, R52, 0xffff, RZ, 0xc0, !PT ;  /* 0x0000ffff340b7812 */ /* 0x000fe400078ec0ff */
[----:B------:R-:W3:Y:S04]  /*a0860*/  LDL.LU R52, [R1+0x2bdc] ;  /* 0x002bdc0001347983 */ /* 0x000ee80000300800 */
[----:B------:R-:W4:Y:S01]  /*a0870*/  LDL.LU R46, [R1+0x2ac] ;  /* 0x0002ac00012e7983 */ /* 0x000f220000300800 */
[----:B0-----:R-:W-:-:S02]  /*a0880*/  LOP3.LUT R8, R44, 0xffff, RZ, 0xc0, !PT ;  /* 0x0000ffff2c087812 */ /* 0x001fc400078ec0ff */
[----:B------:R-:W-:Y:S02]  /*a0890*/  SHF.R.U32.HI R44, RZ, 0x8, R5 ;  /* 0x00000008ff2c7819 */ /* 0x000fe40000011605 */
[----:B------:R-:W-:Y:S02]  /*a08a0*/  LOP3.LUT R9, R53, 0xffff, RZ, 0xc0, !PT ;  /* 0x0000ffff35097812 */ /* 0x000fe400078ec0ff */
[--C-:B------:R-:W-:Y:S02]  /*a08b0*/  PRMT R5, R5, 0x3340, R10.reuse ;  /* 0x0000334005057816 */ /* 0x100fe4000000000a */
[----:B------:R-:W-:Y:S02]  /*a08c0*/  SHF.R.U32.HI R53, RZ, 0x8, R10 ;  /* 0x00000008ff357819 */ /* 0x000fe4000001160a */
[----:B------:R-:W-:Y:S01]  /*a08d0*/  PRMT R10, R47, 0x3340, R9 ;  /* 0x000033402f0a7816 */ /* 0x000fe20000000009 */
[----:B------:R0:W-:Y:S02]  /*a08e0*/  STL [R1+0xcfc], R5 ;  /* 0x000cfc0501007387 */ /* 0x0001e40000100800 */
[----:B0-----:R-:W-:-:S02]  /*a08f0*/  SHF.R.U32.HI R5, RZ, 0x8, R47 ;  /* 0x00000008ff057819 */ /* 0x001fc4000001162f */
[----:B------:R-:W4:Y:S04]  /*a0900*/  LDL.LU R47, [R1+0x3288] ;  /* 0x00328800012f7983 */ /* 0x000f280000300800 */
        /* <DEDUP_REMOVED lines=9> */
[----:B------:R-:W-:Y:S01]  /*a09a0*/  LOP3.LUT R5, R5, 0xffff, RZ, 0xc0, !PT ;  /* 0x0000ffff05057812 */ /* 0x000fe200078ec0ff */
[----:B0-----:R-:W-:Y:S01]  /*a09b0*/  IMAD.MOV.U32 R11, RZ, RZ, R10 ;  /* 0x000000ffff0b7224 */ /* 0x001fe200078e000a */
[----:B------:R-:W-:Y:S01]  /*a09c0*/  SHF.R.U32.HI R10, RZ, 0x8, R13 ;  /* 0x00000008ff0a7819 */ /* 0x000fe2000001160d */
[----:B------:R-:W-:Y:S01]  /*a09d0*/  IMAD.MOV.U32 R13, RZ, RZ, R44 ;  /* 0x000000ffff0d7224 */ /* 0x000fe200078e002c */
[----:B------:R-:W-:-:S03]  /*a09e0*/  LOP3.LUT R44, R9, 0xffff, RZ, 0xc0, !PT ;  /* 0x0000ffff092c7812 */ /* 0x000fc600078ec0ff */
[----:B------:R-:W-:Y:S01]  /*a09f0*/  IMAD.MOV.U32 R9, RZ, RZ, R13 ;  /* 0x000000ffff097224 */ /* 0x000fe200078e000d */
[----:B------:R-:W-:Y:S02]  /*a0a00*/  LOP3.LUT R13, R11, 0xffff, RZ, 0xc0, !PT ;  /* 0x0000ffff0b0d7812 */ /* 0x000fe400078ec0ff */
[----:B------:R-:W-:Y:S02]  /*a0a10*/  LOP3.LUT R11, R8, 0xffff, RZ, 0xc0, !PT ;  /* 0x0000ffff080b7812 */ /* 0x000fe400078ec0ff */
[----:B------:R-:W-:Y:S02]  /*a0a20*/  PRMT R13, R5, 0x3340, R13 ;  /* 0x00003340050d7816 */ /* 0x000fe4000000000d */
[----:B------:R-:W-:Y:S02]  /*a0a30*/  LOP3.LUT R8, R53, 0xffff, RZ, 0xc0, !PT ;  /* 0x0000ffff35087812 */ /* 0x000fe400078ec0ff */
[----:B------:R-:W4:Y:S04]  /*a0a40*/  LDL.LU R53, [R1+0x3284] ;  /* 0x0032840001357983 */ /* 0x000f280000300800 */
[----:B------:R-:W4:Y:S04]  /*a0a50*/  LDL.LU R5, [R1+0x3280] ;  /* 0x0032800001057983 */ /* 0x000f280000300800 */
[----:B------:R0:W-:Y:S04]  /*a0a60*/  STL [R1+0xb98], R13 ;  /* 0x000b980d01007387 */ /* 0x0001e80000100800 */
[----:B0-----:R-:W4:Y:S01]  /*a0a70*/  LDL.LU R13, [R1+0x2c4c] ;  /* 0x002c4c00010d7983 */ /* 0x001f220000300800 */
[----:B------:R-:W-:-:S02]  /*a0a80*/  LOP3.LUT R12, R12, 0xffff, RZ, 0xc0, !PT ;  /* 0x0000ffff0c0c7812 */ /* 0x000fc400078ec0ff */
[----:B------:R-:W-:Y:S02]  /*a0a90*/  LOP3.LUT R10, R10, 0xffff, RZ, 0xc0, !PT ;  /* 0x0000ffff0a0a7812 */ /* 0x000fe400078ec0ff */
[----:B------:R-:W-:Y:S02]  /*a0aa0*/  LOP3.LUT R9, R9, 0xffff, RZ, 0xc0, !PT ;  /* 0x0000ffff09097812 */ /* 0x000fe400078ec0ff */
[----:B------:R-:W-:Y:S02]  /*a0ab0*/  PRMT R12, R44, 0x3340, R12 ;  /* 0x000033402c0c7816 */ /* 0x000fe4000000000c */
[----:B------:R-:W-:Y:S01]  /*a0ac0*/  PRMT R10, R11, 0x3340, R10 ;  /* 0x000033400b0a7816 */ /* 0x000fe2000000000a */
[----:B------:R-:W4:Y:S01]  /*a0ad0*/  LDL.LU R44, [R1+0x327c] ;  /* 0x00327c00012c7983 */ /* 0x000f220000300800 */
[----:B------:R-:W-:-:S03]  /*a0ae0*/  PRMT R8, R9, 0x3340, R8 ;  /* 0x0000334009087816 */ /* 0x000fc60000000008 */
[----:B------:R2:W-:Y:S04]  /*a0af0*/  STL [R1+0xb94], R12 ;  /* 0x000b940c01007387 */ /* 0x0005e80000100800 */
[----:B------:R4:W-:Y:S04]  /*a0b00*/  STL [R1+0xb90], R10 ;  /* 0x000b900a01007387 */ /* 0x0009e80000100800 */
[----:B------:R0:W-:Y:S01]  /*a0b10*/  STL [R1+0xb8c], R8 ;  /* 0x000b8c0801007387 */ /* 0x0001e20000100800 */
[----:B------:R-:W-:Y:S02]  /*a0b20*/  LOP3.LUT R15, R15, 0xffff, RZ, 0xc0, !PT ;  /* 0x0000ffff0f0f7812 */ /* 0x000fe400078ec0ff */
[----:B------:R-:W-:-:S02]  /*a0b30*/  LOP3.LUT R14, R14, 0xffff, RZ, 0xc0, !PT ;  /* 0x0000ffff0e0e7812 */ /* 0x000fc400078ec0ff */
[----:B--2---:R-:W-:Y:S02]  /*a0b40*/  LOP3.LUT R12, R42, 0xffff, RZ, 0xc0, !PT ;  /* 0x0000ffff2a0c7812 */ /* 0x004fe400078ec0ff */
[----:B---3--:R-:W-:Y:S02]  /*a0b50*/  LOP3.LUT R11, R52, 0xffff, RZ, 0xc0, !PT ;  /* 0x0000ffff340b7812 */ /* 0x008fe400078ec0ff */
[----:B----4-:R-:W-:Y:S02]  /*a0b60*/  LOP3.LUT R10, R46, 0xffff, RZ, 0xc0, !PT ;  /* 0x0000ffff2e0a7812 */ /* 0x010fe400078ec0ff */
[----:B0-----:R-:W-:Y:S02]  /*a0b70*/  LOP3.LUT R8, R47, 0xffff, RZ, 0xc0, !PT ;  /* 0x0000ffff2f087812 */ /* 0x001fe400078ec0ff */
[----:B------:R-:W-:Y:S02]  /*a0b80*/  LOP3.LUT R9, R5, 0xffff, RZ, 0xc0, !PT ;  /* 0x0000ffff05097812 */ /* 0x000fe400078ec0ff */
[----:B------:R-:W2:Y:S04]  /*a0b90*/  LDL.LU R5, [R1+0x3278] ;  /* 0x0032780001057983 */ /* 0x000ea80000300800 */
[----:B------:R-:W3:Y:S04]  /*a0ba0*/  LDL.LU R42, [R1+0x2c58] ;  /* 0x002c5800012a7983 */ /* 0x000ee80000300800 */
[----:B------:R-:W4:Y:S01]  /*a0bb0*/  LDL.LU R52, [R1+0x2c50] ;  /* 0x002c500001347983 */ /* 0x000f220000300800 */
[----:B------:R-:W-:-:S03]  /*a0bc0*/  LOP3.LUT R13, R13, 0xffff, RZ, 0xc0, !PT ;  /* 0x0000ffff0d0d7812 */ /* 0x000fc600078ec0ff */
[----:B------:R-:W4:Y:S01]  /*a0bd0*/  LDL.LU R46, [R1+0x2be0] ;  /* 0x002be000012e7983 */ /* 0x000f220000300800 */
[----:B------:R-:W-:Y:S02]  /*a0be0*/  SHF.R.U32.HI R47, RZ, 0x8, R13 ;  /* 0x00000008ff2f7819 */ /* 0x000fe4000001160d */
[----:B------:R-:W-:-:S05]  /*a0bf0*/  PRMT R13, R13, 0x3340, R9 ;  /* 0x000033400d0d7816 */ /* 0x000fca0000000009 */
[----:B------:R0:W-:Y:S02]  /*a0c00*/  STL [R1+0xcec], R13 ;  /* 0x000cec0d01007387 */ /* 0x0001e40000100800 */
[----:B0-----:R-:W-:Y:S01]  /*a0c10*/  IMAD.MOV.U32 R13, RZ, RZ, R47 ;  /* 0x000000ffff0d7224 */ /* 0x001fe200078e002f */
[----:B------:R-:W-:Y:S02]  /*a0c20*/  SHF.R.U32.HI R47, RZ, 0x8, R9 ;  /* 0x00000008ff2f7819 */ /* 0x000fe40000011609 */
[----:B------:R-:W-:Y:S02]  /*a0c30*/  SHF.R.U32.HI R9, RZ, 0x8, R12 ;  /* 0x00000008ff097819 */ /* 0x000fe4000001160c */
[----:B------:R-:W-:-:S05]  /*a0c40*/  PRMT R12, R12, 0x3340, R8 ;  /* 0x000033400c0c7816 */ /* 0x000fca0000000008 */
[----:B------:R0:W-:Y:S02]  /*a0c50*/  STL [R1+0xcf8], R12 ;  /* 0x000cf80c01007387 */ /* 0x0001e40000100800 */
[----:B0-----:R-:W-:Y:S02]  /*a0c60*/  SHF.R.U32.HI R12, RZ, 0x8, R11 ;  /* 0x00000008ff0c7819 */ /* 0x001fe4000001160b */
[----:B------:R-:W-:-:S05]  /*a0c70*/  PRMT R11, R11, 0x3340, R15 ;  /* 0x000033400b0b7816 */ /* 0x000fca000000000f */
[----:B------:R0:W-:Y:S02]  /*a0c80*/  STL [R1+0xcf4], R11 ;  /* 0x000cf40b01007387 */ /* 0x0001e40000100800 */
[----:B0-----:R-:W-:Y:S01]  /*a0c90*/  SHF.R.U32.HI R11, RZ, 0x8, R15 ;  /* 0x00000008ff0b7819 */ /* 0x001fe2000001160f */
[----:B------:R-:W-:Y:S01]  /*a0ca0*/  IMAD.MOV.U32 R15, RZ, RZ, R13 ;  /* 0x000000ffff0f7224 */ /* 0x000fe200078e000d */
[----:B------:R-:W-:Y:S02]  /*a0cb0*/  SHF.R.U32.HI R13, RZ, 0x8, R10 ;  /* 0x00000008ff0d7819 */ /* 0x000fe4000001160a */
[----:B------:R-:W-:Y:S02]  /*a0cc0*/  PRMT R10, R10, 0x3340, R14 ;  /* 0x000033400a0a7816 */ /* 0x000fe4000000000e */
[----:B------:R-:W-:-:S03]  /*a0cd0*/  SHF.R.U32.HI R8, RZ, 0x8, R8 ;  /* 0x00000008ff087819 */ /* 0x000fc60000011608 */
[----:B------:R0:W-:Y:S02]  /*a0ce0*/  STL [R1+0xcf0], R10 ;  /* 0x000cf00a01007387 */ /* 0x0001e40000100800 */
[----:B0-----:R-:W-:Y:S01]  /*a0cf0*/  SHF.R.U32.HI R10, RZ, 0x8, R14 ;  /* 0x00000008ff0a7819 */ /* 0x001fe2000001160e */
[----:B------:R-:W-:Y:S01]  /*a0d00*/  IMAD.MOV.U32 R14, RZ, RZ, R15 ;  /* 0x000000ffff0e7224 */ /* 0x000fe200078e000f */
[----:B------:R-:W-:-:S03]  /*a0d10*/  LOP3.LUT R15, R9, 0xffff, RZ, 0xc0, !PT ;  /* 0x0000ffff090f7812 */ /* 0x000fc600078ec0ff */
[----:B------:R-:W-:Y:S01]  /*a0d20*/  IMAD.MOV.U32 R9, RZ, RZ, R14 ;  /* 0x000000ffff097224 */ /* 0x000fe200078e000e */
[----:B------:R-:W-:Y:S02]  /*a0d30*/  LOP3.LUT R14, R8, 0xffff, RZ, 0xc0, !PT ;  /* 0x0000ffff080e7812 */ /* 0x000fe400078ec0ff */
[----:B------:R-:W-:Y:S02]  /*a0d40*/  LOP3.LUT R8, R47, 0xffff, RZ, 0xc0, !PT ;  /* 0x0000ffff2f087812 */ /* 0x000fe400078ec0ff */
[----:B------:R-:W4:Y:S01]  /*a0d50*/  LDL.LU R47, [R1+0x3274] ;  /* 0x00327400012f7983 */ /* 0x000f220000300800 */
[----:B------:R-:W-:-:S03]  /*a0d60*/  PRMT R15, R15, 0x3340, R14 ;  /* 0x000033400f0f7816 */ /* 0x000fc6000000000e */
[----:B------:R-:W4:Y:S01]  /*a0d70*/  LDL.LU R14, [R1+0x2c5c] ;  /* 0x002c5c00010e7983 */ /* 0x000f220000300800 */
[----:B------:R-:W-:Y:S02]  /*a0d80*/  LOP3.LUT R12, R12, 0xffff, RZ, 0xc0, !PT ;  /* 0x0000ffff0c0c7812 */ /* 0x000fe400078ec0ff */
[----:B------:R-:W-:Y:S02]  /*a0d90*/  LOP3.LUT R11, R11, 0xffff, RZ, 0xc0, !PT ;  /* 0x0000ffff0b0b7812 */ /* 0x000fe400078ec0ff */
[----:B------:R-:W-:Y:S02]  /*a0da0*/  LOP3.LUT R13, R13, 0xffff, RZ, 0xc0, !PT ;  /* 0x0000ffff0d0d7812 */ /* 0x000fe400078ec0ff */
[----:B------:R-:W-:Y:S02]  /*a0db0*/  LOP3.LUT R10, R10, 0xffff, RZ, 0xc0, !PT ;  /* 0x0000ffff0a0a7812 */ /* 0x000fe400078ec0ff */
[----:B------:R-:W-:Y:S02]  /*a0dc0*/  LOP3.LUT R9, R9, 0xffff, RZ, 0xc0, !PT ;  /* 0x0000ffff09097812 */ /* 0x000fe400078ec0ff */
[----:B------:R-:W-:-:S02]  /*a0dd0*/  PRMT R11, R12, 0x3340, R11 ;  /* 0x000033400c0b7816 */ /* 0x000fc4000000000b */
[----:B------:R-:W-:Y:S01]  /*a0de0*/  PRMT R10, R13, 0x3340, R10 ;  /* 0x000033400d0a7816 */ /* 0x000fe2000000000a */
[----:B------:R-:W-:Y:S01]  /*a0df0*/  STL [R1+0xb88], R15 ;  /* 0x000b880f01007387 */ /* 0x000fe20000100800 */
[----:B------:R-:W-:-:S03]  /*a0e00*/  PRMT R8, R9, 0x3340, R8 ;  /* 0x0000334009087816 */ /* 0x000fc60000000008 */
[----:B------:R-:W-:Y:S04]  /*a0e10*/  STL [R1+0xb84], R11 ;  /* 0x000b840b01007387 */ /* 0x000fe80000100800 */
[----:B------:R-:W-:Y:S04]  /*a0e20*/  STL [R1+0xb80], R10 ;  /* 0x000b800a01007387 */ /* 0x000fe80000100800 */
[----:B------:R0:W-:Y:S01]  /*a0e30*/  STL [R1+0xb7c], R8 ;  /* 0x000b7c0801007387 */ /* 0x0001e20000100800 */
[----:B------:R-:W-:Y:S02]  /*a0e40*/  LOP3.LUT R9, R44, 0xffff, RZ, 0xc0, !PT ;  /* 0x0000ffff2c097812 */ /* 0x000fe400078ec0ff */
[----:B0-----:R-:W-:-:S02]  /*a0e50*/  LOP3.LUT R8, R53, 0xffff, RZ, 0xc0, !PT ;  /* 0x0000ffff35087812 */ /* 0x001fc400078ec0ff */
[----:B------:R-:W-:Y:S02]  /*a0e60*/  LOP3.LUT R16, R16, 0xffff, RZ, 0xc0, !PT ;  /* 0x0000ffff10107812 */ /* 0x000fe400078ec0ff */
[----:B--2---:R-:W-:Y:S02]  /*a0e70*/  LOP3.LUT R10, R5, 0xffff, RZ, 0xc0, !PT ;  /* 0x0000ffff050a7812 */ /* 0x004fe400078ec0ff */
[----:B------:R-:W2:Y:S01]  /*a0e80*/  LDL.LU R5, [R1+0x3270] ;  /* 0x0032700001057983 */ /* 0x000ea20000300800 */
[----:B---3--:R-:W-:-:S03]  /*a0e90*/  LOP3.LUT R13, R42, 0xffff, RZ, 0xc0, !PT ;  /* 0x0000ffff2a0d7812 */ /* 0x008fc600078ec0ff */
[----:B------:R-:W3:Y:S01]  /*a0ea0*/  LDL.LU R42, [R1+0x2c68] ;  /* 0x002c6800012a7983 */ /* 0x000ee20000300800 */
[----:B----4-:R-:W-:-:S03]  /*a0eb0*/  LOP3.LUT R12, R52, 0xffff, RZ, 0xc0, !PT ;  /* 0x0000ffff340c7812 */ /* 0x010fc600078ec0ff */
[----:B------:R-:W4:Y:S01]  /*a0ec0*/  LDL.LU R52, [R1+0x2be8] ;  /* 0x002be80001347983 */ /* 0x000f220000300800 */
[----:B------:R-:W-:Y:S02]  /*a0ed0*/  SHF.R.U32.HI R15, RZ, 0x8, R10 ;  /* 0x00000008ff0f7819 */ /* 0x000fe4000001160a */
[----:B------:R-:W-:Y:S02]  /*a0ee0*/  LOP3.LUT R11, R46, 0xffff, RZ, 0xc0, !PT ;  /* 0x0000ffff2e0b7812 */ /* 0x000fe400078ec0ff */
[----:B------:R-:W4:Y:S04]  /*a0ef0*/  LDL.LU R46, [R1+0x2be4] ;  /* 0x002be400012e7983 */ /* 0x000f280000300800 */
[----:B------:R-:W4:Y:S01]  /*a0f00*/  LDL.LU R44, [R1+0x326c] ;  /* 0x00326c00012c7983 */ /* 0x000f220000300800 */
[----:B------:R-:W-:-:S04]  /*a0f10*/  LOP3.LUT R14, R14, 0xffff, RZ, 0xc0, !PT ;  /* 0x0000ffff0e0e7812 */ /* 0x000fc800078ec0ff */
[----:B------:R-:W-:Y:S02]  /*a0f20*/  SHF.R.U32.HI R53, RZ, 0x8, R14 ;  /* 0x00000008ff357819 */ /* 0x000fe4000001160e */
[----:B------:R-:W-:Y:S02]  /*a0f30*/  PRMT R14, R14, 0x3340, R10 ;  /* 0x000033400e0e7816 */ /* 0x000fe4000000000a */
[----:B------:R-:W-:-:S03]  /*a0f40*/  SHF.R.U32.HI R10, RZ, 0x8, R13 ;  /* 0x00000008ff0a7819 */ /* 0x000fc6000001160d */
[----:B------:R0:W-:Y:S02]  /*a0f50*/  STL [R1+0xce0], R14 ;  /* 0x000ce00e01007387 */ /* 0x0001e40000100800 */
[--C-:B0-----:R-:W-:Y:S02]  /*a0f60*/  PRMT R14, R13, 0x3340, R9.reuse ;  /* 0x000033400d0e7816 */ /* 0x101fe40000000009 */
[----:B------:R-:W-:Y:S01]  /*a0f70*/  SHF.R.U32.HI R13, RZ, 0x8, R9 ;  /* 0x00000008ff0d7819 */ /* 0x000fe20000011609 */
[----:B------:R-:W-:Y:S01]  /*a0f80*/  IMAD.MOV.U32 R9, RZ, RZ, R15 ;  /* 0x000000ffff097224 */ /* 0x000fe200078e000f */
[----:B------:R-:W-:Y:S02]  /*a0f90*/  SHF.R.U32.HI R15, RZ, 0x8, R12 ;  /* 0x00000008ff0f7819 */ /* 0x000fe4000001160c */
[--C-:B------:R-:W-:Y:S01]  /*a0fa0*/  PRMT R12, R12, 0x3340, R8.reuse ;  /* 0x000033400c0c7816 */ /* 0x100fe20000000008 */
[----:B------:R0:W-:Y:S04]  /*a0fb0*/  STL [R1+0xcdc], R14 ;  /* 0x000cdc0e01007387 */ /* 0x0001e80000100800 */
[----:B------:R1:W-:Y:S01]  /*a0fc0*/  STL [R1+0xce8], R12 ;  /* 0x000ce80c01007387 */ /* 0x0003e20000100800 */
[----:B0-----:R-:W-:Y:S01]  /*a0fd0*/  SHF.R.U32.HI R14, RZ, 0x8, R8 ;  /* 0x00000008ff0e7819 */ /* 0x001fe20000011608 */
[----:B------:R-:W-:Y:S01]  /*a0fe0*/  IMAD.MOV.U32 R8, RZ, RZ, R13 ;  /* 0x000000ffff087224 */ /* 0x000fe200078e000d */
[----:B------:R-:W-:-:S02]  /*a0ff0*/  SHF.R.U32.HI R13, RZ, 0x8, R11 ;  /* 0x00000008ff0d7819 */ /* 0x000fc4000001160b */
[--C-:B------:R-:W-:Y:S02]  /*a1000*/  PRMT R11, R11, 0x3340, R16.reuse ;  /* 0x000033400b0b7816 */ /* 0x100fe40000000010 */
[----:B-1----:R-:W-:Y:S02]  /*a1010*/  SHF.R.U32.HI R12, RZ, 0x8, R16 ;  /* 0x00000008ff0c7819 */ /* 0x002fe40000011610 */
[----:B------:R-:W4:Y:S01]  /*a1020*/  LDL.LU R16, [R1+0x2c6c] ;  /* 0x002c6c0001107983 */ /* 0x000f220000300800 */
[----:B------:R-:W-:Y:S02]  /*a1030*/  LOP3.LUT R15, R15, 0xffff, RZ, 0xc0, !PT ;  /* 0x0000ffff0f0f7812 */ /* 0x000fe400078ec0ff */
[----:B------:R-:W-:Y:S01]  /*a1040*/  LOP3.LUT R14, R14, 0xffff, RZ, 0xc0, !PT ;  /* 0x0000ffff0e0e7812 */ /* 0x000fe200078ec0ff */
[----:B------:R0:W-:Y:S01]  /*a1050*/  STL [R1+0xce4], R11 ;  /* 0x000ce40b01007387 */ /* 0x0001e20000100800 */
[----:B------:R-:W-:Y:S02]  /*a1060*/  LOP3.LUT R13, R13, 0xffff, RZ, 0xc0, !PT ;  /* 0x0000ffff0d0d7812 */ /* 0x000fe400078ec0ff */
[----:B------:R-:W-:-:S02]  /*a1070*/  LOP3.LUT R12, R12, 0xffff, RZ, 0xc0, !PT ;  /* 0x0000ffff0c0c7812 */ /* 0x000fc400078ec0ff */
[----:B------:R-:W-:Y:S02]  /*a1080*/  LOP3.LUT R9, R9, 0xffff, RZ, 0xc0, !PT ;  /* 0x0000ffff09097812 */ /* 0x000fe400078ec0ff */
[----:B------:R-:W-:Y:S02]  /*a1090*/  PRMT R14, R15, 0x3340, R14 ;  /* 0x000033400f0e7816 */ /* 0x000fe4000000000e */
[----:B0-----:R-:W-:Y:S02]  /*a10a0*/  LOP3.LUT R11, R10, 0xffff, RZ, 0xc0, !PT ;  /* 0x0000ffff0a0b7812 */ /* 0x001fe400078ec0ff */
[----:B------:R-:W-:Y:S02]  /*a10b0*/  LOP3.LUT R10, R53, 0xffff, RZ, 0xc0, !PT ;  /* 0x0000ffff350a7812 */ /* 0x000fe400078ec0ff */
[----:B------:R-:W-:Y:S01]  /*a10c0*/  PRMT R12, R13, 0x3340, R12 ;  /* 0x000033400d0c7816 */ /* 0x000fe2000000000c */
[----:B------:R-:W4:Y:S01]  /*a10d0*/  LDL.LU R53, [R1+0x3268] ;  /* 0x0032680001357983 */ /* 0x000f220000300800 */
[----:B------:R-:W-:-:S02]  /*a10e0*/  LOP3.LUT R8, R8, 0xffff, RZ, 0xc0, !PT ;  /* 0x0000ffff08087812 */ /* 0x000fc400078ec0ff */
        /* <DEDUP_REMOVED lines=8> */
[----:B--2---:R-:W-:Y:S02]  /*a1170*/  LOP3.LUT R9, R5, 0xffff, RZ, 0xc0, !PT ;  /* 0x0000ffff05097812 */ /* 0x004fe400078ec0ff */
[----:B------:R-:W2:Y:S01]  /*a1180*/  LDL.LU R5, [R1+0x3264] ;  /* 0x0032640001057983 */ /* 0x000ea20000300800 */
[----:B---3--:R-:W-:-:S03]  /*a1190*/  LOP3.LUT R12, R42, 0xffff, RZ, 0xc0, !PT ;  /* 0x0000ffff2a0c7812 */ /* 0x008fc600078ec0ff */
[----:B------:R-:W3:Y:S01]  /*a11a0*/  LDL.LU R42, [R1+0x2c74] ;  /* 0x002c7400012a7983 */ /* 0x000ee20000300800 */
[----:B----4-:R-:W-:-:S03]  /*a11b0*/  LOP3.LUT R11, R52, 0xffff, RZ, 0xc0, !PT ;  /* 0x0000ffff340b7812 */ /* 0x010fc600078ec0ff */
[----:B------:R-:W4:Y:S01]  /*a11c0*/  LDL.LU R52, [R1+0x2bf0] ;  /* 0x002bf00001347983 */ /* 0x000f220000300800 */
[----:B------:R-:W-:-:S03]  /*a11d0*/  LOP3.LUT R10, R46, 0xffff, RZ, 0xc0, !PT ;  /* 0x0000ffff2e0a7812 */ /* 0x000fc600078ec0ff */
[----:B------:R-:W2:Y:S04]  /*a11e0*/  LDL.LU R46, [R1+0x2bec] ;  /* 0x002bec00012e7983 */ /* 0x000ea80000300800 */
[----:B------:R-:W2:Y:S01]  /*a11f0*/  LDL.LU R47, [R1+0x3260] ;  /* 0x00326000012f7983 */ /* 0x000ea20000300800 */
[----:B------:R-:W-:-:S04]  /*a1200*/  LOP3.LUT R13, R16, 0xffff, RZ, 0xc0, !PT ;  /* 0x0000ffff100d7812 */ /* 0x000fc800078ec0ff */
[----:B------:R-:W-:Y:S02]  /*a1210*/  SHF.R.U32.HI R14, RZ, 0x8, R13 ;  /* 0x00000008ff0e7819 */ /* 0x000fe4000001160d */
[--C-:B------:R-:W-:Y:S02]  /*a1220*/  PRMT R13, R13, 0x3340, R9.reuse ;  /* 0x000033400d0d7816 */ /* 0x100fe40000000009 */
[----:B------:R-:W-:Y:S02]  /*a1230*/  SHF.R.U32.HI R16, RZ, 0x8, R9 ;  /* 0x00000008ff107819 */ /* 0x000fe40000011609 */
[----:B------:R-:W-:Y:S01]  /*a1240*/  SHF.R.U32.HI R9, RZ, 0x8, R12 ;  /* 0x00000008ff097819 */ /* 0x000fe2000001160c */
[----:B------:R0:W-:Y:S02]  /*a1250*/  STL [R1+0xcd0], R13 ;  /* 0x000cd00d01007387 */ /* 0x0001e40000100800 */
[----:B0-----:R-:W-:Y:S01]  /*a1260*/  PRMT R13, R12, 0x3340, R8 ;  /* 0x000033400c0d7816 */ /* 0x001fe20000000008 */
[----:B------:R-:W-:Y:S01]  /*a1270*/  IMAD.MOV.U32 R12, RZ, RZ, R14 ;  /* 0x000000ffff0c7224 */ /* 0x000fe200078e000e */
[----:B------:R-:W-:-:S02]  /*a1280*/  SHF.R.U32.HI R14, RZ, 0x8, R11 ;  /* 0x00000008ff0e7819 */ /* 0x000fc4000001160b */
[--C-:B------:R-:W-:Y:S01]  /*a1290*/  PRMT R11, R11, 0x3340, R18.reuse ;  /* 0x000033400b0b7816 */ /* 0x100fe20000000012 */
[----:B------:R0:W-:Y:S04]  /*a12a0*/  STL [R1+0xccc], R13 ;  /* 0x000ccc0d01007387 */ /* 0x0001e80000100800 */
[----:B------:R1:W-:Y:S01]  /*a12b0*/  STL [R1+0xcd8], R11 ;  /* 0x000cd80b01007387 */ /* 0x0003e20000100800 */
[----:B0-----:R-:W-:-:S03]  /*a12c0*/  SHF.R.U32.HI R13, RZ, 0x8, R18 ;  /* 0x00000008ff0d7819 */ /* 0x001fc60000011612 */
[----:B------:R-:W2:Y:S01]  /*a12d0*/  LDL.LU R18, [R1+0x2c78] ;  /* 0x002c780001127983 */ /* 0x000ea20000300800 */
[----:B------:R-:W-:Y:S02]  /*a12e0*/  LOP3.LUT R17, R17, 0xffff, RZ, 0xc0, !PT ;  /* 0x0000ffff11117812 */ /* 0x000fe400078ec0ff */
[----:B------:R-:W-:Y:S02]  /*a12f0*/  SHF.R.U32.HI R15, RZ, 0x8, R10 ;  /* 0x00000008ff0f7819 */ /* 0x000fe4000001160a */
[--C-:B-1----:R-:W-:Y:S01]  /*a1300*/  PRMT R11, R10, 0x3340, R17.reuse ;  /* 0x000033400a0b7816 */ /* 0x102fe20000000011 */
[----:B------:R-:W-:Y:S01]  /*a1310*/  IMAD.MOV.U32 R10, RZ, RZ, R12 ;  /* 0x000000ffff0a7224 */ /* 0x000fe200078e000c */
[----:B------:R-:W-:Y:S02]  /*a1320*/  SHF.R.U32.HI R12, RZ, 0x8, R17 ;  /* 0x00000008ff0c7819 */ /* 0x000fe40000011611 */
[----:B------:R-:W-:Y:S01]  /*a1330*/  SHF.R.U32.HI R8, RZ, 0x8, R8 ;  /* 0x00000008ff087819 */ /* 0x000fe20000011608 */
[----:B------:R0:W-:Y:S01]  /*a1340*/  STL [R1+0xcd4], R11 ;  /* 0x000cd40b01007387 */ /* 0x0001e20000100800 */
[----:B------:R-:W-:-:S02]  /*a1350*/  LOP3.LUT R14, R14, 0xffff, RZ, 0xc0, !PT ;  /* 0x0000ffff0e0e7812 */ /* 0x000fc400078ec0ff */
[----:B------:R-:W-:Y:S02]  /*a1360*/  LOP3.LUT R13, R13, 0xffff, RZ, 0xc0, !PT ;  /* 0x0000ffff0d0d7812 */ /* 0x000fe400078ec0ff */
[----:B------:R-:W-:Y:S02]  /*a1370*/  LOP3.LUT R15, R15, 0xffff, RZ, 0xc0, !PT ;  /* 0x0000ffff0f0f7812 */ /* 0x000fe400078ec0ff */
[----:B------:R-:W-:Y:S02]  /*a1380*/  LOP3.LUT R12, R12, 0xffff, RZ, 0xc0, !PT ;  /* 0x0000ffff0c0c7812 */ /* 0x000fe400078ec0ff */
[----:B------:R-:W-:Y:S02]  /*a1390*/  LOP3.LUT R10, R10, 0xffff, RZ, 0xc0, !PT ;  /* 0x0000ffff0a0a7812 */ /* 0x000fe400078ec0ff */
[----:B0-----:R-:W-:Y:S02]  /*a13a0*/  LOP3.LUT R11, R9, 0xffff, RZ, 0xc0, !PT ;  /* 0x0000ffff090b7812 */ /* 0x001fe400078ec0ff */
[----:B------:R-:W-:-:S02]  /*a13b0*/  LOP3.LUT R9, R16, 0xffff, RZ, 0xc0, !PT ;  /* 0x0000ffff10097812 */ /* 0x000fc400078ec0ff */
[----:B------:R-:W-:Y:S02]  /*a13c0*/  LOP3.LUT R8, R8, 0xffff, RZ, 0xc0, !PT ;  /* 0x0000ffff08087812 */ /* 0x000fe400078ec0ff */
[----:B------:R-:W-:Y:S02]  /*a13d0*/  PRMT R13, R14, 0x3340, R13 ;  /* 0x000033400e0d7816 */ /* 0x000fe4000000000d */
[----:B------:R-:W-:Y:S02]  /*a13e0*/  PRMT R12, R15, 0x3340, R12 ;  /* 0x000033400f0c7816 */ /* 0x000fe4000000000c */
[----:B------:R-:W-:Y:S02]  /*a13f0*/  PRMT R9, R10, 0x3340, R9 ;  /* 0x000033400a097816 */ /* 0x000fe40000000009 */
[----:B------:R-:W-:Y:S01]  /*a1400*/  PRMT R8, R11, 0x3340, R8 ;  /* 0x000033400b087816 */ /* 0x000fe20000000008 */
[----:B------:R-:W-:Y:S04]  /*a1410*/  STL [R1+0xb68], R13 ;  /* 0x000b680d01007387 */ /* 0x000fe80000100800 */
[----:B------:R-:W-:Y:S04]  /*a1420*/  STL [R1+0xb64], R12 ;  /* 0x000b640c01007387 */ /* 0x000fe80000100800 */
[----:B------:R0:W-:Y:S04]  /*a1430*/  STL [R1+0xb60], R9 ;  /* 0x000b600901007387 */ /* 0x0001e80000100800 */
[----:B------:R1:W-:Y:S01]  /*a1440*/  STL [R1+0xb5c], R8 ;  /* 0x000b5c0801007387 */ /* 0x0003e20000100800 */
[----:B------:R-:W-:-:S02]  /*a1450*/  LOP3.LUT R19, R19, 0xffff, RZ, 0xc0, !PT ;  /* 0x0000ffff13137812 */ /* 0x000fc400078ec0ff */
[----:B0-----:R-:W-:Y:S02]  /*a1460*/  LOP3.LUT R9, R53, 0xffff, RZ, 0xc0, !PT ;  /* 0x0000ffff35097812 */ /* 0x001fe400078ec0ff */
[----:B------:R-:W2:Y:S01]  /*a1470*/  LDL.LU R53, [R1+0x325c] ;  /* 0x00325c0001357983 */ /* 0x000ea20000300800 */
[----:B-1----:R-:W-:Y:S02]  /*a1480*/  LOP3.LUT R8, R44, 0xffff, RZ, 0xc0, !PT ;  /* 0x0000ffff2c087812 */ /* 0x002fe400078ec0ff */
[----:B------:R-:W-:Y:S02]  /*a1490*/  SHF.R.U32.HI R17, RZ, 0x8, R9 ;  /* 0x00000008ff117819 */ /* 0x000fe40000011609 */
[----:B------:R-:W-:Y:S02]  /*a14a0*/  SHF.R.U32.HI R16, RZ, 0x8, R8 ;  /* 0x00000008ff107819 */ /* 0x000fe40000011608 */
[----:B---3--:R-:W-:Y:S02]  /*a14b0*/  LOP3.LUT R12, R42, 0xffff, RZ, 0xc0, !PT ;  /* 0x0000ffff2a0c7812 */ /* 0x008fe400078ec0ff */
[----:B------:R-:W3:Y:S01]  /*a14c0*/  LDL.LU R42, [R1+0x2c84] ;  /* 0x002c8400012a7983 */ /* 0x000ee20000300800 */
[----:B----4-:R-:W-:-:S03]  /*a14d0*/  LOP3.LUT R11, R52, 0xffff, RZ, 0xc0, !PT ;  /* 0x0000ffff340b7812 */ /* 0x010fc600078ec0ff */
[----:B------:R-:W4:Y:S01]  /*a14e0*/  LDL.LU R52, [R1+0x2bf8] ;  /* 0x002bf80001347983 */ /* 0x000f220000300800 */
[----:B--2---:R-:W-:-:S03]  /*a14f0*/  LOP3.LUT R10, R46, 0xffff, RZ, 0xc0, !PT ;  /* 0x0000ffff2e0a7812 */ /* 0x004fc600078ec0ff */
[----:B------:R-:W2:Y:S04]  /*a1500*/  LDL.LU R46, [R1+0x2bf4] ;  /* 0x002bf400012e7983 */ /* 0x000ea80000300800 */
[----:B------:R-:W2:Y:S01]  /*a1510*/  LDL.LU R44, [R1+0x3258] ;  /* 0x00325800012c7983 */ /* 0x000ea20000300800 */
[----:B------:R-:W-:-:S04]  /*a1520*/  LOP3.LUT R13, R18, 0xffff, RZ, 0xc0, !PT ;  /* 0x0000ffff120d7812 */ /* 0x000fc800078ec0ff */
[----:B------:R-:W-:Y:S02]  /*a1530*/  PRMT R14, R13, 0x3340, R9 ;  /* 0x000033400d0e7816 */ /* 0x000fe40000000009 */
[----:B------:R-:W-:Y:S02]  /*a1540*/  PRMT R9, R12, 0x3340, R8 ;  /* 0x000033400c097816 */ /* 0x000fe40000000008 */
[--C-:B------:R-:W-:Y:S01]  /*a1550*/  PRMT R8, R10, 0x3340, R19.reuse ;  /* 0x000033400a087816 */ /* 0x100fe20000000013 */
[----:B------:R0:W-:Y:S04]  /*a1560*/  STL [R1+0xcc4], R14 ;  /* 0x000cc40e01007387 */ /* 0x0001e80000100800 */
[----:B------:R1:W-:Y:S01]  /*a1570*/  STL [R1+0xcc0], R9 ;  /* 0x000cc00901007387 */ /* 0x0003e20000100800 */
[----:B0-----:R-:W-:-:S03]  /*a1580*/  SHF.R.U32.HI R14, RZ, 0x8, R19 ;  /* 0x00000008ff0e7819 */ /* 0x001fc60000011613 */
[----:B------:R-:W2:Y:S01]  /*a1590*/  LDL.LU R19, [R1+0x2c88] ;  /* 0x002c880001137983 */ /* 0x000ea20000300800 */
[----:B------:R-:W-:Y:S02]  /*a15a0*/  LOP3.LUT R21, R21, 0xffff, RZ, 0xc0, !PT ;  /* 0x0000ffff15157812 */ /* 0x000fe400078ec0ff */
[----:B------:R-:W-:Y:S02]  /*a15b0*/  SHF.R.U32.HI R15, RZ, 0x8, R10 ;  /* 0x00000008ff0f7819 */ /* 0x000fe4000001160a */
[----:B------:R-:W-:Y:S01]  /*a15c0*/  PRMT R10, R11, 0x3340, R21 ;  /* 0x000033400b0a7816 */ /* 0x000fe20000000015 */
[----:B------:R0:W-:Y:S01]  /*a15d0*/  STL [R1+0xcc8], R8 ;  /* 0x000cc80801007387 */ /* 0x0001e20000100800 */
[----:B------:R-:W-:Y:S02]  /*a15e0*/  SHF.R.U32.HI R18, RZ, 0x8, R13 ;  /* 0x00000008ff127819 */ /* 0x000fe4000001160d */
[----:B------:R-:W-:Y:S02]  /*a15f0*/  SHF.R.U32.HI R13, RZ, 0x8, R12 ;  /* 0x00000008ff0d7819 */ /* 0x000fe4000001160c */
[----:B-1----:R-:W-:Y:S01]  /*a1600*/  SHF.R.U32.HI R9, RZ, 0x8, R11 ;  /* 0x00000008ff097819 */ /* 0x002fe2000001160b */
[----:B------:R1:W-:Y:S01]  /*a1610*/  STL [R1+0xcbc], R10 ;  /* 0x000cbc0a01007387 */ /* 0x0003e20000100800 */
[----:B------:R-:W-:-:S02]  /*a1620*/  LOP3.LUT R15, R15, 0xffff, RZ, 0xc0, !PT ;  /* 0x0000ffff0f0f7812 */ /* 0x000fc400078ec0ff */
[----:B------:R-:W-:Y:S02]  /*a1630*/  LOP3.LUT R14, R14, 0xffff, RZ, 0xc0, !PT ;  /* 0x0000ffff0e0e7812 */ /* 0x000fe400078ec0ff */
[----:B0-----:R-:W-:Y:S02]  /*a1640*/  SHF.R.U32.HI R8, RZ, 0x8, R21 ;  /* 0x00000008ff087819 */ /* 0x001fe40000011615 */
[----:B------:R-:W-:Y:S02]  /*a1650*/  LOP3.LUT R12, R18, 0xffff, RZ, 0xc0, !PT ;  /* 0x0000ffff120c7812 */ /* 0x000fe400078ec0ff */
[----:B------:R-:W-:Y:S02]  /*a1660*/  LOP3.LUT R11, R17, 0xffff, RZ, 0xc0, !PT ;  /* 0x0000ffff110b7812 */ /* 0x000fe400078ec0ff */
[----:B------:R-:W-:Y:S02]  /*a1670*/  LOP3.LUT R13, R13, 0xffff, RZ, 0xc0, !PT ;  /* 0x0000ffff0d0d7812 */ /* 0x000fe400078ec0ff */
[----:B-1----:R-:W-:-:S02]  /*a1680*/  LOP3.LUT R10, R16, 0xffff, RZ, 0xc0, !PT ;  /* 0x0000ffff100a7812 */ /* 0x002fc400078ec0ff */
[----:B------:R-:W-:Y:S02]  /*a1690*/  LOP3.LUT R9, R9, 0xffff, RZ, 0xc0, !PT ;  /* 0x0000ffff09097812 */ /* 0x000fe400078ec0ff */
[----:B------:R-:W-:Y:S02]  /*a16a0*/  LOP3.LUT R8, R8, 0xffff, RZ, 0xc0, !PT ;  /* 0x0000ffff08087812 */ /* 0x000fe400078ec0ff */
[----:B------:R-:W-:Y:S02]  /*a16b0*/  PRMT R14, R15, 0x3340, R14 ;  /* 0x000033400f0e7816 */ /* 0x000fe4000000000e */
[----:B------:R-:W-:Y:S02]  /*a16c0*/  PRMT R11, R12, 0x3340, R11 ;  /* 0x000033400c0b7816 */ /* 0x000fe4000000000b */
[----:B------:R-:W-:Y:S02]  /*a16d0*/  PRMT R10, R13, 0x3340, R10 ;  /* 0x000033400d0a7816 */ /* 0x000fe4000000000a */
[----:B------:R-:W-:Y:S01]  /*a16e0*/  PRMT R8, R9, 0x3340, R8 ;  /* 0x0000334009087816 */ /* 0x000fe20000000008 */
[----:B------:R-:W-:Y:S01]  /*a16f0*/  STL [R1+0xb58], R14 ;  /* 0x000b580e01007387 */ /* 0x000fe20000100800 */
[----:B------:R-:W-:-:S03]  /*a1700*/  LOP3.LUT R9, R47, 0xffff, RZ, 0xc0, !PT ;  /* 0x0000ffff2f097812 */ /* 0x000fc600078ec0ff */
[----:B------:R4:W-:Y:S04]  /*a1710*/  STL [R1+0xb54], R11 ;  /* 0x000b540b01007387 */ /* 0x0009e80000100800 */
[----:B------:R2:W-:Y:S04]  /*a1720*/  STL [R1+0xb50], R10 ;  /* 0x000b500a01007387 */ /* 0x0005e80000100800 */
[----:B------:R0:W-:Y:S04]  /*a1730*/  STL [R1+0xb4c], R8 ;  /* 0x000b4c0801007387 */ /* 0x0001e80000100800 */
[----:B------:R-:W2:Y:S01]  /*a1740*/  LDL.LU R47, [R1+0x3254] ;  /* 0x00325400012f7983 */ /* 0x000ea20000300800 */
[----:B---3--:R-:W-:-:S02]  /*a1750*/  LOP3.LUT R12, R42, 0xffff, RZ, 0xc0, !PT ;  /* 0x0000ffff2a0c7812 */ /* 0x008fc400078ec0ff */
[----:B----4-:R-:W-:Y:S02]  /*a1760*/  LOP3.LUT R11, R52, 0xffff, RZ, 0xc0, !PT ;  /* 0x0000ffff340b7812 */ /* 0x010fe400078ec0ff */
[----:B--2---:R-:W-:Y:S02]  /*a1770*/  LOP3.LUT R10, R46, 0xffff, RZ, 0xc0, !PT ;  /* 0x0000ffff2e0a7812 */ /* 0x004fe400078ec0ff */
[----:B------:R-:W-:Y:S02]  /*a1780*/  LOP3.LUT R13, R19, 0xffff, RZ, 0xc0, !PT ;  /* 0x0000ffff130d7812 */ /* 0x000fe400078ec0ff */
[----:B------:R-:W2:Y:S04]  /*a1790*/  LDL.LU R19, [R1+0x2c94] ;  /* 0x002c940001137983 */ /* 0x000ea80000300800 */
[----:B------:R-:W3:Y:S04]  /*a17a0*/  LDL.LU R42, [R1+0x2c90] ;  /* 0x002c9000012a7983 */ /* 0x000ee80000300800 */
[----:B------:R-:W4:Y:S04]  /*a17b0*/  LDL.LU R52, [R1+0x2c10] ;  /* 0x002c100001347983 */ /* 0x000f280000300800 */
[----:B------:R-:W4:Y:S01]  /*a17c0*/  LDL.LU R46, [R1+0x2c0c] ;  /* 0x002c0c00012e7983 */ /* 0x000f220000300800 */
[----:B0-----:R-:W-:-:S02]  /*a17d0*/  LOP3.LUT R8, R5, 0xffff, RZ, 0xc0, !PT ;  /* 0x0000ffff05087812 */ /* 0x001fc400078ec0ff */
[----:B------:R-:W-:Y:S01]  /*a17e0*/  LOP3.LUT R20, R20, 0xffff, RZ, 0xc0, !PT ;  /* 0x0000ffff14147812 */ /* 0x000fe200078ec0ff */
[----:B------:R-:W4:Y:S01]  /*a17f0*/  LDL.LU R5, [R1+0x3250] ;  /* 0x0032500001057983 */ /* 0x000f220000300800 */
[--C-:B------:R-:W-:Y:S02]  /*a1800*/  PRMT R14, R13, 0x3340, R9.reuse ;  /* 0x000033400d0e7816 */ /* 0x100fe40000000009 */
[----:B------:R-:W-:Y:S02]  /*a1810*/  SHF.R.U32.HI R17, RZ, 0x8, R9 ;  /* 0x00000008ff117819 */ /* 0x000fe40000011609 */
[----:B------:R-:W-:Y:S02]  /*a1820*/  LOP3.LUT R22, R22, 0xffff, RZ, 0xc0, !PT ;  /* 0x0000ffff16167812 */ /* 0x000fe400078ec0ff */
[--C-:B------:R-:W-:Y:S02]  /*a1830*/  PRMT R9, R12, 0x3340, R8.reuse ;  /* 0x000033400c097816 */ /* 0x100fe40000000008 */
[----:B------:R-:W-:-:S02]  /*a1840*/  SHF.R.U32.HI R16, RZ, 0x8, R8 ;  /* 0x00000008ff107819 */ /* 0x000fc40000011608 */
[----:B------:R-:W-:Y:S01]  /*a1850*/  PRMT R8, R10, 0x3340, R20 ;  /* 0x000033400a087816 */ /* 0x000fe20000000014 */
[----:B------:R0:W-:Y:S01]  /*a1860*/  STL [R1+0xcb4], R14 ;  /* 0x000cb40e01007387 */ /* 0x0001e20000100800 */
[----:B------:R-:W-:Y:S02]  /*a1870*/  SHF.R.U32.HI R15, RZ, 0x8, R10 ;  /* 0x00000008ff0f7819 */ /* 0x000fe4000001160a */
[----:B------:R-:W-:Y:S01]  /*a1880*/  PRMT R10, R11, 0x3340, R22 ;  /* 0x000033400b0a7816 */ /* 0x000fe20000000016 */
[----:B------:R1:W-:Y:S01]  /*a1890*/  STL [R1+0xcb0], R9 ;  /* 0x000cb00901007387 */ /* 0x0003e20000100800 */
[----:B------:R-:W-:Y:S02]  /*a18a0*/  SHF.R.U32.HI R18, RZ, 0x8, R13 ;  /* 0x00000008ff127819 */ /* 0x000fe4000001160d */
[----:B------:R-:W-:Y:S01]  /*a18b0*/  SHF.R.U32.HI R13, RZ, 0x8, R12 ;  /* 0x00000008ff0d7819 */ /* 0x000fe2000001160c */
[----:B------:R1:W-:Y:S01]  /*a18c0*/  STL [R1+0xcb8], R8 ;  /* 0x000cb80801007387 */ /* 0x0003e20000100800 */
[----:B0-----:R-:W-:-:S02]  /*a18d0*/  SHF.R.U32.HI R14, RZ, 0x8, R20 ;  /* 0x00000008ff0e7819 */ /* 0x001fc40000011614 */
[----:B------:R-:W-:Y:S02]  /*a18e0*/  LOP3.LUT R15, R15, 0xffff, RZ, 0xc0, !PT ;  /* 0x0000ffff0f0f7812 */ /* 0x000fe400078ec0ff */
[----:B-1----:R-:W-:Y:S01]  /*a18f0*/  SHF.R.U32.HI R9, RZ, 0x8, R11 ;  /* 0x00000008ff097819 */ /* 0x002fe2000001160b */
[----:B------:R0:W-:Y:S01]  /*a1900*/  STL [R1+0xcac], R10 ;  /* 0x000cac0a01007387 */ /* 0x0001e20000100800 */
[----:B------:R-:W-:Y:S02]  /*a1910*/  LOP3.LUT R14, R14, 0xffff, RZ, 0xc0, !PT ;  /* 0x0000ffff0e0e7812 */ /* 0x000fe400078ec0ff */
[----:B------:R-:W-:Y:S02]  /*a1920*/  SHF.R.U32.HI R8, RZ, 0x8, R22 ;  /* 0x00000008ff087819 */ /* 0x000fe40000011616 */
[----:B------:R-:W-:Y:S02]  /*a1930*/  LOP3.LUT R12, R18, 0xffff, RZ, 0xc0, !PT ;  /* 0x0000ffff120c7812 */ /* 0x000fe400078ec0ff */
[----:B------:R-:W-:-:S02]  /*a1940*/  LOP3.LUT R11, R17, 0xffff, RZ, 0xc0, !PT ;  /* 0x0000ffff110b7812 */ /* 0x000fc400078ec0ff */
[----:B------:R-:W-:Y:S02]  /*a1950*/  LOP3.LUT R13, R13, 0xffff, RZ, 0xc0, !PT ;  /* 0x0000ffff0d0d7812 */ /* 0x000fe400078ec0ff */
[----:B0-----:R-:W-:Y:S02]  /*a1960*/  LOP3.LUT R10, R16, 0xffff, RZ, 0xc0, !PT ;  /* 0x0000ffff100a7812 */ /* 0x001fe400078ec0ff */
[----:B------:R-:W-:Y:S02]  /*a1970*/  LOP3.LUT R9, R9, 0xffff, RZ, 0xc0, !PT ;  /* 0x0000ffff09097812 */ /* 0x000fe400078ec0ff */
[----:B------:R-:W-:Y:S02]  /*a1980*/  LOP3.LUT R8, R8, 0xffff, RZ, 0xc0, !PT ;  /* 0x0000ffff08087812 */ /* 0x000fe400078ec0ff */
[----:B------:R-:W-:Y:S02]  /*a1990*/  PRMT R14, R15, 0x3340, R14 ;  /* 0x000033400f0e7816 */ /* 0x000fe4000000000e */
[----:B------:R-:W-:-:S02]  /*a19a0*/  PRMT R11, R12, 0x3340, R11 ;  /* 0x000033400c0b7816 */ /* 0x000fc4000000000b */
[----:B------:R-:W-:Y:S02]  /*a19b0*/  PRMT R10, R13, 0x3340, R10 ;  /* 0x000033400d0a7816 */ /* 0x000fe4000000000a */
[----:B------:R-:W-:Y:S01]  /*a19c0*/  PRMT R8, R9, 0x3340, R8 ;  /* 0x0000334009087816 */ /* 0x000fe20000000008 */
[----:B------:R-:W-:Y:S01]  /*a19d0*/  STL [R1+0xb48], R14 ;  /* 0x000b480e01007387 */ /* 0x000fe20000100800 */
[----:B------:R-:W-:-:S03]  /*a19e0*/  LOP3.LUT R9, R44, 0xffff, RZ, 0xc0, !PT ;  /* 0x0000ffff2c097812 */ /* 0x000fc600078ec0ff */
[----:B------:R-:W-:Y:S04]  /*a19f0*/  STL [R1+0xb44], R11 ;  /* 0x000b440b01007387 */ /* 0x000fe80000100800 */
[----:B------:R-:W-:Y:S04]  /*a1a00*/  STL [R1+0xb40], R10 ;  /* 0x000b400a01007387 */ /* 0x000fe80000100800 */
[----:B------:R0:W-:Y:S04]  /*a1a10*/  STL [R1+0xb3c], R8 ;  /* 0x000b3c0801007387 */ /* 0x0001e80000100800 */
[----:B------:R-:W4:Y:S01]  /*a1a20*/  LDL.LU R44, [R1+0x324c] ;  /* 0x00324c00012c7983 */ /* 0x000f220000300800 */
[----:B0-----:R-:W-:-:S03]  /*a1a30*/  LOP3.LUT R8, R53, 0xffff, RZ, 0xc0, !PT ;  /* 0x0000ffff35087812 */ /* 0x001fc600078ec0ff */
[----:B------:R-:W4:Y:S04]  /*a1a40*/  LDL.LU R53, [R1+0x3248] ;  /* 0x0032480001357983 */ /* 0x000f280000300800 */
[----:B------:R-:W4:Y:S01]  /*a1a50*/  LDL.LU R21, [R1+0x2cac] ;  /* 0x002cac0001157983 */ /* 0x000f220000300800 */
[----:B--2---:R-:W-:-:S03]  /*a1a60*/  LOP3.LUT R13, R19, 0xffff, RZ, 0xc0, !PT ;  /* 0x0000ffff130d7812 */ /* 0x004fc600078ec0ff */
[----:B------:R-:W2:Y:S01]  /*a1a70*/  LDL.LU R19, [R1+0x2ca4] ;  /* 0x002ca40001137983 */ /* 0x000ea20000300800 */
[----:B---3--:R-:W-:-:S03]  /*a1a80*/  LOP3.LUT R12, R42, 0xffff, RZ, 0xc0, !PT ;  /* 0x0000ffff2a0c7812 */ /* 0x008fc600078ec0ff */
[----:B------:R-:W3:Y:S01]  /*a1a90*/  LDL.LU R42, [R1+0x2ca0] ;  /* 0x002ca000012a7983 */ /* 0x000ee20000300800 */
[----:B----4-:R-:W-:-:S03]  /*a1aa0*/  LOP3.LUT R11, R52, 0xffff, RZ, 0xc0, !PT ;  /* 0x0000ffff340b7812 */ /* 0x010fc600078ec0ff */
[----:B------:R-:W4:Y:S01]  /*a1ab0*/  LDL.LU R52, [R1+0x2c1c] ;  /* 0x002c1c0001347983 */ /* 0x000f220000300800 */
[----:B------:R-:W-:-:S03]  /*a1ac0*/  LOP3.LUT R10, R46, 0xffff, RZ, 0xc0, !PT ;  /* 0x0000ffff2e0a7812 */ /* 0x000fc600078ec0ff */
[----:B------:R-:W4:Y:S01]  /*a1ad0*/  LDL.LU R46, [R1+0x158] ;  /* 0x00015800012e7983 */ /* 0x000f220000300800 */
[----:B------:R-:W-:Y:S02]  /*a1ae0*/  PRMT R16, R13, 0x3340, R9 ;  /* 0x000033400d107816 */ /* 0x000fe40000000009 */
[----:B------:R-:W-:Y:S02]  /*a1af0*/  LOP3.LUT R24, R24, 0xffff, RZ, 0xc0, !PT ;  /* 0x0000ffff18187812 */ /* 0x000fe400078ec0ff */
[----:B------:R-:W-:Y:S02]  /*a1b00*/  SHF.R.U32.HI R14, RZ, 0x8, R13 ;  /* 0x00000008ff0e7819 */ /* 0x000fe4000001160d */
[----:B------:R-:W-:Y:S02]  /*a1b10*/  SHF.R.U32.HI R13, RZ, 0x8, R9 ;  /* 0x00000008ff0d7819 */ /* 0x000fe40000011609 */
[----:B------:R-:W-:Y:S02]  /*a1b20*/  SHF.R.U32.HI R15, RZ, 0x8, R12 ;  /* 0x00000008ff0f7819 */ /* 0x000fe4000001160c */
[----:B------:R-:W-:Y:S01]  /*a1b30*/  PRMT R9, R12, 0x3340, R8 ;  /* 0x000033400c097816 */ /* 0x000fe20000000008 */
[----:B------:R0:W-:Y:S01]  /*a1b40*/  STL [R1+0xca8], R16 ;  /* 0x000ca81001007387 */ /* 0x0001e20000100800 */
[----:B------:R-:W-:-:S02]  /*a1b50*/  LOP3.LUT R23, R23, 0xffff, RZ, 0xc0, !PT ;  /* 0x0000ffff17177812 */ /* 0x000fc400078ec0ff */
[----:B------:R-:W-:Y:S02]  /*a1b60*/  SHF.R.U32.HI R12, RZ, 0x8, R8 ;  /* 0x00000008ff0c7819 */ /* 0x000fe40000011608 */
[----:B------:R-:W-:Y:S01]  /*a1b70*/  PRMT R8, R11, 0x3340, R24 ;  /* 0x000033400b087816 */ /* 0x000fe20000000018 */
[----:B------:R1:W-:Y:S01]  /*a1b80*/  STL [R1+0xca4], R9 ;  /* 0x000ca40901007387 */ /* 0x0003e20000100800 */
[----:B0-----:R-:W-:Y:S02]  /*a1b90*/  SHF.R.U32.HI R16, RZ, 0x8, R11 ;  /* 0x00000008ff107819 */ /* 0x001fe4000001160b */
[----:B------:R-:W-:Y:S02]  /*a1ba0*/  SHF.R.U32.HI R11, RZ, 0x8, R10 ;  /* 0x00000008ff0b7819 */ /* 0x000fe4000001160a */
[----:B------:R-:W-:Y:S01]  /*a1bb0*/  PRMT R10, R10, 0x3340, R23 ;  /* 0x000033400a0a7816 */ /* 0x000fe20000000017 */
[----:B------:R0:W-:Y:S01]  /*a1bc0*/  STL [R1+0xca0], R8 ;  /* 0x000ca00801007387 */ /* 0x0001e20000100800 */
[----:B-1----:R-:W-:-:S02]  /*a1bd0*/  SHF.R.U32.HI R9, RZ, 0x8, R24 ;  /* 0x00000008ff097819 */ /* 0x002fc40000011618 */
[----:B------:R-:W-:Y:S01]  /*a1be0*/  LOP3.LUT R14, R14, 0xffff, RZ, 0xc0, !PT ;  /* 0x0000ffff0e0e7812 */ /* 0x000fe200078ec0ff */
[----:B------:R1:W-:Y:S01]  /*a1bf0*/  STL [R1+0xc9c], R10 ;  /* 0x000c9c0a01007387 */ /* 0x0003e20000100800 */
[----:B------:R-:W-:Y:S02]  /*a1c00*/  LOP3.LUT R13, R13, 0xffff, RZ, 0xc0, !PT ;  /* 0x0000ffff0d0d7812 */ /* 0x000fe400078ec0ff */
[----:B------:R-:W-:Y:S02]  /*a1c10*/  LOP3.LUT R15, R15, 0xffff, RZ, 0xc0, !PT ;  /* 0x0000ffff0f0f7812 */ /* 0x000fe400078ec0ff */
[----:B0-----:R-:W-:Y:S02]  /*a1c20*/  SHF.R.U32.HI R8, RZ, 0x8, R23 ;  /* 0x00000008ff087819 */ /* 0x001fe40000011617 */
[----:B------:R-:W-:Y:S02]  /*a1c30*/  LOP3.LUT R12, R12, 0xffff, RZ, 0xc0, !PT ;  /* 0x0000ffff0c0c7812 */ /* 0x000fe400078ec0ff */
[----:B-1----:R-:W-:-:S02]  /*a1c40*/  LOP3.LUT R10, R16, 0xffff, RZ, 0xc0, !PT ;  /* 0x0000ffff100a7812 */ /* 0x002fc400078ec0ff */
[----:B------:R-:W-:Y:S02]  /*a1c50*/  LOP3.LUT R9, R9, 0xffff, RZ, 0xc0, !PT ;  /* 0x0000ffff09097812 */ /* 0x000fe400078ec0ff */
[----:B------:R-:W-:Y:S02]  /*a1c60*/  LOP3.LUT R11, R11, 0xffff, RZ, 0xc0, !PT ;  /* 0x0000ffff0b0b7812 */ /* 0x000fe400078ec0ff */
[----:B------:R-:W-:Y:S02]  /*a1c70*/  LOP3.LUT R8, R8, 0xffff, RZ, 0xc0, !PT ;  /* 0x0000ffff08087812 */ /* 0x000fe400078ec0ff */
[----:B------:R-:W-:Y:S02]  /*a1c80*/  PRMT R13, R14, 0x3340, R13 ;  /* 0x000033400e0d7816 */ /* 0x000fe4000000000d */
[----:B------:R-:W-:Y:S02]  /*a1c90*/  PRMT R12, R15, 0x3340, R12 ;  /* 0x000033400f0c7816 */ /* 0x000fe4000000000c */
[----:B------:R-:W-:-:S02]  /*a1ca0*/  PRMT R9, R10, 0x3340, R9 ;  /* 0x000033400a097816 */ /* 0x000fc40000000009 */
[----:B------:R-:W-:Y:S01]  /*a1cb0*/  PRMT R8, R11, 0x3340, R8 ;  /* 0x000033400b087816 */ /* 0x000fe20000000008 */
[----:B------:R-:W-:Y:S04]  /*a1cc0*/  STL [R1+0xb38], R13 ;  /* 0x000b380d01007387 */ /* 0x000fe80000100800 */
[----:B------:R-:W-:Y:S04]  /*a1cd0*/  STL [R1+0xb34], R12 ;  /* 0x000b340c01007387 */ /* 0x000fe80000100800 */
[----:B------:R0:W-:Y:S04]  /*a1ce0*/  STL [R1+0xb30], R9 ;  /* 0x000b300901007387 */ /* 0x0001e80000100800 */
[----:B------:R1:W-:Y:S01]  /*a1cf0*/  STL [R1+0xb2c], R8 ;  /* 0x000b2c0801007387 */ /* 0x0003e20000100800 */
        /* <DEDUP_REMOVED lines=8> */
[----:B------:R-:W4:Y:S04]  /*a1d80*/  LDL.LU R46, [R1+0x2c28] ;  /* 0x002c2800012e7983 */ /* 0x000f280000300800 */
[----:B------:R-:W4:Y:S01]  /*a1d90*/  LDL.LU R5, [R1+0x3244] ;  /* 0x0032440001057983 */ /* 0x000f220000300800 */
[----:B------:R-:W-:Y:S02]  /*a1da0*/  LOP3.LUT R14, R21, 0xffff, RZ, 0xc0, !PT ;  /* 0x0000ffff150e7812 */ /* 0x000fe400078ec0ff */
[----:B-1----:R-:W-:Y:S02]  /*a1db0*/  LOP3.LUT R8, R47, 0xffff, RZ, 0xc0, !PT ;  /* 0x0000ffff2f087812 */ /* 0x002fe400078ec0ff */
[----:B------:R-:W-:Y:S01]  /*a1dc0*/  SHF.R.U32.HI R17, RZ, 0x8, R14 ;  /* 0x00000008ff117819 */ /* 0x000fe2000001160e */
[----:B------:R-:W4:Y:S01]  /*a1dd0*/  LDL.LU R47, [R1+0x3240] ;  /* 0x00324000012f7983 */ /* 0x000f220000300800 */
[----:B------:R-:W-:-:S02]  /*a1de0*/  PRMT R15, R14, 0x3340, R10 ;  /* 0x000033400e0f7816 */ /* 0x000fc4000000000a */
[----:B------:R-:W-:Y:S02]  /*a1df0*/  SHF.R.U32.HI R16, RZ, 0x8, R10 ;  /* 0x00000008ff107819 */ /* 0x000fe4000001160a */
[----:B------:R-:W-:Y:S02]  /*a1e00*/  SHF.R.U32.HI R14, RZ, 0x8, R13 ;  /* 0x00000008ff0e7819 */ /* 0x000fe4000001160d */
[--C-:B------:R-:W-:Y:S02]  /*a1e10*/  PRMT R10, R13, 0x3340, R9.reuse ;  /* 0x000033400d0a7816 */ /* 0x100fe40000000009 */
[----:B------:R-:W-:Y:S02]  /*a1e20*/  SHF.R.U32.HI R13, RZ, 0x8, R9 ;  /* 0x00000008ff0d7819 */ /* 0x000fe40000011609 */
[----:B------:R-:W-:Y:S01]  /*a1e30*/  PRMT R9, R12, 0x3340, R8 ;  /* 0x000033400c097816 */ /* 0x000fe20000000008 */
[----:B------:R0:W-:Y:S01]  /*a1e40*/  STL [R1+0xc8c], R15 ;  /* 0x000c8c0f01007387 */ /* 0x0001e20000100800 */
[----:B------:R-:W-:-:S03]  /*a1e50*/  LOP3.LUT R25, R25, 0xffff, RZ, 0xc0, !PT ;  /* 0x0000ffff19197812 */ /* 0x000fc600078ec0ff */
[----:B------:R1:W-:Y:S04]  /*a1e60*/  STL [R1+0xc98], R10 ;  /* 0x000c980a01007387 */ /* 0x0003e80000100800 */
[----:B------:R1:W-:Y:S01]  /*a1e70*/  STL [R1+0xc94], R9 ;  /* 0x000c940901007387 */ /* 0x0003e20000100800 */
[----:B0-----:R-:W-:Y:S02]  /*a1e80*/  SHF.R.U32.HI R15, RZ, 0x8, R12 ;  /* 0x00000008ff0f7819 */ /* 0x001fe4000001160c */
[----:B------:R-:W-:Y:S02]  /*a1e90*/  SHF.R.U32.HI R12, RZ, 0x8, R8 ;  /* 0x00000008ff0c7819 */ /* 0x000fe40000011608 */
[----:B------:R-:W-:Y:S02]  /*a1ea0*/  SHF.R.U32.HI R8, RZ, 0x8, R11 ;  /* 0x00000008ff087819 */ /* 0x000fe4000001160b */
[----:B-1----:R-:W-:-:S02]  /*a1eb0*/  SHF.R.U32.HI R10, RZ, 0x8, R25 ;  /* 0x00000008ff0a7819 */ /* 0x002fc40000011619 */
[----:B------:R-:W-:Y:S02]  /*a1ec0*/  PRMT R9, R11, 0x3340, R25 ;  /* 0x000033400b097816 */ /* 0x000fe40000000019 */
[----:B------:R-:W-:Y:S02]  /*a1ed0*/  LOP3.LUT R14, R14, 0xffff, RZ, 0xc0, !PT ;  /* 0x0000ffff0e0e7812 */ /* 0x000fe400078ec0ff */
[----:B------:R-:W-:Y:S01]  /*a1ee0*/  LOP3.LUT R13, R13, 0xffff, RZ, 0xc0, !PT ;  /* 0x0000ffff0d0d7812 */ /* 0x000fe200078ec0ff */
[----:B------:R0:W-:Y:S01]  /*a1ef0*/  STL [R1+0xc90], R9 ;  /* 0x000c900901007387 */ /* 0x0001e20000100800 */
[----:B------:R-:W-:Y:S02]  /*a1f00*/  LOP3.LUT R15, R15, 0xffff, RZ, 0xc0, !PT ;  /* 0x0000ffff0f0f7812 */ /* 0x000fe400078ec0ff */
[----:B------:R-:W-:Y:S02]  /*a1f10*/  LOP3.LUT R12, R12, 0xffff, RZ, 0xc0, !PT ;  /* 0x0000ffff0c0c7812 */ /* 0x000fe400078ec0ff */
[----:B------:R-:W-:-:S02]  /*a1f20*/  LOP3.LUT R11, R8, 0xffff, RZ, 0xc0, !PT ;  /* 0x0000ffff080b7812 */ /* 0x000fc400078ec0ff */
[----:B------:R-:W-:Y:S02]  /*a1f30*/  LOP3.LUT R10, R10, 0xffff, RZ, 0xc0, !PT ;  /* 0x0000ffff0a0a7812 */ /* 0x000fe400078ec0ff */
[----:B------:R-:W-:Y:S02]  /*a1f40*/  LOP3.LUT R8, R16, 0xffff, RZ, 0xc0, !PT ;  /* 0x0000ffff10087812 */ /* 0x000fe400078ec0ff */
[----:B0-----:R-:W-:Y:S02]  /*a1f50*/  LOP3.LUT R9, R17, 0xffff, RZ, 0xc0, !PT ;  /* 0x0000ffff11097812 */ /* 0x001fe400078ec0ff */
[----:B------:R-:W-:Y:S02]  /*a1f60*/  PRMT R13, R14, 0x3340, R13 ;  /* 0x000033400e0d7816 */ /* 0x000fe4000000000d */
[----:B------:R-:W-:Y:S02]  /*a1f70*/  PRMT R12, R15, 0x3340, R12 ;  /* 0x000033400f0c7816 */ /* 0x000fe4000000000c */
[----:B------:R-:W-:-:S02]  /*a1f80*/  PRMT R10, R11, 0x3340, R10 ;  /* 0x000033400b0a7816 */ /* 0x000fc4000000000a */
[----:B------:R-:W-:Y:S01]  /*a1f90*/  PRMT R8, R9, 0x3340, R8 ;  /* 0x0000334009087816 */ /* 0x000fe20000000008 */
[----:B------:R2:W-:Y:S04]  /*a1fa0*/  STL [R1+0xb28], R13 ;  /* 0x000b280d01007387 */ /* 0x0005e80000100800 */
[----:B------:R3:W-:Y:S04]  /*a1fb0*/  STL [R1+0xb24], R12 ;  /* 0x000b240c01007387 */ /* 0x0007e80000100800 */
[----:B------:R0:W-:Y:S04]  /*a1fc0*/  STL [R1+0xb20], R10 ;  /* 0x000b200a01007387 */ /* 0x0001e80000100800 */
[----:B------:R1:W-:Y:S01]  /*a1fd0*/  STL [R1+0xb0c], R8 ;  /* 0x000b0c0801007387 */ /* 0x0003e20000100800 */
[----:B--2---:R-:W-:-:S02]  /*a1fe0*/  LOP3.LUT R13, R19, 0xffff, RZ, 0xc0, !PT ;  /* 0x0000ffff130d7812 */ /* 0x004fc400078ec0ff */
[----:B---3--:R-:W-:Y:S02]  /*a1ff0*/  LOP3.LUT R12, R42, 0xffff, RZ, 0xc0, !PT ;  /* 0x0000ffff2a0c7812 */ /* 0x008fe400078ec0ff */
[----:B----4-:R-:W-:Y:S02]  /*a2000*/  LOP3.LUT R11, R52, 0xffff, RZ, 0xc0, !PT ;  /* 0x0000ffff340b7812 */ /* 0x010fe400078ec0ff */
[----:B0-----:R-:W-:Y:S02]  /*a2010*/  LOP3.LUT R10, R46, 0xffff, RZ, 0xc0, !PT ;  /* 0x0000ffff2e0a7812 */ /* 0x001fe400078ec0ff */
[----:B------:R-:W-:Y:S02]  /*a2020*/  LOP3.LUT R9, R5, 0xffff, RZ, 0xc0, !PT ;  /* 0x0000ffff05097812 */ /* 0x000fe400078ec0ff */
[----:B------:R-:W2:Y:S04]  /*a2030*/  LDL.LU R5, [R1+0x323c] ;  /* 0x00323c0001057983 */ /* 0x000ea80000300800 */
[----:B------:R-:W3:Y:S04]  /*a2040*/  LDL.LU R19, [R1+0x2ccc] ;  /* 0x002ccc0001137983 */ /* 0x000ee80000300800 */
[----:B------:R-:W4:Y:S04]  /*a2050*/  LDL.LU R42, [R1+0x2cc8] ;  /* 0x002cc800012a7983 */ /* 0x000f280000300800 */
[----:B------:R-:W4:Y:S04]  /*a2060*/  LDL.LU R52, [R1+0x2cc0] ;  /* 0x002cc00001347983 */ /* 0x000f280000300800 */
[----:B------:R-:W4:Y:S01]  /*a2070*/  LDL.LU R46, [R1+0x2c38] ;  /* 0x002c3800012e7983 */ /* 0x000f220000300800 */
[----:B-1----:R-:W-:-:S02]  /*a2080*/  LOP3.LUT R8, R44, 0xffff, RZ, 0xc0, !PT ;  /* 0x0000ffff2c087812 */ /* 0x002fc400078ec0ff */
[----:B------:R-:W-:Y:S01]  /*a2090*/  LOP3.LUT R27, R27, 0xffff, RZ, 0xc0, !PT ;  /* 0x0000ffff1b1b7812 */ /* 0x000fe200078ec0ff */
[----:B------:R-:W4:Y:S01]  /*a20a0*/  LDL.LU R44, [R1+0x3238] ;  /* 0x00323800012c7983 */ /* 0x000f220000300800 */
[----:B------:R-:W-:Y:S02]  /*a20b0*/  SHF.R.U32.HI R17, RZ, 0x8, R13 ;  /* 0x00000008ff117819 */ /* 0x000fe4000001160d */
[--C-:B------:R-:W-:Y:S02]  /*a20c0*/  PRMT R13, R13, 0x3340, R9.reuse ;  /* 0x000033400d0d7816 */ /* 0x100fe40000000009 */
[----:B------:R-:W-:Y:S02]  /*a20d0*/  SHF.R.U32.HI R16, RZ, 0x8, R9 ;  /* 0x00000008ff107819 */ /* 0x000fe40000011609 */
[--C-:B------:R-:W-:Y:S02]  /*a20e0*/  PRMT R9, R12, 0x3340, R8.reuse ;  /* 0x000033400c097816 */ /* 0x100fe40000000008 */
[----:B------:R-:W-:-:S02]  /*a20f0*/  SHF.R.U32.HI R14, RZ, 0x8, R8 ;  /* 0x00000008ff0e7819 */ /* 0x000fc40000011608 */
[----:B------:R-:W-:Y:S01]  /*a2100*/  PRMT R8, R11, 0x3340, R27 ;  /* 0x000033400b087816 */ /* 0x000fe2000000001b */
[----:B------:R0:W-:Y:S01]  /*a2110*/  STL [R1+0xc7c], R13 ;  /* 0x000c7c0d01007387 */ /* 0x0001e20000100800 */
[----:B------:R-:W-:Y:S02]  /*a2120*/  LOP3.LUT R26, R26, 0xffff, RZ, 0xc0, !PT ;  /* 0x0000ffff1a1a7812 */ /* 0x000fe400078ec0ff */
[----:B------:R-:W-:Y:S01]  /*a2130*/  SHF.R.U32.HI R15, RZ, 0x8, R12 ;  /* 0x00000008ff0f7819 */ /* 0x000fe2000001160c */
[----:B------:R-:W-:Y:S01]  /*a2140*/  STL [R1+0xc88], R9 ;  /* 0x000c880901007387 */ /* 0x000fe20000100800 */
[----:B------:R-:W-:Y:S02]  /*a2150*/  SHF.R.U32.HI R12, RZ, 0x8, R11 ;  /* 0x00000008ff0c7819 */ /* 0x000fe4000001160b */
[----:B------:R-:W-:Y:S01]  /*a2160*/  SHF.R.U32.HI R11, RZ, 0x8, R27 ;  /* 0x00000008ff0b7819 */ /* 0x000fe2000001161b */
[----:B------:R1:W-:Y:S01]  /*a2170*/  STL [R1+0xc84], R8 ;  /* 0x000c840801007387 */ /* 0x0003e20000100800 */
[----:B0-----:R-:W-:-:S02]  /*a2180*/  SHF.R.U32.HI R13, RZ, 0x8, R10 ;  /* 0x00000008ff0d7819 */ /* 0x001fc4000001160a */
[----:B------:R-:W-:Y:S02]  /*a2190*/  LOP3.LUT R15, R15, 0xffff, RZ, 0xc0, !PT ;  /* 0x0000ffff0f0f7812 */ /* 0x000fe400078ec0ff */
[----:B------:R-:W-:Y:S02]  /*a21a0*/  LOP3.LUT R14, R14, 0xffff, RZ, 0xc0, !PT ;  /* 0x0000ffff0e0e7812 */ /* 0x000fe400078ec0ff */
[--C-:B-1----:R-:W-:Y:S02]  /*a21b0*/  PRMT R8, R10, 0x3340, R26.reuse ;  /* 0x000033400a087816 */ /* 0x102fe4000000001a */
[----:B------:R-:W-:Y:S02]  /*a21c0*/  SHF.R.U32.HI R10, RZ, 0x8, R26 ;  /* 0x00000008ff0a7819 */ /* 0x000fe4000001161a */
[----:B------:R-:W-:Y:S01]  /*a21d0*/  LOP3.LUT R12, R12, 0xffff, RZ, 0xc0, !PT ;  /* 0x0000ffff0c0c7812 */ /* 0x000fe200078ec0ff */
[----:B------:R0:W-:Y:S01]  /*a21e0*/  STL [R1+0xc80], R8 ;  /* 0x000c800801007387 */ /* 0x0001e20000100800 */
[----:B------:R-:W-:-:S02]  /*a21f0*/  LOP3.LUT R11, R11, 0xffff, RZ, 0xc0, !PT ;  /* 0x0000ffff0b0b7812 */ /* 0x000fc400078ec0ff */
[----:B------:R-:W-:Y:S02]  /*a2200*/  LOP3.LUT R13, R13, 0xffff, RZ, 0xc0, !PT ;  /* 0x0000ffff0d0d7812 */ /* 0x000fe400078ec0ff */
[----:B------:R-:W-:Y:S02]  /*a2210*/  LOP3.LUT R10, R10, 0xffff, RZ, 0xc0, !PT ;  /* 0x0000ffff0a0a7812 */ /* 0x000fe400078ec0ff */
[----:B------:R-:W-:Y:S02]  /*a2220*/  LOP3.LUT R9, R17, 0xffff, RZ, 0xc0, !PT ;  /* 0x0000ffff11097812 */ /* 0x000fe400078ec0ff */
[----:B------:R-:W-:Y:S02]  /*a2230*/  PRMT R14, R15, 0x3340, R14 ;  /* 0x000033400f0e7816 */ /* 0x000fe4000000000e */
[----:B0-----:R-:W-:Y:S02]  /*a2240*/  LOP3.LUT R8, R16, 0xffff, RZ, 0xc0, !PT ;  /* 0x0000ffff10087812 */ /* 0x001fe400078ec0ff */
[----:B------:R-:W-:-:S02]  /*a2250*/  PRMT R11, R12, 0x3340, R11 ;  /* 0x000033400c0b7816 */ /* 0x000fc4000000000b */
[----:B------:R-:W-:Y:S02]  /*a2260*/  PRMT R10, R13, 0x3340, R10 ;  /* 0x000033400d0a7816 */ /* 0x000fe4000000000a */
[----:B------:R-:W-:Y:S01]  /*a2270*/  PRMT R8, R9, 0x3340, R8 ;  /* 0x0000334009087816 */ /* 0x000fe20000000008 */
[----:B------:R-:W-:Y:S04]  /*a2280*/  STL [R1+0xb08], R14 ;  /* 0x000b080e01007387 */ /* 0x000fe80000100800 */
[----:B------:R-:W-:Y:S04]  /*a2290*/  STL [R1+0xb04], R11 ;  /* 0x000b040b01007387 */ /* 0x000fe80000100800 */
[----:B------:R2:W-:Y:S04]  /*a22a0*/  STL [R1+0xafc], R10 ;  /* 0x000afc0a01007387 */ /* 0x0005e80000100800 */
[----:B------:R0:W-:Y:S01]  /*a22b0*/  STL [R1+0xaf8], R8 ;  /* 0x000af80801007387 */ /* 0x0001e20000100800 */
        /* <DEDUP_REMOVED lines=8> */
[----:B------:R-:W-:-:S03]  /*a2340*/  LOP3.LUT R11, R46, 0xffff, RZ, 0xc0, !PT ;  /* 0x0000ffff2e0b7812 */ /* 0x000fc600078ec0ff */
[----:B------:R-:W4:Y:S01]  /*a2350*/  LDL.LU R46, [R1+0x2c44] ;  /* 0x002c4400012e7983 */ /* 0x000f220000300800 */
[----:B------:R-:W-:Y:S02]  /*a2360*/  LOP3.LUT R9, R47, 0xffff, RZ, 0xc0, !PT ;  /* 0x0000ffff2f097812 */ /* 0x000fe400078ec0ff */
[----:B------:R-:W-:Y:S01]  /*a2370*/  SHF.R.U32.HI R18, RZ, 0x8, R14 ;  /* 0x00000008ff127819 */ /* 0x000fe2000001160e */
[----:B------:R-:W4:Y:S01]  /*a2380*/  LDL.LU R47, [R1+0x3230] ;  /* 0x00323000012f7983 */ /* 0x000f220000300800 */
[--C-:B------:R-:W-:Y:S02]  /*a2390*/  PRMT R14, R14, 0x3340, R10.reuse ;  /* 0x000033400e0e7816 */ /* 0x100fe4000000000a */
[----:B------:R-:W-:Y:S02]  /*a23a0*/  SHF.R.U32.HI R17, RZ, 0x8, R10 ;  /* 0x00000008ff117819 */ /* 0x000fe4000001160a */
[----:B------:R-:W-:Y:S02]  /*a23b0*/  SHF.R.U32.HI R10, RZ, 0x8, R13 ;  /* 0x00000008ff0a7819 */ /* 0x000fe4000001160d */
[----:B------:R-:W-:-:S02]  /*a23c0*/  PRMT R13, R13, 0x3340, R9 ;  /* 0x000033400d0d7816 */ /* 0x000fc40000000009 */
[----:B0-----:R-:W-:Y:S02]  /*a23d0*/  LOP3.LUT R8, R53, 0xffff, RZ, 0xc0, !PT ;  /* 0x0000ffff35087812 */ /* 0x001fe400078ec0ff */
[----:B------:R-:W-:Y:S01]  /*a23e0*/  LOP3.LUT R28, R28, 0xffff, RZ, 0xc0, !PT ;  /* 0x0000ffff1c1c7812 */ /* 0x000fe200078ec0ff */
[----:B------:R-:W4:Y:S01]  /*a23f0*/  LDL.LU R53, [R1+0x322c] ;  /* 0x00322c0001357983 */ /* 0x000f220000300800 */
[----:B------:R-:W-:Y:S02]  /*a2400*/  SHF.R.U32.HI R16, RZ, 0x8, R9 ;  /* 0x00000008ff107819 */ /* 0x000fe40000011609 */
[----:B------:R-:W-:Y:S01]  /*a2410*/  SHF.R.U32.HI R15, RZ, 0x8, R12 ;  /* 0x00000008ff0f7819 */ /* 0x000fe2000001160c */
[----:B------:R0:W-:Y:S01]  /*a2420*/  STL [R1+0xc70], R14 ;  /* 0x000c700e01007387 */ /* 0x0001e20000100800 */
[----:B------:R-:W-:Y:S02]  /*a2430*/  PRMT R9, R12, 0x3340, R8 ;  /* 0x000033400c097816 */ /* 0x000fe40000000008 */
[----:B------:R-:W-:Y:S01]  /*a2440*/  SHF.R.U32.HI R12, RZ, 0x8, R28 ;  /* 0x00000008ff0c7819 */ /* 0x000fe2000001161c */
[----:B------:R1:W-:Y:S01]  /*a2450*/  STL [R1+0xc6c], R13 ;  /* 0x000c6c0d01007387 */ /* 0x0003e20000100800 */
[----:B------:R-:W-:-:S02]  /*a2460*/  LOP3.LUT R15, R15, 0xffff, RZ, 0xc0, !PT ;  /* 0x0000ffff0f0f7812 */ /* 0x000fc400078ec0ff */
[----:B0-----:R-:W-:Y:S02]  /*a2470*/  SHF.R.U32.HI R14, RZ, 0x8, R8 ;  /* 0x00000008ff0e7819 */ /* 0x001fe40000011608 */
[----:B------:R-:W-:Y:S02]  /*a2480*/  PRMT R8, R11, 0x3340, R28 ;  /* 0x000033400b087816 */ /* 0x000fe4000000001c */
[----:B-1----:R-:W-:Y:S01]  /*a2490*/  SHF.R.U32.HI R13, RZ, 0x8, R11 ;  /* 0x00000008ff0d7819 */ /* 0x002fe2000001160b */
[----:B------:R0:W-:Y:S01]  /*a24a0*/  STL [R1+0xc78], R9 ;  /* 0x000c780901007387 */ /* 0x0001e20000100800 */
[----:B------:R-:W-:Y:S02]  /*a24b0*/  LOP3.LUT R14, R14, 0xffff, RZ, 0xc0, !PT ;  /* 0x0000ffff0e0e7812 */ /* 0x000fe400078ec0ff */
[----:B------:R-:W-:Y:S01]  /*a24c0*/  LOP3.LUT R13, R13, 0xffff, RZ, 0xc0, !PT ;  /* 0x0000ffff0d0d7812 */ /* 0x000fe200078ec0ff */
[----:B------:R1:W-:Y:S01]  /*a24d0*/  STL [R1+0xc74], R8 ;  /* 0x000c740801007387 */ /* 0x0003e20000100800 */
[----:B------:R-:W-:-:S02]  /*a24e0*/  LOP3.LUT R12, R12, 0xffff, RZ, 0xc0, !PT ;  /* 0x0000ffff0c0c7812 */ /* 0x000fc400078ec0ff */
[----:B------:R-:W-:Y:S02]  /*a24f0*/  LOP3.LUT R11, R10, 0xffff, RZ, 0xc0, !PT ;  /* 0x0000ffff0a0b7812 */ /* 0x000fe400078ec0ff */
[----:B------:R-:W-:Y:S02]  /*a2500*/  LOP3.LUT R10, R18, 0xffff, RZ, 0xc0, !PT ;  /* 0x0000ffff120a7812 */ /* 0x000fe400078ec0ff */
[----:B0-----:R-:W-:Y:S02]  /*a2510*/  LOP3.LUT R9, R17, 0xffff, RZ, 0xc0, !PT ;  /* 0x0000ffff11097812 */ /* 0x001fe400078ec0ff */
[----:B------:R-:W-:Y:S02]  /*a2520*/  PRMT R14, R15, 0x3340, R14 ;  /* 0x000033400f0e7816 */ /* 0x000fe4000000000e */
[----:B-1----:R-:W-:Y:S02]  /*a2530*/  LOP3.LUT R8, R16, 0xffff, RZ, 0xc0, !PT ;  /* 0x0000ffff10087812 */ /* 0x002fe400078ec0ff */
        /* <DEDUP_REMOVED lines=14> */
[----:B------:R-:W2:Y:S01]  /*a2620*/  LDL.LU R52, [R1+0x2c60] ;  /* 0x002c600001347983 */ /* 0x000ea20000300800 */
[----:B------:R-:W-:-:S03]  /*a2630*/  LOP3.LUT R10, R46, 0xffff, RZ, 0xc0, !PT ;  /* 0x0000ffff2e0a7812 */ /* 0x000fc600078ec0ff */
[----:B------:R-:W2:Y:S01]  /*a2640*/  LDL.LU R46, [R1+0x2c54] ;  /* 0x002c5400012e7983 */ /* 0x000ea20000300800 */
[----:B0-----:R-:W-:Y:S02]  /*a2650*/  LOP3.LUT R8, R44, 0xffff, RZ, 0xc0, !PT ;  /* 0x0000ffff2c087812 */ /* 0x001fe400078ec0ff */
[----:B------:R-:W-:Y:S01]  /*a2660*/  SHF.R.U32.HI R17, RZ, 0x8, R13 ;  /* 0x00000008ff117819 */ /* 0x000fe2000001160d */
[----:B------:R-:W2:Y:S01]  /*a2670*/  LDL.LU R44, [R1+0x3224] ;  /* 0x00322400012c7983 */ /* 0x000ea20000300800 */
[--C-:B------:R-:W-:Y:S02]  /*a2680*/  PRMT R13, R13, 0x3340, R9.reuse ;  /* 0x000033400d0d7816 */ /* 0x100fe40000000009 */
[----:B------:R-:W-:Y:S02]  /*a2690*/  SHF.R.U32.HI R16, RZ, 0x8, R9 ;  /* 0x00000008ff107819 */ /* 0x000fe40000011609 */
[----:B------:R-:W-:Y:S02]  /*a26a0*/  SHF.R.U32.HI R9, RZ, 0x8, R12 ;  /* 0x00000008ff097819 */ /* 0x000fe4000001160c */
[----:B------:R-:W-:-:S02]  /*a26b0*/  LOP3.LUT R30, R30, 0xffff, RZ, 0xc0, !PT ;  /* 0x0000ffff1e1e7812 */ /* 0x000fc400078ec0ff */
[----:B------:R-:W-:Y:S02]  /*a26c0*/  PRMT R12, R12, 0x3340, R8 ;  /* 0x000033400c0c7816 */ /* 0x000fe40000000008 */
[----:B------:R-:W-:Y:S01]  /*a26d0*/  LOP3.LUT R29, R29, 0xffff, RZ, 0xc0, !PT ;  /* 0x0000ffff1d1d7812 */ /* 0x000fe200078ec0ff */
[----:B------:R0:W-:Y:S01]  /*a26e0*/  STL [R1+0xc60], R13 ;  /* 0x000c600d01007387 */ /* 0x0001e20000100800 */
[----:B------:R-:W-:Y:S02]  /*a26f0*/  SHF.R.U32.HI R14, RZ, 0x8, R11 ;  /* 0x00000008ff0e7819 */ /* 0x000fe4000001160b */
[----:B------:R-:W-:Y:S01]  /*a2700*/  PRMT R11, R11, 0x3340, R30 ;  /* 0x000033400b0b7816 */ /* 0x000fe2000000001e */
[----:B------:R1:W-:Y:S01]  /*a2710*/  STL [R1+0xc5c], R12 ;  /* 0x000c5c0c01007387 */ /* 0x0003e20000100800 */
[----:B------:R-:W-:Y:S02]  /*a2720*/  SHF.R.U32.HI R15, RZ, 0x8, R10 ;  /* 0x00000008ff0f7819 */ /* 0x000fe4000001160a */
[----:B------:R-:W-:-:S02]  /*a2730*/  PRMT R10, R10, 0x3340, R29 ;  /* 0x000033400a0a7816 */ /* 0x000fc4000000001d */
[----:B0-----:R-:W-:Y:S01]  /*a2740*/  SHF.R.U32.HI R13, RZ, 0x8, R30 ;  /* 0x00000008ff0d7819 */ /* 0x001fe2000001161e */
[----:B------:R0:W-:Y:S01]  /*a2750*/  STL [R1+0xc68], R11 ;  /* 0x000c680b01007387 */ /* 0x0001e20000100800 */
[----:B------:R-:W-:Y:S02]  /*a2760*/  SHF.R.U32.HI R8, RZ, 0x8, R8 ;  /* 0x00000008ff087819 */ /* 0x000fe40000011608 */
[----:B-1----:R-:W-:Y:S01]  /*a2770*/  SHF.R.U32.HI R12, RZ, 0x8, R29 ;  /* 0x00000008ff0c7819 */ /* 0x002fe2000001161d */
[----:B------:R1:W-:Y:S01]  /*a2780*/  STL [R1+0xc64], R10 ;  /* 0x000c640a01007387 */ /* 0x0003e20000100800 */
[----:B------:R-:W-:Y:S02]  /*a2790*/  LOP3.LUT R14, R14, 0xffff, RZ, 0xc0, !PT ;  /* 0x0000ffff0e0e7812 */ /* 0x000fe400078ec0ff */
[----:B------:R-:W-:Y:S02]  /*a27a0*/  LOP3.LUT R13, R13, 0xffff, RZ, 0xc0, !PT ;  /* 0x0000ffff0d0d7812 */ /* 0x000fe400078ec0ff */
[----:B------:R-:W-:-:S02]  /*a27b0*/  LOP3.LUT R15, R15, 0xffff, RZ, 0xc0, !PT ;  /* 0x0000ffff0f0f7812 */ /* 0x000fc400078ec0ff */
[----:B------:R-:W-:Y:S02]  /*a27c0*/  LOP3.LUT R12, R12, 0xffff, RZ, 0xc0, !PT ;  /* 0x0000ffff0c0c7812 */ /* 0x000fe400078ec0ff */
[----:B0-----:R-:W-:Y:S02]  /*a27d0*/  LOP3.LUT R11, R9, 0xffff, RZ, 0xc0, !PT ;  /* 0x0000ffff090b7812 */ /* 0x001fe400078ec0ff */
[----:B-1----:R-:W-:Y:S02]  /*a27e0*/  LOP3.LUT R10, R17, 0xffff, RZ, 0xc0, !PT ;  /* 0x0000ffff110a7812 */ /* 0x002fe400078ec0ff */
[----:B------:R-:W-:Y:S02]  /*a27f0*/  LOP3.LUT R9, R16, 0xffff, RZ, 0xc0, !PT ;  /* 0x0000ffff10097812 */ /* 0x000fe400078ec0ff */
[----:B------:R-:W-:Y:S02]  /*a2800*/  LOP3.LUT R8, R8, 0xffff, RZ, 0xc0, !PT ;  /* 0x0000ffff08087812 */ /* 0x000fe400078ec0ff */
[----:B------:R-:W-:-:S02]  /*a2810*/  PRMT R13, R14, 0x3340, R13 ;  /* 0x000033400e0d7816 */ /* 0x000fc4000000000d */
[----:B------:R-:W-:Y:S02]  /*a2820*/  PRMT R12, R15, 0x3340, R12 ;  /* 0x000033400f0c7816 */ /* 0x000fe4000000000c */
[----:B------:R-:W-:Y:S02]  /*a2830*/  PRMT R9, R10, 0x3340, R9 ;  /* 0x000033400a097816 */ /* 0x000fe40000000009 */
[----:B------:R-:W-:Y:S01]  /*a2840*/  PRMT R8, R11, 0x3340, R8 ;  /* 0x000033400b087816 */ /* 0x000fe20000000008 */
[----:B------:R-:W-:Y:S04]  /*a2850*/  STL [R1+0xa9c], R13 ;  /* 0x000a9c0d01007387 */ /* 0x000fe80000100800 */
[----:B------:R-:W-:Y:S04]  /*a2860*/  STL [R1+0xa98], R12 ;  /* 0x000a980c01007387 */ /* 0x000fe80000100800 */
[----:B------:R0:W-:Y:S04]  /*a2870*/  STL [R1+0xa7c], R9 ;  /* 0x000a7c0901007387 */ /* 0x0001e80000100800 */
[----:B------:R1:W-:Y:S01]  /*a2880*/  STL [R1+0xa78], R8 ;  /* 0x000a780801007387 */ /* 0x0003e20000100800 */
[----:B0-----:R-:W-:-:S03]  /*a2890*/  LOP3.LUT R9, R53, 0xffff, RZ, 0xc0, !PT ;  /* 0x0000ffff35097812 */ /* 0x001fc600078ec0ff */
[----:B------:R-:W2:Y:S01]  /*a28a0*/  LDL.LU R53, [R1+0x3220] ;  /* 0x0032200001357983 */ /* 0x000ea20000300800 */
[----:B---3--:R-:W-:-:S03]  /*a28b0*/  LOP3.LUT R13, R19, 0xffff, RZ, 0xc0, !PT ;  /* 0x0000ffff130d7812 */ /* 0x008fc600078ec0ff */
[----:B------:R-:W3:Y:S01]  /*a28c0*/  LDL.LU R19, [R1+0x2cf8] ;  /* 0x002cf80001137983 */ /* 0x000ee20000300800 */
[----:B----4-:R-:W-:-:S03]  /*a28d0*/  LOP3.LUT R12, R42, 0xffff, RZ, 0xc0, !PT ;  /* 0x0000ffff2a0c7812 */ /* 0x010fc600078ec0ff */
[----:B------:R-:W4:Y:S01]  /*a28e0*/  LDL.LU R42, [R1+0x2cf4] ;  /* 0x002cf400012a7983 */ /* 0x000f220000300800 */
[----:B--2---:R-:W-:-:S03]  /*a28f0*/  LOP3.LUT R11, R52, 0xffff, RZ, 0xc0, !PT ;  /* 0x0000ffff340b7812 */ /* 0x004fc600078ec0ff */
[----:B------:R-:W2:Y:S01]  /*a2900*/  LDL.LU R52, [R1+0x2c70] ;  /* 0x002c700001347983 */ /* 0x000ea20000300800 */
[----:B------:R-:W-:-:S03]  /*a2910*/  LOP3.LUT R10, R46, 0xffff, RZ, 0xc0, !PT ;  /* 0x0000ffff2e0a7812 */ /* 0x000fc600078ec0ff */
[----:B------:R-:W2:Y:S01]  /*a2920*/  LDL.LU R46, [R1+0x2c64] ;  /* 0x002c6400012e7983 */ /* 0x000ea20000300800 */
[----:B-1----:R-:W-:Y:S02]  /*a2930*/  LOP3.LUT R8, R47, 0xffff, RZ, 0xc0, !PT ;  /* 0x0000ffff2f087812 */ /* 0x002fe400078ec0ff */
[----:B------:R-:W-:Y:S01]  /*a2940*/  LOP3.LUT R31, R31, 0xffff, RZ, 0xc0, !PT ;  /* 0x0000ffff1f1f7812 */ /* 0x000fe200078ec0ff */
[----:B------:R-:W2:Y:S01]  /*a2950*/  LDL.LU R47, [R1+0x321c] ;  /* 0x00321c00012f7983 */ /* 0x000ea20000300800 */
[--C-:B------:R-:W-:Y:S02]  /*a2960*/  PRMT R14, R13, 0x3340, R9.reuse ;  /* 0x000033400d0e7816 */ /* 0x100fe40000000009 */
[----:B------:R-:W-:Y:S02]  /*a2970*/  SHF.R.U32.HI R17, RZ, 0x8, R9 ;  /* 0x00000008ff117819 */ /* 0x000fe40000011609 */
[----:B------:R-:W-:Y:S02]  /*a2980*/  LOP3.LUT R33, R33, 0xffff, RZ, 0xc0, !PT ;  /* 0x0000ffff21217812 */ /* 0x000fe400078ec0ff */
[----:B------:R-:W-:-:S02]  /*a2990*/  PRMT R9, R12, 0x3340, R8 ;  /* 0x000033400c097816 */ /* 0x000fc40000000008 */
[----:B------:R-:W-:Y:S02]  /*a29a0*/  SHF.R.U32.HI R16, RZ, 0x8, R8 ;  /* 0x00000008ff107819 */ /* 0x000fe40000011608 */
        /* <DEDUP_REMOVED lines=30> */
[----:B---3--:R-:W-:-:S03]  /*a2b90*/  LOP3.LUT R13, R19, 0xffff, RZ, 0xc0, !PT ;  /* 0x0000ffff130d7812 */ /* 0x008fc600078ec0ff */
[----:B------:R-:W3:Y:S01]  /*a2ba0*/  LDL.LU R19, [R1+0x2d04] ;  /* 0x002d040001137983 */ /* 0x000ee20000300800 */
[----:B----4-:R-:W-:-:S03]  /*a2bb0*/  LOP3.LUT R12, R42, 0xffff, RZ, 0xc0, !PT ;  /* 0x0000ffff2a0c7812 */ /* 0x010fc600078ec0ff */
[----:B------:R-:W4:Y:S01]  /*a2bc0*/  LDL.LU R42, [R1+0x2d00] ;  /* 0x002d0000012a7983 */ /* 0x000f220000300800 */
[----:B--2---:R-:W-:-:S03]  /*a2bd0*/  LOP3.LUT R11, R52, 0xffff, RZ, 0xc0, !PT ;  /* 0x0000ffff340b7812 */ /* 0x004fc600078ec0ff */
[----:B------:R-:W2:Y:S01]  /*a2be0*/  LDL.LU R52, [R1+0x2c80] ;  /* 0x002c800001347983 */ /* 0x000ea20000300800 */
[----:B0-----:R-:W-:-:S03]  /*a2bf0*/  LOP3.LUT R10, R46, 0xffff, RZ, 0xc0, !PT ;  /* 0x0000ffff2e0a7812 */ /* 0x001fc600078ec0ff */
        /* <DEDUP_REMOVED lines=38> */
[----:B------:R-:W2:Y:S01]  /*a2e60*/  LDL.LU R47, [R1+0x3210] ;  /* 0x00321000012f7983 */ /* 0x000ea20000300800 */
[----:B0-----:R-:W-:-:S03]  /*a2e70*/  LOP3.LUT R8, R53, 0xffff, RZ, 0xc0, !PT ;  /* 0x0000ffff35087812 */ /* 0x001fc600078ec0ff */
[----:B------:R-:W2:Y:S04]  /*a2e80*/  LDL.LU R53, [R1+0x320c] ;  /* 0x00320c0001357983 */ /* 0x000ea80000300800 */
        /* <DEDUP_REMOVED lines=44> */
[----:B---3--:R-:W-:Y:S02]  /*a3150*/  LOP3.LUT R13, R19, 0xffff, RZ, 0xc0, !PT ;  /* 0x0000ffff130d7812 */ /* 0x008fe400078ec0ff */
[----:B------:R-:W3:Y:S01]  /*a3160*/  LDL.LU R19, [R1+0x2d24] ;  /* 0x002d240001137983 */ /* 0x000ee20000300800 */
[----:B----4-:R-:W-:-:S03]  /*a3170*/  LOP3.LUT R12, R42, 0xffff, RZ, 0xc0, !PT ;  /* 0x0000ffff2a0c7812 */ /* 0x010fc600078ec0ff */
[----:B------:R-:W4:Y:S01]  /*a3180*/  LDL.LU R42, [R1+0x2d20] ;  /* 0x002d2000012a7983 */ /* 0x000f220000300800 */
[----:B--2---:R-:W-:-:S03]  /*a3190*/  LOP3.LUT R11, R52, 0xffff, RZ, 0xc0, !PT ;  /* 0x0000ffff340b7812 */ /* 0x004fc600078ec0ff */
[----:B------:R-:W2:Y:S01]  /*a31a0*/  LDL.LU R52, [R1+0x2c9c] ;  /* 0x002c9c0001347983 */ /* 0x000ea20000300800 */
[----:B------:R-:W-:-:S03]  /*a31b0*/  LOP3.LUT R10, R46, 0xffff, RZ, 0xc0, !PT ;  /* 0x0000ffff2e0a7812 */ /* 0x000fc600078ec0ff */
[----:B------:R-:W2:Y:S04]  /*a31c0*/  LDL.LU R46, [R1+0x2c98] ;  /* 0x002c9800012e7983 */ /* 0x000ea80000300800 */
[----:B------:R-:W2:Y:S01]  /*a31d0*/  LDL.LU R5, [R1+0x3208] ;  /* 0x0032080001057983 */ /* 0x000ea20000300800 */
[----:B------:R-:W-:Y:S02]  /*a31e0*/  LOP3.LUT R14, R21, 0xffff, RZ, 0xc0, !PT ;  /* 0x0000ffff150e7812 */ /* 0x000fe400078ec0ff */
[----:B-1----:R-:W-:Y:S02]  /*a31f0*/  LOP3.LUT R8, R44, 0xffff, RZ, 0xc0, !PT ;  /* 0x0000ffff2c087812 */ /* 0x002fe400078ec0ff */
[----:B------:R-:W-:Y:S01]  /*a3200*/  SHF.R.U32.HI R17, RZ, 0x8, R14 ;  /* 0x00000008ff117819 */ /* 0x000fe2000001160e */
[----:B------:R-:W2:Y:S01]  /*a3210*/  LDL.LU R44, [R1+0x3204] ;  /* 0x00320400012c7983 */ /* 0x000ea20000300800 */
        /* <DEDUP_REMOVED lines=32> */
[----:B---3--:R-:W-:-:S02]  /*a3420*/  LOP3.LUT R13, R19, 0xffff, RZ, 0xc0, !PT ;  /* 0x0000ffff130d7812 */ /* 0x008fc400078ec0ff */
[----:B----4-:R-:W-:Y:S02]  /*a3430*/  LOP3.LUT R12, R42, 0xffff, RZ, 0xc0, !PT ;  /* 0x0000ffff2a0c7812 */ /* 0x010fe400078ec0ff */
[----:B--2---:R-:W-:Y:S02]  /*a3440*/  LOP3.LUT R11, R52, 0xffff, RZ, 0xc0, !PT ;  /* 0x0000ffff340b7812 */ /* 0x004fe400078ec0ff */
        /* <DEDUP_REMOVED lines=86> */
[----:B------:R3:W-:Y:S04]  /*a39b0*/  STL [R1+0x918], R14 ;  /* 0x0009180e01007387 */ /* 0x0007e80000100800 */
[----:B------:R0:W-:Y:S04]  /*a39c0*/  STL [R1+0x914], R12 ;  /* 0x0009140c01007387 */ /* 0x0001e80000100800 */
        /* <DEDUP_REMOVED lines=8> */
[----:B0-----:R-:W-:-:S03]  /*a3a50*/  LOP3.LUT R12, R52, 0xffff, RZ, 0xc0, !PT ;  /* 0x0000ffff340c7812 */ /* 0x001fc600078ec0ff */
[----:B------:R-:W2:Y:S01]  /*a3a60*/  LDL.LU R52, [R1+0x2cd0] ;  /* 0x002cd00001347983 */ /* 0x000ea20000300800 */
[----:B------:R-:W-:-:S03]  /*a3a70*/  LOP3.LUT R11, R46, 0xffff, RZ, 0xc0, !PT ;  /* 0x0000ffff2e0b7812 */ /* 0x000fc600078ec0ff */
[----:B------:R-:W3:Y:S01]  /*a3a80*/  LDL.LU R46, [R1+0x2cc4] ;  /* 0x002cc400012e7983 */ /* 0x000ee20000300800 */
[----:B-1----:R-:W-:Y:S02]  /*a3a90*/  LOP3.LUT R9, R47, 0xffff, RZ, 0xc0, !PT ;  /* 0x0000ffff2f097812 */ /* 0x002fe400078ec0ff */
[----:B------:R-:W-:Y:S01]  /*a3aa0*/  SHF.R.U32.HI R18, RZ, 0x8, R14 ;  /* 0x00000008ff127819 */ /* 0x000fe2000001160e */
[----:B------:R-:W3:Y:S01]  /*a3ab0*/  LDL.LU R47, [R1+0x31e8] ;  /* 0x0031e800012f7983 */ /* 0x000ee20000300800 */
[--C-:B------:R-:W-:Y:S02]  /*a3ac0*/  PRMT R14, R14, 0x3340, R10.reuse ;  /* 0x000033400e0e7816 */ /* 0x100fe4000000000a */
[----:B------:R-:W-:Y:S02]  /*a3ad0*/  SHF.R.U32.HI R17, RZ, 0x8, R10 ;  /* 0x00000008ff117819 */ /* 0x000fe4000001160a */
[----:B------:R-:W-:Y:S02]  /*a3ae0*/  SHF.R.U32.HI R10, RZ, 0x8, R13 ;  /* 0x00000008ff0a7819 */ /* 0x000fe4000001160d */
[----:B------:R-:W-:-:S02]  /*a3af0*/  PRMT R13, R13, 0x3340, R9 ;  /* 0x000033400d0d7816 */ /* 0x000fc40000000009 */
[----:B------:R-:W-:Y:S02]  /*a3b00*/  LOP3.LUT R8, R48, 0xffff, RZ, 0xc0, !PT ;  /* 0x0000ffff30087812 */ /* 0x000fe400078ec0ff */
[----:B------:R-:W3:Y:S01]  /*a3b10*/  LDL.LU R48, [R1+0x31e4] ;  /* 0x0031e40001307983 */ /* 0x000ee20000300800 */
[----:B------:R-:W-:Y:S02]  /*a3b20*/  LOP3.LUT R59, R59, 0xffff, RZ, 0xc0, !PT ;  /* 0x0000ffff3b3b7812 */ /* 0x000fe400078ec0ff */
[----:B------:R-:W-:Y:S01]  /*a3b30*/  SHF.R.U32.HI R16, RZ, 0x8, R9 ;  /* 0x00000008ff107819 */ /* 0x000fe20000011609 */
[----:B------:R0:W-:Y:S01]  /*a3b40*/  STL [R1+0xbf0], R14 ;  /* 0x000bf00e01007387 */ /* 0x0001e20000100800 */
[----:B------:R-:W-:-:S03]  /*a3b50*/  PRMT R9, R12, 0x3340, R8 ;  /* 0x000033400c097816 */ /* 0x000fc60000000008 */
[----:B------:R1:W-:Y:S01]  /*a3b60*/  STL [R1+0xbec], R13 ;  /* 0x000bec0d01007387 */ /* 0x0003e20000100800 */
[----:B------:R-:W-:Y:S02]  /*a3b70*/  SHF.R.U32.HI R15, RZ, 0x8, R11 ;  /* 0x00000008ff0f7819 */ /* 0x000fe4000001160b */
[----:B0-----:R-:W-:Y:S02]  /*a3b80*/  SHF.R.U32.HI R14, RZ, 0x8, R12 ;  /* 0x00000008ff0e7819 */ /* 0x001fe4000001160c */
[--C-:B------:R-:W-:Y:S02]  /*a3b90*/  SHF.R.U32.HI R12, RZ, 0x8, R59.reuse ;  /* 0x00000008ff0c7819 */ /* 0x100fe4000001163b */
[----:B-1----:R-:W-:Y:S02]  /*a3ba0*/  SHF.R.U32.HI R13, RZ, 0x8, R8 ;  /* 0x00000008ff0d7819 */ /* 0x002fe40000011608 */
[----:B------:R-:W-:Y:S01]  /*a3bb0*/  PRMT R8, R11, 0x3340, R59 ;  /* 0x000033400b087816 */ /* 0x000fe2000000003b */
[----:B------:R0:W-:Y:S01]  /*a3bc0*/  STL [R1+0xbf8], R9 ;  /* 0x000bf80901007387 */ /* 0x0001e20000100800 */
[----:B------:R-:W-:-:S02]  /*a3bd0*/  LOP3.LUT R14, R14, 0xffff, RZ, 0xc0, !PT ;  /* 0x0000ffff0e0e7812 */ /* 0x000fc400078ec0ff */
[----:B------:R-:W-:Y:S01]  /*a3be0*/  LOP3.LUT R13, R13, 0xffff, RZ, 0xc0, !PT ;  /* 0x0000ffff0d0d7812 */ /* 0x000fe200078ec0ff */
[----:B------:R1:W-:Y:S01]  /*a3bf0*/  STL [R1+0xbf4], R8 ;  /* 0x000bf40801007387 */ /* 0x0003e20000100800 */
[----:B------:R-:W-:Y:S02]  /*a3c00*/  LOP3.LUT R15, R15, 0xffff, RZ, 0xc0, !PT ;  /* 0x0000ffff0f0f7812 */ /* 0x000fe400078ec0ff */
[----:B------:R-:W-:Y:S02]  /*a3c10*/  LOP3.LUT R12, R12, 0xffff, RZ, 0xc0, !PT ;  /* 0x0000ffff0c0c7812 */ /* 0x000fe400078ec0ff */
[----:B------:R-:W-:Y:S02]  /*a3c20*/  LOP3.LUT R11, R10, 0xffff, RZ, 0xc0, !PT ;  /* 0x0000ffff0a0b7812 */ /* 0x000fe400078ec0ff */
[----:B------:R-:W-:Y:S02]  /*a3c30*/  LOP3.LUT R10, R18, 0xffff, RZ, 0xc0, !PT ;  /* 0x0000ffff120a7812 */ /* 0x000fe400078ec0ff */
[----:B0-----:R-:W-:-:S02]  /*a3c40*/  LOP3.LUT R9, R17, 0xffff, RZ, 0xc0, !PT ;  /* 0x0000ffff11097812 */ /* 0x001fc400078ec0ff */
[----:B-1----:R-:W-:Y:S02]  /*a3c50*/  LOP3.LUT R8, R16, 0xffff, RZ, 0xc0, !PT ;  /* 0x0000ffff10087812 */ /* 0x002fe400078ec0ff */
[----:B------:R-:W-:Y:S02]  /*a3c60*/  PRMT R13, R14, 0x3340, R13 ;  /* 0x000033400e0d7816 */ /* 0x000fe4000000000d */
[----:B------:R-:W-:Y:S02]  /*a3c70*/  PRMT R12, R15, 0x3340, R12 ;  /* 0x000033400f0c7816 */ /* 0x000fe4000000000c */
[----:B------:R-:W-:Y:S02]  /*a3c80*/  PRMT R9, R10, 0x3340, R9 ;  /* 0x000033400a097816 */ /* 0x000fe40000000009 */
[----:B------:R-:W-:Y:S01]  /*a3c90*/  PRMT R8, R11, 0x3340, R8 ;  /* 0x000033400b087816 */ /* 0x000fe20000000008 */
[----:B------:R2:W-:Y:S01]  /*a3ca0*/  STL [R1+0x8d8], R13 ;  /* 0x0008d80d01007387 */ /* 0x0005e20000100800 */
[----:B------:R-:W-:-:S03]  /*a3cb0*/  LOP3.LUT R11, R53, 0xffff, RZ, 0xc0, !PT ;  /* 0x0000ffff350b7812 */ /* 0x000fc600078ec0ff */
[----:B------:R3:W-:Y:S04]  /*a3cc0*/  STL [R1+0x8d4], R12 ;  /* 0x0008d40c01007387 */ /* 0x0007e80000100800 */
[----:B------:R-:W-:Y:S04]  /*a3cd0*/  STL [R1+0x8d0], R9 ;  /* 0x0008d00901007387 */ /* 0x000fe80000100800 */
[----:B------:R0:W-:Y:S04]  /*a3ce0*/  STL [R1+0x8bc], R8 ;  /* 0x0008bc0801007387 */ /* 0x0001e80000100800 */
[----:B------:R-:W3:Y:S04]  /*a3cf0*/  LDL.LU R53, [R1+0x31e0] ;  /* 0x0031e00001357983 */ /* 0x000ee80000300800 */
[----:B------:R-:W3:Y:S01]  /*a3d00*/  LDL.LU R21, [R1+0x2d60] ;  /* 0x002d600001157983 */ /* 0x000ee20000300800 */
[----:B----4-:R-:W-:-:S03]  /*a3d10*/  LOP3.LUT R14, R42, 0xffff, RZ, 0xc0, !PT ;  /* 0x0000ffff2a0e7812 */ /* 0x010fc600078ec0ff */
[----:B------:R-:W4:Y:S01]  /*a3d20*/  LDL.LU R42, [R1+0x2d5c] ;  /* 0x002d5c00012a7983 */ /* 0x000f220000300800 */
[----:B--2---:R-:W-:-:S03]  /*a3d30*/  LOP3.LUT R13, R52, 0xffff, RZ, 0xc0, !PT ;  /* 0x0000ffff340d7812 */ /* 0x004fc600078ec0ff */
[----:B------:R-:W2:Y:S01]  /*a3d40*/  LDL.LU R52, [R1+0x2ce0] ;  /* 0x002ce00001347983 */ /* 0x000ea20000300800 */
[----:B---3--:R-:W-:-:S03]  /*a3d50*/  LOP3.LUT R12, R46, 0xffff, RZ, 0xc0, !PT ;  /* 0x0000ffff2e0c7812 */ /* 0x008fc600078ec0ff */
[----:B------:R-:W3:Y:S01]  /*a3d60*/  LDL.LU R46, [R1+0x2cd4] ;  /* 0x002cd400012e7983 */ /* 0x000ee20000300800 */
[----:B------:R-:W-:Y:S02]  /*a3d70*/  LOP3.LUT R15, R19, 0xffff, RZ, 0xc0, !PT ;  /* 0x0000ffff130f7812 */ /* 0x000fe400078ec0ff */
[----:B------:R-:W-:Y:S02]  /*a3d80*/  LOP3.LUT R10, R44, 0xffff, RZ, 0xc0, !PT ;  /* 0x0000ffff2c0a7812 */ /* 0x000fe400078ec0ff */
[----:B0-----:R-:W-:Y:S01]  /*a3d90*/  LOP3.LUT R8, R61, 0xffff, RZ, 0xc0, !PT ;  /* 0x0000ffff3d087812 */ /* 0x001fe200078ec0ff */
[----:B------:R-:W3:Y:S01]  /*a3da0*/  LDL.LU R44, [R1+0x31dc] ;  /* 0x0031dc00012c7983 */ /* 0x000ee20000300800 */
[----:B------:R-:W-:Y:S02]  /*a3db0*/  SHF.R.U32.HI R18, RZ, 0x8, R15 ;  /* 0x00000008ff127819 */ /* 0x000fe4000001160f */
[--C-:B------:R-:W-:Y:S02]  /*a3dc0*/  PRMT R15, R15, 0x3340, R11.reuse ;  /* 0x000033400f0f7816 */ /* 0x100fe4000000000b */
[----:B------:R-:W-:-:S02]  /*a3dd0*/  SHF.R.U32.HI R16, RZ, 0x8, R11 ;  /* 0x00000008ff107819 */ /* 0x000fc4000001160b */
[--C-:B------:R-:W-:Y:S02]  /*a3de0*/  PRMT R11, R14, 0x3340, R10.reuse ;  /* 0x000033400e0b7816 */ /* 0x100fe4000000000a */
[----:B------:R-:W-:Y:S02]  /*a3df0*/  SHF.R.U32.HI R17, RZ, 0x8, R10 ;  /* 0x00000008ff117819 */ /* 0x000fe4000001160a */
[----:B------:R-:W-:Y:S02]  /*a3e00*/  LOP3.LUT R9, R43, 0xffff, RZ, 0xc0, !PT ;  /* 0x0000ffff2b097812 */ /* 0x000fe400078ec0ff */
[----:B------:R-:W-:Y:S01]  /*a3e10*/  PRMT R10, R12, 0x3340, R8 ;  /* 0x000033400c0a7816 */ /* 0x000fe20000000008 */
[----:B------:R-:W3:Y:S01]  /*a3e20*/  LDL.LU R43, [R1+0x31d8] ;  /* 0x0031d800012b7983 */ /* 0x000ee20000300800 */
[----:B------:R-:W-:-:S03]  /*a3e30*/  SHF.R.U32.HI R19, RZ, 0x8, R14 ;  /* 0x00000008ff137819 */ /* 0x000fc6000001160e */
[----:B------:R-:W3:Y:S01]  /*a3e40*/  LDL.LU R61, [R1+0x31d4] ;  /* 0x0031d400013d7983 */ /* 0x000ee20000300800 */
[----:B------:R-:W-:-:S03]  /*a3e50*/  SHF.R.U32.HI R14, RZ, 0x8, R8 ;  /* 0x00000008ff0e7819 */ /* 0x000fc60000011608 */
[----:B------:R0:W-:Y:S04]  /*a3e60*/  STL [R1+0xbe4], R15 ;  /* 0x000be40f01007387 */ /* 0x0001e80000100800 */
[----:B------:R1:W-:Y:S04]  /*a3e70*/  STL [R1+0xbe0], R11 ;  /* 0x000be00b01007387 */ /* 0x0003e80000100800 */
[----:B------:R1:W-:Y:S01]  /*a3e80*/  STL [R1+0xbe8], R10 ;  /* 0x000be80a01007387 */ /* 0x0003e20000100800 */
[----:B0-----:R-:W-:Y:S02]  /*a3e90*/  SHF.R.U32.HI R15, RZ, 0x8, R12 ;  /* 0x00000008ff0f7819 */ /* 0x001fe4000001160c */
[----:B------:R-:W-:-:S02]  /*a3ea0*/  SHF.R.U32.HI R8, RZ, 0x8, R9 ;  /* 0x00000008ff087819 */ /* 0x000fc40000011609 */
[----:B-1----:R-:W-:Y:S02]  /*a3eb0*/  SHF.R.U32.HI R11, RZ, 0x8, R13 ;  /* 0x00000008ff0b7819 */ /* 0x002fe4000001160d */
[----:B------:R-:W-:Y:S02]  /*a3ec0*/  PRMT R10, R13, 0x3340, R9 ;  /* 0x000033400d0a7816 */ /* 0x000fe40000000009 */
[----:B------:R-:W-:Y:S02]  /*a3ed0*/  LOP3.LUT R15, R15, 0xffff, RZ, 0xc0, !PT ;  /* 0x0000ffff0f0f7812 */ /* 0x000fe400078ec0ff */
[----:B------:R-:W-:Y:S01]  /*a3ee0*/  LOP3.LUT R14, R14, 0xffff, RZ, 0xc0, !PT ;  /* 0x0000ffff0e0e7812 */ /* 0x000fe200078ec0ff */
[----:B------:R0:W-:Y:S01]  /*a3ef0*/  STL [R1+0xbdc], R10 ;  /* 0x000bdc0a01007387 */ /* 0x0001e20000100800 */
[----:B------:R-:W-:Y:S02]  /*a3f00*/  LOP3.LUT R13, R18, 0xffff, RZ, 0xc0, !PT ;  /* 0x0000ffff120d7812 */ /* 0x000fe400078ec0ff */
[----:B------:R-:W-:-:S02]  /*a3f10*/  LOP3.LUT R12, R16, 0xffff, RZ, 0xc0, !PT ;  /* 0x0000ffff100c7812 */ /* 0x000fc400078ec0ff */
[----:B------:R-:W-:Y:S02]  /*a3f20*/  LOP3.LUT R9, R17, 0xffff, RZ, 0xc0, !PT ;  /* 0x0000ffff11097812 */ /* 0x000fe400078ec0ff */
[----:B------:R-:W-:Y:S02]  /*a3f30*/  LOP3.LUT R11, R11, 0xffff, RZ, 0xc0, !PT ;  /* 0x0000ffff0b0b7812 */ /* 0x000fe400078ec0ff */
[----:B------:R-:W-:Y:S02]  /*a3f40*/  LOP3.LUT R8, R8, 0xffff, RZ, 0xc0, !PT ;  /* 0x0000ffff08087812 */ /* 0x000fe400078ec0ff */
[----:B0-----:R-:W-:Y:S02]  /*a3f50*/  LOP3.LUT R10, R19, 0xffff, RZ, 0xc0, !PT ;  /* 0x0000ffff130a7812 */ /* 0x001fe400078ec0ff */
[----:B------:R-:W-:Y:S02]  /*a3f60*/  PRMT R14, R15, 0x3340, R14 ;  /* 0x000033400f0e7816 */ /* 0x000fe4000000000e */
[----:B------:R-:W-:-:S02]  /*a3f70*/  PRMT R12, R13, 0x3340, R12 ;  /* 0x000033400d0c7816 */ /* 0x000fc4000000000c */
[----:B------:R-:W-:Y:S02]  /*a3f80*/  PRMT R9, R10, 0x3340, R9 ;  /* 0x000033400a097816 */ /* 0x000fe40000000009 */
[----:B------:R-:W-:Y:S01]  /*a3f90*/  PRMT R8, R11, 0x3340, R8 ;  /* 0x000033400b087816 */ /* 0x000fe20000000008 */
[----:B------:R4:W-:Y:S01]  /*a3fa0*/  STL [R1+0x898], R14 ;  /* 0x0008980e01007387 */ /* 0x0009e20000100800 */
[----:B------:R-:W-:-:S03]  /*a3fb0*/  LOP3.LUT R11, R47, 0xffff, RZ, 0xc0, !PT ;  /* 0x0000ffff2f0b7812 */ /* 0x000fc600078ec0ff */
[----:B------:R3:W-:Y:S04]  /*a3fc0*/  STL [R1+0x894], R12 ;  /* 0x0008940c01007387 */ /* 0x0007e80000100800 */
[----:B------:R-:W-:Y:S01]  /*a3fd0*/  STL [R1+0x890], R9 ;  /* 0x0008900901007387 */ /* 0x000fe20000100800 */
[----:B------:R-:W-:-:S03]  /*a3fe0*/  LOP3.LUT R15, R21, 0xffff, RZ, 0xc0, !PT ;  /* 0x0000ffff150f7812 */ /* 0x000fc600078ec0ff */
        /* <DEDUP_REMOVED lines=10> */
[----:B0-----:R-:W-:Y:S01]  /*a4090*/  LOP3.LUT R8, R4, 0xffff, RZ, 0xc0, !PT ;  /* 0x0000ffff04087812 */ /* 0x001fe200078ec0ff */
[----:B------:R-:W3:Y:S01]  /*a40a0*/  LDL.LU R5, [R1+0x31cc] ;  /* 0x0031cc0001057983 */ /* 0x000ee20000300800 */
[----:B------:R-:W-:Y:S02]  /*a40b0*/  SHF.R.U32.HI R17, RZ, 0x8, R15 ;  /* 0x00000008ff117819 */ /* 0x000fe4000001160f */
[--C-:B------:R-:W-:Y:S02]  /*a40c0*/  PRMT R15, R15, 0x3340, R11.reuse ;  /* 0x000033400f0f7816 */ /* 0x100fe4000000000b */
[----:B------:R-:W-:Y:S02]  /*a40d0*/  SHF.R.U32.HI R18, RZ, 0x8, R11 ;  /* 0x00000008ff127819 */ /* 0x000fe4000001160b */
[----:B------:R-:W-:-:S02]  /*a40e0*/  PRMT R11, R14, 0x3340, R10 ;  /* 0x000033400e0b7816 */ /* 0x000fc4000000000a */
[----:B------:R-:W-:Y:S02]  /*a40f0*/  SHF.R.U32.HI R19, RZ, 0x8, R10 ;  /* 0x00000008ff137819 */ /* 0x000fe4000001160a */
[----:B------:R-:W-:Y:S02]  /*a4100*/  LOP3.LUT R9, R39, 0xffff, RZ, 0xc0, !PT ;  /* 0x0000ffff27097812 */ /* 0x000fe400078ec0ff */
[----:B------:R-:W-:Y:S01]  /*a4110*/  PRMT R10, R12, 0x3340, R8 ;  /* 0x000033400c0a7816 */ /* 0x000fe20000000008 */
[----:B------:R-:W3:Y:S01]  /*a4120*/  LDL.LU R39, [R1+0x31c8] ;  /* 0x0031c80001277983 */ /* 0x000ee20000300800 */
[----:B------:R-:W-:-:S03]  /*a4130*/  SHF.R.U32.HI R20, RZ, 0x8, R14 ;  /* 0x00000008ff147819 */ /* 0x000fc6000001160e */
[----:B------:R-:W3:Y:S01]  /*a4140*/  LDL.LU R4, [R1+0x31c4] ;  /* 0x0031c40001047983 */ /* 0x000ee20000300800 */
[----:B------:R-:W-:-:S03]  /*a4150*/  SHF.R.U32.HI R14, RZ, 0x8, R12 ;  /* 0x00000008ff0e7819 */ /* 0x000fc6000001160c */
[----:B------:R-:W-:Y:S01]  /*a4160*/  STL [R1+0x19c], R15 ;  /* 0x00019c0f01007387 */ /* 0x000fe20000100800 */
[----:B------:R-:W-:-:S03]  /*a4170*/  SHF.R.U32.HI R8, RZ, 0x8, R8 ;  /* 0x00000008ff087819 */ /* 0x000fc60000011608 */
[----:B------:R0:W-:Y:S04]  /*a4180*/  STL [R1+0xbc8], R11 ;  /* 0x000bc80b01007387 */ /* 0x0001e80000100800 */
[----:B------:R1:W-:Y:S01]  /*a4190*/  STL [R1+0xbd0], R10 ;  /* 0x000bd00a01007387 */ /* 0x0003e20000100800 */
[----:B------:R-:W-:Y:S02]  /*a41a0*/  SHF.R.U32.HI R16, RZ, 0x8, R9 ;  /* 0x00000008ff107819 */ /* 0x000fe40000011609 */
[----:B------:R-:W-:Y:S02]  /*a41b0*/  LOP3.LUT R14, R14, 0xffff, RZ, 0xc0, !PT ;  /* 0x0000ffff0e0e7812 */ /* 0x000fe400078ec0ff */
[----:B0-----:R-:W-:Y:S02]  /*a41c0*/  SHF.R.U32.HI R11, RZ, 0x8, R13 ;  /* 0x00000008ff0b7819 */ /* 0x001fe4000001160d */
[----:B-1----:R-:W-:-:S02]  /*a41d0*/  PRMT R10, R13, 0x3340, R9 ;  /* 0x000033400d0a7816 */ /* 0x002fc40000000009 */
[----:B------:R-:W-:Y:S02]  /*a41e0*/  LOP3.LUT R13, R8, 0xffff, RZ, 0xc0, !PT ;  /* 0x0000ffff080d7812 */ /* 0x000fe400078ec0ff */
[----:B------:R-:W-:Y:S01]  /*a41f0*/  LOP3.LUT R15, R17, 0xffff, RZ, 0xc0, !PT ;  /* 0x0000ffff110f7812 */ /* 0x000fe200078ec0ff */
[----:B------:R0:W-:Y:S01]  /*a4200*/  STL [R1+0xbbc], R10 ;  /* 0x000bbc0a01007387 */ /* 0x0001e20000100800 */
[----:B------:R-:W-:Y:S02]  /*a4210*/  LOP3.LUT R12, R18, 0xffff, RZ, 0xc0, !PT ;  /* 0x0000ffff120c7812 */ /* 0x000fe400078ec0ff */
[----:B------:R-:W-:Y:S02]  /*a4220*/  LOP3.LUT R9, R19, 0xffff, RZ, 0xc0, !PT ;  /* 0x0000ffff13097812 */ /* 0x000fe400078ec0ff */
[----:B------:R-:W-:Y:S02]  /*a4230*/  LOP3.LUT R11, R11, 0xffff, RZ, 0xc0, !PT ;  /* 0x0000ffff0b0b7812 */ /* 0x000fe400078ec0ff */
[----:B------:R-:W-:-:S02]  /*a4240*/  LOP3.LUT R8, R16, 0xffff, RZ, 0xc0, !PT ;  /* 0x0000ffff10087812 */ /* 0x000fc400078ec0ff */
[----:B0-----:R-:W-:Y:S02]  /*a4250*/  LOP3.LUT R10, R20, 0xffff, RZ, 0xc0, !PT ;  /* 0x0000ffff140a7812 */ /* 0x001fe400078ec0ff */
[----:B------:R-:W-:Y:S02]  /*a4260*/  PRMT R13, R14, 0x3340, R13 ;  /* 0x000033400e0d7816 */ /* 0x000fe4000000000d */
[----:B------:R-:W-:Y:S02]  /*a4270*/  PRMT R12, R15, 0x3340, R12 ;  /* 0x000033400f0c7816 */ /* 0x000fe4000000000c */
[----:B------:R-:W-:Y:S02]  /*a4280*/  PRMT R9, R10, 0x3340, R9 ;  /* 0x000033400a097816 */ /* 0x000fe40000000009 */
[----:B------:R-:W-:Y:S01]  /*a4290*/  PRMT R8, R11, 0x3340, R8 ;  /* 0x000033400b087816 */ /* 0x000fe20000000008 */
[----:B------:R-:W-:Y:S01]  /*a42a0*/  STL [R1+0x858], R13 ;  /* 0x0008580d01007387 */ /* 0x000fe20000100800 */
[----:B------:R-:W-:-:S03]  /*a42b0*/  LOP3.LUT R11, R53, 0xffff, RZ, 0xc0, !PT ;  /* 0x0000ffff350b7812 */ /* 0x000fc600078ec0ff */
[----:B------:R-:W-:Y:S01]  /*a42c0*/  STL [R1+0x100], R12 ;  /* 0x0001000c01007387 */ /* 0x000fe20000100800 */
[----:B------:R-:W-:-:S03]  /*a42d0*/  LOP3.LUT R10, R48, 0xffff, RZ, 0xc0, !PT ;  /* 0x0000ffff300a7812 */ /* 0x000fc600078ec0ff */
[----:B------:R0:W-:Y:S04]  /*a42e0*/  STL [R1+0x854], R9 ;  /* 0x0008540901007387 */ /* 0x0001e80000100800 */
[----:B------:R1:W-:Y:S04]  /*a42f0*/  STL [R1+0x850], R8 ;  /* 0x0008500801007387 */ /* 0x0003e80000100800 */
[----:B------:R-:W3:Y:S01]  /*a4300*/  LDL.LU R53, [R1+0x31c0] ;  /* 0x0031c00001357983 */ /* 0x000ee20000300800 */
[----:B0-----:R-:W-:-:S03]  /*a4310*/  LOP3.LUT R9, R51, 0xffff, RZ, 0xc0, !PT ;  /* 0x0000ffff33097812 */ /* 0x001fc600078ec0ff */
[----:B------:R-:W3:Y:S01]  /*a4320*/  LDL.LU R48, [R1+0x31bc] ;  /* 0x0031bc0001307983 */ /* 0x000ee20000300800 */
[----:B------:R-:W-:-:S03]  /*a4330*/  LOP3.LUT R15, R21, 0xffff, RZ, 0xc0, !PT ;  /* 0x0000ffff150f7812 */ /* 0x000fc600078ec0ff */
        /* <DEDUP_REMOVED lines=8> */
[----:B------:R-:W-:Y:S02]  /*a43c0*/  SHF.R.U32.HI R19, RZ, 0x8, R15 ;  /* 0x00000008ff137819 */ /* 0x000fe4000001160f */
[----:B-1----:R-:W-:Y:S02]  /*a43d0*/  LOP3.LUT R8, R41, 0xffff, RZ, 0xc0, !PT ;  /* 0x0000ffff29087812 */ /* 0x002fe400078ec0ff */
[--C-:B------:R-:W-:Y:S01]  /*a43e0*/  PRMT R15, R15, 0x3340, R11.reuse ;  /* 0x000033400f0f7816 */ /* 0x100fe2000000000b */
[----:B------:R-:W3:Y:S01]  /*a43f0*/  LDL.LU R41, [R1+0x31b4] ;  /* 0x0031b40001297983 */ /* 0x000ee20000300800 */
[----:B------:R-:W-:Y:S02]  /*a4400*/  SHF.R.U32.HI R16, RZ, 0x8, R11 ;  /* 0x00000008ff107819 */ /* 0x000fe4000001160b */
[----:B------:R-:W-:Y:S02]  /*a4410*/  SHF.R.U32.HI R18, RZ, 0x8, R14 ;  /* 0x00000008ff127819 */ /* 0x000fe4000001160e */
[----:B------:R-:W-:-:S02]  /*a4420*/  PRMT R14, R14, 0x3340, R10 ;  /* 0x000033400e0e7816 */ /* 0x000fc4000000000a */
[----:B------:R-:W-:Y:S02]  /*a4430*/  SHF.R.U32.HI R11, RZ, 0x8, R10 ;  /* 0x00000008ff0b7819 */ /* 0x000fe4000001160a */
[----:B------:R-:W-:Y:S02]  /*a4440*/  SHF.R.U32.HI R17, RZ, 0x8, R13 ;  /* 0x00000008ff117819 */ /* 0x000fe4000001160d */
[--C-:B------:R-:W-:Y:S02]  /*a4450*/  PRMT R13, R13, 0x3340, R9.reuse ;  /* 0x000033400d0d7816 */ /* 0x100fe40000000009 */
[----:B------:R-:W-:Y:S02]  /*a4460*/  SHF.R.U32.HI R10, RZ, 0x8, R9 ;  /* 0x00000008ff0a7819 */ /* 0x000fe40000011609 */
[----:B------:R-:W-:Y:S02]  /*a4470*/  SHF.R.U32.HI R9, RZ, 0x8, R12 ;  /* 0x00000008ff097819 */ /* 0x000fe4000001160c */
[--C-:B------:R-:W-:Y:S01]  /*a4480*/  PRMT R12, R12, 0x3340, R8.reuse ;  /* 0x000033400c0c7816 */ /* 0x100fe20000000008 */
[----:B------:R-:W-:Y:S01]  /*a4490*/  STL [R1+0x198], R15 ;  /* 0x0001980f01007387 */ /* 0x000fe20000100800 */
[----:B------:R-:W-:-:S03]  /*a44a0*/  SHF.R.U32.HI R8, RZ, 0x8, R8 ;  /* 0x00000008ff087819 */ /* 0x000fc60000011608 */
[----:B------:R-:W-:Y:S01]  /*a44b0*/  STL [R1+0x194], R14 ;  /* 0x0001940e01007387 */ /* 0x000fe20000100800 */
[----:B------:R-:W-:-:S03]  /*a44c0*/  LOP3.LUT R10, R10, 0xffff, RZ, 0xc0, !PT ;  /* 0x0000ffff0a0a7812 */ /* 0x000fc600078ec0ff */
[----:B------:R-:W-:Y:S01]  /*a44d0*/  STL [R1+0x190], R13 ;  /* 0x0001900d01007387 */ /* 0x000fe20000100800 */
[----:B------:R-:W-:-:S03]  /*a44e0*/  LOP3.LUT R9, R9, 0xffff, RZ, 0xc0, !PT ;  /* 0x0000ffff09097812 */ /* 0x000fc600078ec0ff */
[----:B------:R0:W-:Y:S01]  /*a44f0*/  STL [R1+0x18c], R12 ;  /* 0x00018c0c01007387 */ /* 0x0001e20000100800 */
[----:B------:R-:W-:Y:S02]  /*a4500*/  LOP3.LUT R8, R8, 0xffff, RZ, 0xc0, !PT ;  /* 0x0000ffff08087812 */ /* 0x000fe400078ec0ff */
[----:B0-----:R-:W-:Y:S02]  /*a4510*/  LOP3.LUT R12, R11, 0xffff, RZ, 0xc0, !PT ;  /* 0x0000ffff0b0c7812 */ /* 0x001fe400078ec0ff */
[----:B------:R-:W-:Y:S02]  /*a4520*/  LOP3.LUT R11, R17, 0xffff, RZ, 0xc0, !PT ;  /* 0x0000ffff110b7812 */ /* 0x000fe400078ec0ff */
[----:B------:R-:W-:Y:S02]  /*a4530*/  PRMT R59, R9, 0x3340, R8 ;  /* 0x00003340093b7816 */ /* 0x000fe40000000008 */
[----:B------:R-:W-:Y:S02]  /*a4540*/  PRMT R58, R11, 0x3340, R10 ;  /* 0x000033400b3a7816 */ /* 0x000fe4000000000a */
[----:B------:R-:W-:-:S02]  /*a4550*/  LOP3.LUT R15, R19, 0xffff, RZ, 0xc0, !PT ;  /* 0x0000ffff130f7812 */ /* 0x000fc400078ec0ff */
[----:B------:R-:W-:Y:S01]  /*a4560*/  LOP3.LUT R14, R16, 0xffff, RZ, 0xc0, !PT ;  /* 0x0000ffff100e7812 */ /* 0x000fe200078ec0ff */
[----:B------:R-:W-:Y:S01]  /*a4570*/  STL [R1+0x3190], R58 ;  /* 0x0031903a01007387 */ /* 0x000fe20000100800 */
[----:B------:R-:W-:Y:S02]  /*a4580*/  LOP3.LUT R13, R18, 0xffff, RZ, 0xc0, !PT ;  /* 0x0000ffff120d7812 */ /* 0x000fe400078ec0ff */
[----:B------:R-:W-:Y:S01]  /*a4590*/  LOP3.LUT R11, R47, 0xffff, RZ, 0xc0, !PT ;  /* 0x0000ffff2f0b7812 */ /* 0x000fe200078ec0ff */
[----:B------:R-:W-:Y:S01]  /*a45a0*/  STL [R1+0x318c], R59 ;  /* 0x00318c3b01007387 */ /* 0x000fe20000100800 */
[----:B------:R-:W-:Y:S02]  /*a45b0*/  PRMT R56, R15, 0x3340, R14 ;  /* 0x000033400f387816 */ /* 0x000fe4000000000e */
[----:B------:R-:W-:Y:S01]  /*a45c0*/  LOP3.LUT R10, R43, 0xffff, RZ, 0xc0, !PT ;  /* 0x0000ffff2b0a7812 */ /* 0x000fe200078ec0ff */
[----:B------:R-:W3:Y:S01]  /*a45d0*/  LDL.LU R47, [R1+0x31b0] ;  /* 0x0031b000012f7983 */ /* 0x000ee20000300800 */
[----:B------:R-:W-:-:S03]  /*a45e0*/  PRMT R57, R13, 0x3340, R12 ;  /* 0x000033400d397816 */ /* 0x000fc6000000000c */
[----:B------:R-:W3:Y:S01]  /*a45f0*/  LDL.LU R43, [R1+0x31ac] ;  /* 0x0031ac00012b7983 */ /* 0x000ee20000300800 */
[----:B------:R-:W-:-:S03]  /*a4600*/  LOP3.LUT R15, R21, 0xffff, RZ, 0xc0, !PT ;  /* 0x0000ffff150f7812 */ /* 0x000fc600078ec0ff */
[----:B------:R-:W3:Y:S01]  /*a4610*/  LDL.LU R21, [R1+0x2de4] ;  /* 0x002de40001157983 */ /* 0x000ee20000300800 */
[----:B----4-:R-:W-:-:S03]  /*a4620*/  LOP3.LUT R14, R42, 0xffff, RZ, 0xc0, !PT ;  /* 0x0000ffff2a0e7812 */ /* 0x010fc600078ec0ff */
[----:B------:R-:W4:Y:S01]  /*a4630*/  LDL.LU R42, [R1+0x2de0] ;  /* 0x002de000012a7983 */ /* 0x000f220000300800 */
[----:B--2---:R-:W-:-:S03]  /*a4640*/  LOP3.LUT R13, R52, 0xffff, RZ, 0xc0, !PT ;  /* 0x0000ffff340d7812 */ /* 0x004fc600078ec0ff */
[----:B------:R-:W2:Y:S01]  /*a4650*/  LDL.LU R52, [R1+0x2d0c] ;  /* 0x002d0c0001347983 */ /* 0x000ea20000300800 */
[----:B---3--:R-:W-:-:S03]  /*a4660*/  LOP3.LUT R12, R46, 0xffff, RZ, 0xc0, !PT ;  /* 0x0000ffff2e0c7812 */ /* 0x008fc600078ec0ff */
[----:B------:R-:W3:Y:S01]  /*a4670*/  LDL.LU R46, [R1+0x2d08] ;  /* 0x002d0800012e7983 */ /* 0x000ee20000300800 */
[--C-:B------:R-:W-:Y:S02]  /*a4680*/  PRMT R16, R15, 0x3340, R11.reuse ;  /* 0x000033400f107816 */ /* 0x100fe4000000000b */
[----:B------:R-:W-:Y:S02]  /*a4690*/  SHF.R.U32.HI R17, RZ, 0x8, R11 ;  /* 0x00000008ff117819 */ /* 0x000fe4000001160b */
[----:B------:R-:W-:Y:S02]  /*a46a0*/  PRMT R11, R14, 0x3340, R10 ;  /* 0x000033400e0b7816 */ /* 0x000fe4000000000a */
[----:B------:R-:W-:Y:S02]  /*a46b0*/  LOP3.LUT R9, R44, 0xffff, RZ, 0xc0, !PT ;  /* 0x0000ffff2c097812 */ /* 0x000fe400078ec0ff */
[----:B------:R-:W2:Y:S01]  /*a46c0*/  LDL.LU R44, [R1+0x31a8] ;  /* 0x0031a800012c7983 */ /* 0x000ea20000300800 */
[----:B------:R-:W-:-:S02]  /*a46d0*/  LOP3.LUT R8, R37, 0xffff, RZ, 0xc0, !PT ;  /* 0x0000ffff25087812 */ /* 0x000fc400078ec0ff */
[----:B------:R-:W-:Y:S01]  /*a46e0*/  SHF.R.U32.HI R18, RZ, 0x8, R15 ;  /* 0x00000008ff127819 */ /* 0x000fe2000001160f */
[----:B------:R-:W2:Y:S01]  /*a46f0*/  LDL.LU R37, [R1+0x31a4] ;  /* 0x0031a40001257983 */ /* 0x000ea20000300800 */
[----:B------:R-:W-:Y:S02]  /*a4700*/  SHF.R.U32.HI R15, RZ, 0x8, R14 ;  /* 0x00000008ff0f7819 */ /* 0x000fe4000001160e */
[----:B------:R-:W-:Y:S01]  /*a4710*/  SHF.R.U32.HI R14, RZ, 0x8, R10 ;  /* 0x00000008ff0e7819 */ /* 0x000fe2000001160a */
[----:B------:R0:W-:Y:S01]  /*a4720*/  STL [R1+0x188], R16 ;  /* 0x0001881001007387 */ /* 0x0001e20000100800 */
[----:B------:R-:W-:-:S03]  /*a4730*/  PRMT R10, R13, 0x3340, R9 ;  /* 0x000033400d0a7816 */ /* 0x000fc60000000009 */
[----:B------:R1:W-:Y:S01]  /*a4740*/  STL [R1+0x184], R11 ;  /* 0x0001840b01007387 */ /* 0x0003e20000100800 */
[----:B------:R-:W-:-:S03]  /*a4750*/  SHF.R.U32.HI R9, RZ, 0x8, R9 ;  /* 0x00000008ff097819 */ /* 0x000fc60000011609 */
[----:B------:R1:W-:Y:S01]  /*a4760*/  STL [R1+0x180], R10 ;  /* 0x0001800a01007387 */ /* 0x0003e20000100800 */
[----:B0-----:R-:W-:Y:S02]  /*a4770*/  SHF.R.U32.HI R16, RZ, 0x8, R13 ;  /* 0x00000008ff107819 */ /* 0x001fe4000001160d */
[----:B-1----:R-:W-:Y:S02]  /*a4780*/  SHF.R.U32.HI R11, RZ, 0x8, R12 ;  /* 0x00000008ff0b7819 */ /* 0x002fe4000001160c */
[--C-:B------:R-:W-:Y:S02]  /*a4790*/  PRMT R12, R12, 0x3340, R8.reuse ;  /* 0x000033400c0c7816 */ /* 0x100fe40000000008 */
[----:B------:R-:W-:Y:S02]  /*a47a0*/  SHF.R.U32.HI R10, RZ, 0x8, R8 ;  /* 0x00000008ff0a7819 */ /* 0x000fe40000011608 */
[----:B------:R-:W-:Y:S01]  /*a47b0*/  LOP3.LUT R15, R15, 0xffff, RZ, 0xc0, !PT ;  /* 0x0000ffff0f0f7812 */ /* 0x000fe200078ec0ff */
[----:B------:R0:W-:Y:S01]  /*a47c0*/  STL [R1+0x17c], R12 ;  /* 0x00017c0c01007387 */ /* 0x0001e20000100800 */
[----:B------:R-:W-:-:S02]  /*a47d0*/  LOP3.LUT R14, R14, 0xffff, RZ, 0xc0, !PT ;  /* 0x0000ffff0e0e7812 */ /* 0x000fc400078ec0ff */
[----:B------:R-:W-:Y:S02]  /*a47e0*/  LOP3.LUT R13, R16, 0xffff, RZ, 0xc0, !PT ;  /* 0x0000ffff100d7812 */ /* 0x000fe400078ec0ff */
[----:B------:R-:W-:Y:S02]  /*a47f0*/  LOP3.LUT R8, R17, 0xffff, RZ, 0xc0, !PT ;  /* 0x0000ffff11087812 */ /* 0x000fe400078ec0ff */
[----:B------:R-:W-:Y:S02]  /*a4800*/  LOP3.LUT R11, R11, 0xffff, RZ, 0xc0, !PT ;  /* 0x0000ffff0b0b7812 */ /* 0x000fe400078ec0ff */
[----:B0-----:R-:W-:Y:S02]  /*a4810*/  LOP3.LUT R12, R9, 0xffff, RZ, 0xc0, !PT ;  /* 0x0000ffff090c7812 */ /* 0x001fe400078ec0ff */
[----:B------:R-:W-:Y:S02]  /*a4820*/  LOP3.LUT R9, R18, 0xffff, RZ, 0xc0, !PT ;  /* 0x0000ffff12097812 */ /* 0x000fe400078ec0ff */
[----:B------:R-:W-:-:S02]  /*a4830*/  LOP3.LUT R10, R10, 0xffff, RZ, 0xc0, !PT ;  /* 0x0000ffff0a0a7812 */ /* 0x000fc400078ec0ff */
        /* <DEDUP_REMOVED lines=8> */
[----:B------:R-:W-:Y:S04]  /*a48c0*/  STL [R1+0x3170], R28 ;  /* 0x0031701c01007387 */ /* 0x000fe80000100800 */
[----:B------:R0:W-:Y:S01]  /*a48d0*/  STL [R1+0xf4], R10 ;  /* 0x0000f40a01007387 */ /* 0x0001e20000100800 */
[----:B------:R-:W-:-:S03]  /*a48e0*/  LOP3.LUT R9, R60, 0xffff, RZ, 0xc0, !PT ;  /* 0x0000ffff3c097812 */ /* 0x000fc600078ec0ff */
[----:B------:R-:W2:Y:S01]  /*a48f0*/  LDL.LU R39, [R1+0x31a0] ;  /* 0x0031a00001277983 */ /* 0x000ea20000300800 */
[----:B0-----:R-:W-:Y:S02]  /*a4900*/  LOP3.LUT R10, R61, 0xffff, RZ, 0xc0, !PT ;  /* 0x0000ffff3d0a7812 */ /* 0x001fe400078ec0ff */
[----:B---3--:R-:W-:Y:S02]  /*a4910*/  LOP3.LUT R12, R46, 0xffff, RZ, 0xc0, !PT ;  /* 0x0000ffff2e0c7812 */ /* 0x008fe400078ec0ff */
[----:B------:R-:W3:Y:S04]  /*a4920*/  LDL.LU R46, [R1+0x2df4] ;  /* 0x002df400012e7983 */ /* 0x000ee80000300800 */
[----:B------:R-:W3:Y:S04]  /*a4930*/  LDL.LU R54, [R1+0x2df0] ;  /* 0x002df00001367983 */ /* 0x000ee80000300800 */
[----:B------:R-:W3:Y:S04]  /*a4940*/  LDL.LU R61, [R1+0x2dec] ;  /* 0x002dec00013d7983 */ /* 0x000ee80000300800 */
[----:B------:R-:W3:Y:S01]  /*a4950*/  LDL.LU R60, [R1+0x2d1c] ;  /* 0x002d1c00013c7983 */ /* 0x000ee20000300800 */
[----:B------:R-:W-:-:S02]  /*a4960*/  LOP3.LUT R15, R21, 0xffff, RZ, 0xc0, !PT ;  /* 0x0000ffff150f7812 */ /* 0x000fc400078ec0ff */
[----:B----4-:R-:W-:Y:S02]  /*a4970*/  LOP3.LUT R14, R42, 0xffff, RZ, 0xc0, !PT ;  /* 0x0000ffff2a0e7812 */ /* 0x010fe400078ec0ff */
[----:B------:R-:W-:Y:S02]  /*a4980*/  SHF.R.U32.HI R17, RZ, 0x8, R15 ;  /* 0x00000008ff117819 */ /* 0x000fe4000001160f */
[--C-:B------:R-:W-:Y:S02]  /*a4990*/  PRMT R15, R15, 0x3340, R11.reuse ;  /* 0x000033400f0f7816 */ /* 0x100fe4000000000b */
[----:B--2---:R-:W-:Y:S02]  /*a49a0*/  LOP3.LUT R13, R52, 0xffff, RZ, 0xc0, !PT ;  /* 0x0000ffff340d7812 */ /* 0x004fe400078ec0ff */
[----:B------:R-:W-:Y:S01]  /*a49b0*/  SHF.R.U32.HI R18, RZ, 0x8, R11 ;  /* 0x00000008ff127819 */ /* 0x000fe2000001160b */
[----:B------:R0:W-:Y:S01]  /*a49c0*/  STL [R1+0x178], R15 ;  /* 0x0001780f01007387 */ /* 0x0001e20000100800 */
[----:B------:R-:W-:-:S02]  /*a49d0*/  SHF.R.U32.HI R11, RZ, 0x8, R14 ;  /* 0x00000008ff0b7819 */ /* 0x000fc4000001160e */
[----:B------:R-:W-:Y:S02]  /*a49e0*/  PRMT R14, R14, 0x3340, R10 ;  /* 0x000033400e0e7816 */ /* 0x000fe4000000000a */
[----:B------:R-:W-:Y:S02]  /*a49f0*/  SHF.R.U32.HI R16, RZ, 0x8, R12 ;  /* 0x00000008ff107819 */ /* 0x000fe4000001160c */
[----:B------:R-:W-:Y:S02]  /*a4a00*/  PRMT R12, R12, 0x3340, R8 ;  /* 0x000033400c0c7816 */ /* 0x000fe40000000008 */
[----:B0-----:R-:W-:Y:S02]  /*a4a10*/  SHF.R.U32.HI R15, RZ, 0x8, R13 ;  /* 0x00000008ff0f7819 */ /* 0x001fe4000001160d */
[--C-:B------:R-:W-:Y:S02]  /*a4a20*/  PRMT R13, R13, 0x3340, R9.reuse ;  /* 0x000033400d0d7816 */ /* 0x100fe40000000009 */
[----:B------:R-:W-:Y:S01]  /*a4a30*/  SHF.R.U32.HI R10, RZ, 0x8, R10 ;  /* 0x00000008ff0a7819 */ /* 0x000fe2000001160a */
[----:B------:R0:W-:Y:S01]  /*a4a40*/  STL [R1+0x174], R14 ;  /* 0x0001740e01007387 */ /* 0x0001e20000100800 */
[----:B------:R-:W-:-:S02]  /*a4a50*/  SHF.R.U32.HI R9, RZ, 0x8, R9 ;  /* 0x00000008ff097819 */ /* 0x000fc40000011609 */
[----:B------:R-:W-:Y:S01]  /*a4a60*/  SHF.R.U32.HI R8, RZ, 0x8, R8 ;  /* 0x00000008ff087819 */ /* 0x000fe20000011608 */
[----:B------:R1:W-:Y:S01]  /*a4a70*/  STL [R1+0x170], R13 ;  /* 0x0001700d01007387 */ /* 0x0003e20000100800 */
[----:B------:R-:W-:-:S03]  /*a4a80*/  LOP3.LUT R15, R15, 0xffff, RZ, 0xc0, !PT ;  /* 0x0000ffff0f0f7812 */ /* 0x000fc600078ec0ff */
[----:B------:R2:W-:Y:S01]  /*a4a90*/  STL [R1+0x16c], R12 ;  /* 0x00016c0c01007387 */ /* 0x0005e20000100800 */
[----:B0-----:R-:W-:Y:S02]  /*a4aa0*/  LOP3.LUT R14, R11, 0xffff, RZ, 0xc0, !PT ;  /* 0x0000ffff0b0e7812 */ /* 0x001fe400078ec0ff */
[----:B-1----:R-:W-:Y:S02]  /*a4ab0*/  LOP3.LUT R13, R10, 0xffff, RZ, 0xc0, !PT ;  /* 0x0000ffff0a0d7812 */ /* 0x002fe400078ec0ff */
[----:B------:R-:W-:Y:S02]  /*a4ac0*/  LOP3.LUT R10, R16, 0xffff, RZ, 0xc0, !PT ;  /* 0x0000ffff100a7812 */ /* 0x000fe400078ec0ff */
[----:B--2---:R-:W-:Y:S02]  /*a4ad0*/  LOP3.LUT R12, R9, 0xffff, RZ, 0xc0, !PT ;  /* 0x0000ffff090c7812 */ /* 0x004fe400078ec0ff */
[----:B------:R-:W-:Y:S02]  /*a4ae0*/  LOP3.LUT R9, R8, 0xffff, RZ, 0xc0, !PT ;  /* 0x0000ffff08097812 */ /* 0x000fe400078ec0ff */
[----:B------:R-:W-:-:S02]  /*a4af0*/  LOP3.LUT R11, R17, 0xffff, RZ, 0xc0, !PT ;  /* 0x0000ffff110b7812 */ /* 0x000fc400078ec0ff */
[----:B------:R-:W-:Y:S02]  /*a4b00*/  LOP3.LUT R8, R18, 0xffff, RZ, 0xc0, !PT ;  /* 0x0000ffff12087812 */ /* 0x000fe400078ec0ff */
[----:B------:R-:W-:Y:S02]  /*a4b10*/  PRMT R29, R14, 0x3340, R13 ;  /* 0x000033400e1d7816 */ /* 0x000fe4000000000d */
[----:B------:R-:W-:Y:S02]  /*a4b20*/  PRMT R30, R15, 0x3340, R12 ;  /* 0x000033400f1e7816 */ /* 0x000fe4000000000c */
        /* <DEDUP_REMOVED lines=8> */
[----:B---3--:R-:W-:-:S03]  /*a4bb0*/  LOP3.LUT R14, R54, 0xffff, RZ, 0xc0, !PT ;  /* 0x0000ffff360e7812 */ /* 0x008fc600078ec0ff */
[----:B------:R-:W3:Y:S01]  /*a4bc0*/  LDL.LU R54, [R1+0x2e00] ;  /* 0x002e000001367983 */ /* 0x000ee20000300800 */
[----:B------:R-:W-:-:S03]  /*a4bd0*/  LOP3.LUT R13, R61, 0xffff, RZ, 0xc0, !PT ;  /* 0x0000ffff3d0d7812 */ /* 0x000fc600078ec0ff */
[----:B------:R-:W4:Y:S01]  /*a4be0*/  LDL.LU R61, [R1+0x2d2c] ;  /* 0x002d2c00013d7983 */ /* 0x000f220000300800 */
[----:B------:R-:W-:-:S03]  /*a4bf0*/  LOP3.LUT R12, R60, 0xffff, RZ, 0xc0, !PT ;  /* 0x0000ffff3c0c7812 */ /* 0x000fc600078ec0ff */
[----:B------:R-:W2:Y:S01]  /*a4c00*/  LDL.LU R60, [R1+0x2d28] ;  /* 0x002d2800013c7983 */ /* 0x000ea20000300800 */
[----:B------:R-:W-:Y:S02]  /*a4c10*/  LOP3.LUT R15, R46, 0xffff, RZ, 0xc0, !PT ;  /* 0x0000ffff2e0f7812 */ /* 0x000fe400078ec0ff */
[----:B------:R-:W-:Y:S02]  /*a4c20*/  LOP3.LUT R10, R4, 0xffff, RZ, 0xc0, !PT ;  /* 0x0000ffff040a7812 */ /* 0x000fe400078ec0ff */
[----:B------:R-:W-:Y:S01]  /*a4c30*/  SHF.R.U32.HI R19, RZ, 0x8, R15 ;  /* 0x00000008ff137819 */ /* 0x000fe2000001160f */
[----:B------:R-:W3:Y:S01]  /*a4c40*/  LDL.LU R4, [R1+0x319c] ;  /* 0x00319c0001047983 */ /* 0x000ee20000300800 */
[----:B------:R-:W-:Y:S02]  /*a4c50*/  LOP3.LUT R9, R5, 0xffff, RZ, 0xc0, !PT ;  /* 0x0000ffff05097812 */ /* 0x000fe400078ec0ff */
[----:B------:R-:W-:Y:S01]  /*a4c60*/  PRMT R15, R15, 0x3340, R11 ;  /* 0x000033400f0f7816 */ /* 0x000fe2000000000b */
[----:B------:R-:W3:Y:S01]  /*a4c70*/  LDL.LU R5, [R1+0x3198] ;  /* 0x0031980001057983 */ /* 0x000ee20000300800 */
[----:B0-----:R-:W-:-:S02]  /*a4c80*/  LOP3.LUT R8, R6, 0xffff, RZ, 0xc0, !PT ;  /* 0x0000ffff06087812 */ /* 0x001fc400078ec0ff */
[----:B------:R-:W-:Y:S01]  /*a4c90*/  SHF.R.U32.HI R17, RZ, 0x8, R11 ;  /* 0x00000008ff117819 */ /* 0x000fe2000001160b */
[----:B------:R-:W3:Y:S01]  /*a4ca0*/  LDL.LU R6, [R1+0x3194] ;  /* 0x0031940001067983 */ /* 0x000ee20000300800 */
[----:B------:R-:W-:Y:S02]  /*a4cb0*/  SHF.R.U32.HI R18, RZ, 0x8, R14 ;  /* 0x00000008ff127819 */ /* 0x000fe4000001160e */
[--C-:B------:R-:W-:Y:S02]  /*a4cc0*/  PRMT R11, R14, 0x3340, R10.reuse ;  /* 0x000033400e0b7816 */ /* 0x100fe4000000000a */
[----:B------:R-:W-:Y:S01]  /*a4cd0*/  SHF.R.U32.HI R16, RZ, 0x8, R10 ;  /* 0x00000008ff107819 */ /* 0x000fe2000001160a */
[----:B------:R0:W-:Y:S01]  /*a4ce0*/  STL [R1+0x168], R15 ;  /* 0x0001680f01007387 */ /* 0x0001e20000100800 */
[----:B------:R-:W-:Y:S02]  /*a4cf0*/  SHF.R.U32.HI R14, RZ, 0x8, R13 ;  /* 0x00000008ff0e7819 */ /* 0x000fe4000001160d */
[----:B------:R-:W-:-:S02]  /*a4d00*/  PRMT R10, R13, 0x3340, R9 ;  /* 0x000033400d0a7816 */ /* 0x000fc40000000009 */
[----:B------:R-:W-:Y:S02]  /*a4d10*/  SHF.R.U32.HI R13, RZ, 0x8, R9 ;  /* 0x00000008ff0d7819 */ /* 0x000fe40000011609 */
[----:B------:R-:W-:Y:S02]  /*a4d20*/  PRMT R9, R12, 0x3340, R8 ;  /* 0x000033400c097816 */ /* 0x000fe40000000008 */
[----:B0-----:R-:W-:Y:S02]  /*a4d30*/  SHF.R.U32.HI R15, RZ, 0x8, R12 ;  /* 0x00000008ff0f7819 */ /* 0x001fe4000001160c */
[----:B------:R-:W-:Y:S01]  /*a4d40*/  SHF.R.U32.HI R12, RZ, 0x8, R8 ;  /* 0x00000008ff0c7819 */ /* 0x000fe20000011608 */
[----:B------:R0:W-:Y:S01]  /*a4d50*/  STL [R1+0x164], R11 ;  /* 0x0001640b01007387 */ /* 0x0001e20000100800 */
[----:B------:R-:W-:Y:S02]  /*a4d60*/  LOP3.LUT R14, R14, 0xffff, RZ, 0xc0, !PT ;  /* 0x0000ffff0e0e7812 */ /* 0x000fe400078ec0ff */
[----:B------:R-:W-:Y:S01]  /*a4d70*/  LOP3.LUT R13, R13, 0xffff, RZ, 0xc0, !PT ;  /* 0x0000ffff0d0d7812 */ /* 0x000fe200078ec0ff */
[----:B------:R1:W-:Y:S01]  /*a4d80*/  STL [R1+0x160], R10 ;  /* 0x0001600a01007387 */ /* 0x0003e20000100800 */
[----:B------:R-:W-:-:S02]  /*a4d90*/  LOP3.LUT R15, R15, 0xffff, RZ, 0xc0, !PT ;  /* 0x0000ffff0f0f7812 */ /* 0x000fc400078ec0ff */
[----:B------:R-:W-:Y:S01]  /*a4da0*/  LOP3.LUT R12, R12, 0xffff, RZ, 0xc0, !PT ;  /* 0x0000ffff0c0c7812 */ /* 0x000fe200078ec0ff */
[----:B------:R1:W-:Y:S01]  /*a4db0*/  STL [R1+0x15c], R9 ;  /* 0x00015c0901007387 */ /* 0x0003e20000100800 */
[----:B------:R-:W-:Y:S02]  /*a4dc0*/  LOP3.LUT R8, R16, 0xffff, RZ, 0xc0, !PT ;  /* 0x0000ffff10087812 */ /* 0x000fe400078ec0ff */
[----:B0-----:R-:W-:Y:S02]  /*a4dd0*/  LOP3.LUT R11, R19, 0xffff, RZ, 0xc0, !PT ;  /* 0x0000ffff130b7812 */ /* 0x001fe400078ec0ff */
[----:B-1----:R-:W-:Y:S02]  /*a4de0*/  LOP3.LUT R10, R17, 0xffff, RZ, 0xc0, !PT ;  /* 0x0000ffff110a7812 */ /* 0x002fe400078ec0ff */
[----:B------:R-:W-:Y:S02]  /*a4df0*/  PRMT R13, R14, 0x3340, R13 ;  /* 0x000033400e0d7816 */ /* 0x000fe4000000000d */
[----:B------:R-:W-:-:S02]  /*a4e00*/  LOP3.LUT R9, R18, 0xffff, RZ, 0xc0, !PT ;  /* 0x0000ffff12097812 */ /* 0x000fc400078ec0ff */
[----:B------:R-:W-:Y:S02]  /*a4e10*/  PRMT R12, R15, 0x3340, R12 ;  /* 0x000033400f0c7816 */ /* 0x000fe4000000000c */
[----:B------:R-:W-:Y:S02]  /*a4e20*/  PRMT R10, R11, 0x3340, R10 ;  /* 0x000033400b0a7816 */ /* 0x000fe4000000000a */
[----:B------:R-:W-:Y:S01]  /*a4e30*/  PRMT R8, R9, 0x3340, R8 ;  /* 0x0000334009087816 */ /* 0x000fe20000000008 */
[----:B------:R-:W-:Y:S01]  /*a4e40*/  STL [R1+0x24], R13 ;  /* 0x0000240d01007387 */ /* 0x000fe20000100800 */
[----:B------:R-:W-:-:S03]  /*a4e50*/  LOP3.LUT R11, R51, 0xffff, RZ, 0xc0, !PT ;  /* 0x0000ffff330b7812 */ /* 0x000fc600078ec0ff */
[----:B------:R-:W-:Y:S04]  /*a4e60*/  STL [R1+0x28], R12 ;  /* 0x0000280c01007387 */ /* 0x000fe80000100800 */
[----:B------:R0:W-:Y:S04]  /*a4e70*/  STL [R1+0xf0], R10 ;  /* 0x0000f00a01007387 */ /* 0x0001e80000100800 */
[----:B------:R1:W-:Y:S01]  /*a4e80*/  STL [R1+0xec], R8 ;  /* 0x0000ec0801007387 */ /* 0x0003e20000100800 */
[----:B0-----:R-:W-:-:S03]  /*a4e90*/  LOP3.LUT R10, R48, 0xffff, RZ, 0xc0, !PT ;  /* 0x0000ffff300a7812 */ /* 0x001fc600078ec0ff */
[----:B------:R-:W3:Y:S04]  /*a4ea0*/  LDL.LU R48, [R1+0x2e14] ;  /* 0x002e140001307983 */ /* 0x000ee80000300800 */
[----:B------:R-:W3:Y:S01]  /*a4eb0*/  LDL.LU R51, [R1+0x2e10] ;  /* 0x002e100001337983 */ /* 0x000ee20000300800 */
[----:B----4-:R-:W-:-:S03]  /*a4ec0*/  LOP3.LUT R13, R61, 0xffff, RZ, 0xc0, !PT ;  /* 0x0000ffff3d0d7812 */ /* 0x010fc600078ec0ff */
[----:B------:R-:W4:Y:S01]  /*a4ed0*/  LDL.LU R61, [R1+0x2d40] ;  /* 0x002d4000013d7983 */ /* 0x000f220000300800 */
[----:B--2---:R-:W-:-:S03]  /*a4ee0*/  LOP3.LUT R12, R60, 0xffff, RZ, 0xc0, !PT ;  /* 0x0000ffff3c0c7812 */ /* 0x004fc600078ec0ff */
[----:B------:R-:W2:Y:S01]  /*a4ef0*/  LDL.LU R60, [R1+0x2d3c] ;  /* 0x002d3c00013c7983 */ /* 0x000ea20000300800 */
[----:B------:R-:W-:Y:S02]  /*a4f00*/  LOP3.LUT R15, R53, 0xffff, RZ, 0xc0, !PT ;  /* 0x0000ffff350f7812 */ /* 0x000fe400078ec0ff */
[----:B---3--:R-:W-:Y:S02]  /*a4f10*/  LOP3.LUT R14, R54, 0xffff, RZ, 0xc0, !PT ;  /* 0x0000ffff360e7812 */ /* 0x008fe400078ec0ff */
[----:B------:R-:W-:Y:S02]  /*a4f20*/  SHF.R.U32.HI R19, RZ, 0x8, R15 ;  /* 0x00000008ff137819 */ /* 0x000fe4000001160f */
[----:B------:R-:W-:Y:S02]  /*a4f30*/  PRMT R15, R15, 0x3340, R11 ;  /* 0x000033400f0f7816 */ /* 0x000fe4000000000b */
[----:B------:R-:W-:Y:S02]  /*a4f40*/  LOP3.LUT R9, R50, 0xffff, RZ, 0xc0, !PT ;  /* 0x0000ffff32097812 */ /* 0x000fe400078ec0ff */
[----:B-1----:R-:W-:Y:S01]  /*a4f50*/  LOP3.LUT R8, R49, 0xffff, RZ, 0xc0, !PT ;  /* 0x0000ffff31087812 */ /* 0x002fe200078ec0ff */
[----:B------:R0:W-:Y:S01]  /*a4f60*/  STL [R1+0x158], R15 ;  /* 0x0001580f01007387 */ /* 0x0001e20000100800 */
[----:B------:R-:W-:-:S02]  /*a4f70*/  SHF.R.U32.HI R18, RZ, 0x8, R14 ;  /* 0x00000008ff127819 */ /* 0x000fc4000001160e */
[--C-:B------:R-:W-:Y:S02]  /*a4f80*/  PRMT R42, R14, 0x3340, R10.reuse ;  /* 0x000033400e2a7816 */ /* 0x100fe4000000000a */
[----:B------:R-:W-:Y:S02]  /*a4f90*/  SHF.R.U32.HI R16, RZ, 0x8, R10 ;  /* 0x00000008ff107819 */ /* 0x000fe4000001160a */
[--C-:B------:R-:W-:Y:S02]  /*a4fa0*/  PRMT R10, R13, 0x3340, R9.reuse ;  /* 0x000033400d0a7816 */ /* 0x100fe40000000009 */
[----:B------:R-:W-:Y:S02]  /*a4fb0*/  SHF.R.U32.HI R14, RZ, 0x8, R9 ;  /* 0x00000008ff0e7819 */ /* 0x000fe40000011609 */
[----:B0-----:R-:W-:Y:S02]  /*a4fc0*/  SHF.R.U32.HI R15, RZ, 0x8, R13 ;  /* 0x00000008ff0f7819 */ /* 0x001fe4000001160d */
[----:B------:R-:W-:-:S02]  /*a4fd0*/  SHF.R.U32.HI R13, RZ, 0x8, R12 ;  /* 0x00000008ff0d7819 */ /* 0x000fc4000001160c */
[--C-:B------:R-:W-:Y:S02]  /*a4fe0*/  PRMT R9, R12, 0x3340, R8.reuse ;  /* 0x000033400c097816 */ /* 0x100fe40000000008 */
[----:B------:R-:W-:Y:S02]  /*a4ff0*/  SHF.R.U32.HI R12, RZ, 0x8, R8 ;  /* 0x00000008ff0c7819 */ /* 0x000fe40000011608 */
[----:B------:R-:W-:Y:S01]  /*a5000*/  SHF.R.U32.HI R17, RZ, 0x8, R11 ;  /* 0x00000008ff117819 */ /* 0x000fe2000001160b */
[----:B------:R-:W-:Y:S01]  /*a5010*/  STL [R1+0x3174], R42 ;  /* 0x0031742a01007387 */ /* 0x000fe20000100800 */
[----:B------:R-:W-:Y:S02]  /*a5020*/  LOP3.LUT R15, R15, 0xffff, RZ, 0xc0, !PT ;  /* 0x0000ffff0f0f7812 */ /* 0x000fe400078ec0ff */
[----:B------:R-:W-:Y:S01]  /*a5030*/  LOP3.LUT R14, R14, 0xffff, RZ, 0xc0, !PT ;  /* 0x0000ffff0e0e7812 */ /* 0x000fe200078ec0ff */
[----:B------:R0:W-:Y:S01]  /*a5040*/  STL [R1+0x150], R10 ;  /* 0x0001500a01007387 */ /* 0x0001e20000100800 */
[----:B------:R-:W-:-:S02]  /*a5050*/  LOP3.LUT R13, R13, 0xffff, RZ, 0xc0, !PT ;  /* 0x0000ffff0d0d7812 */ /* 0x000fc400078ec0ff */
[----:B------:R-:W-:Y:S01]  /*a5060*/  LOP3.LUT R12, R12, 0xffff, RZ, 0xc0, !PT ;  /* 0x0000ffff0c0c7812 */ /* 0x000fe200078ec0ff */
[----:B------:R1:W-:Y:S01]  /*a5070*/  STL [R1+0x148], R9 ;  /* 0x0001480901007387 */ /* 0x0003e20000100800 */
[----:B------:R-:W-:Y:S02]  /*a5080*/  LOP3.LUT R11, R19, 0xffff, RZ, 0xc0, !PT ;  /* 0x0000ffff130b7812 */ /* 0x000fe400078ec0ff */
[----:B------:R-:W-:Y:S02]  /*a5090*/  LOP3.LUT R8, R16, 0xffff, RZ, 0xc0, !PT ;  /* 0x0000ffff10087812 */ /* 0x000fe400078ec0ff */
[----:B0-----:R-:W-:Y:S02]  /*a50a0*/  LOP3.LUT R10, R17, 0xffff, RZ, 0xc0, !PT ;  /* 0x0000ffff110a7812 */ /* 0x001fe400078ec0ff */
[----:B------:R-:W-:Y:S02]  /*a50b0*/  PRMT R14, R15, 0x3340, R14 ;  /* 0x000033400f0e7816 */ /* 0x000fe4000000000e */
[----:B-1----:R-:W-:-:S02]  /*a50c0*/  LOP3.LUT R9, R18, 0xffff, RZ, 0xc0, !PT ;  /* 0x0000ffff12097812 */ /* 0x002fc400078ec0ff */
        /* <DEDUP_REMOVED lines=8> */
[----:B0-----:R-:W-:Y:S02]  /*a5150*/  LOP3.LUT R10, R41, 0xffff, RZ, 0xc0, !PT ;  /* 0x0000ffff290a7812 */ /* 0x001fe400078ec0ff */
[----:B------:R-:W-:-:S02]  /*a5160*/  LOP3.LUT R15, R48, 0xffff, RZ, 0xc0, !PT ;  /* 0x0000ffff300f7812 */ /* 0x000fc400078ec0ff */
[----:B-1----:R-:W-:Y:S01]  /*a5170*/  LOP3.LUT R8, R38, 0xffff, RZ, 0xc0, !PT ;  /* 0x0000ffff26087812 */ /* 0x002fe200078ec0ff */
[----:B------:R-:W3:Y:S01]  /*a5180*/  LDL.LU R48, [R1+0x2e24] ;  /* 0x002e240001307983 */ /* 0x000ee20000300800 */
[----:B------:R-:W-:Y:S02]  /*a5190*/  LOP3.LUT R14, R51, 0xffff, RZ, 0xc0, !PT ;  /* 0x0000ffff330e7812 */ /* 0x000fe400078ec0ff */
[----:B------:R-:W-:Y:S01]  /*a51a0*/  SHF.R.U32.HI R18, RZ, 0x8, R15 ;  /* 0x00000008ff127819 */ /* 0x000fe2000001160f */
[----:B------:R-:W3:Y:S01]  /*a51b0*/  LDL.LU R51, [R1+0x2e20] ;  /* 0x002e200001337983 */ /* 0x000ee20000300800 */
[----:B------:R-:W-:Y:S02]  /*a51c0*/  PRMT R54, R15, 0x3340, R11 ;  /* 0x000033400f367816 */ /* 0x000fe4000000000b */
[----:B------:R-:W-:Y:S02]  /*a51d0*/  SHF.R.U32.HI R19, RZ, 0x8, R14 ;  /* 0x00000008ff137819 */ /* 0x000fe4000001160e */
[----:B------:R-:W-:-:S02]  /*a51e0*/  PRMT R38, R14, 0x3340, R10 ;  /* 0x000033400e267816 */ /* 0x000fc4000000000a */
[----:B------:R-:W-:Y:S02]  /*a51f0*/  SHF.R.U32.HI R14, RZ, 0x8, R8 ;  /* 0x00000008ff0e7819 */ /* 0x000fe40000011608 */
[----:B------:R-:W-:Y:S02]  /*a5200*/  LOP3.LUT R9, R40, 0xffff, RZ, 0xc0, !PT ;  /* 0x0000ffff28097812 */ /* 0x000fe400078ec0ff */
[----:B------:R-:W-:Y:S02]  /*a5210*/  LOP3.LUT R14, R14, 0xffff, RZ, 0xc0, !PT ;  /* 0x0000ffff0e0e7812 */ /* 0x000fe400078ec0ff */
[----:B--2---:R-:W-:Y:S02]  /*a5220*/  LOP3.LUT R12, R60, 0xffff, RZ, 0xc0, !PT ;  /* 0x0000ffff3c0c7812 */ /* 0x004fe400078ec0ff */
[----:B----4-:R-:W-:Y:S02]  /*a5230*/  LOP3.LUT R13, R61, 0xffff, RZ, 0xc0, !PT ;  /* 0x0000ffff3d0d7812 */ /* 0x010fe400078ec0ff */
[----:B------:R-:W-:Y:S01]  /*a5240*/  SHF.R.U32.HI R15, RZ, 0x8, R12 ;  /* 0x00000008ff0f7819 */ /* 0x000fe2000001160c */
[----:B------:R-:W2:Y:S01]  /*a5250*/  LDL.LU R61, [R1+0x2d58] ;  /* 0x002d5800013d7983 */ /* 0x000ea20000300800 */
[----:B------:R-:W-:-:S02]  /*a5260*/  PRMT R46, R12, 0x3340, R8 ;  /* 0x000033400c2e7816 */ /* 0x000fc40000000008 */
[----:B------:R-:W-:Y:S01]  /*a5270*/  LOP3.LUT R15, R15, 0xffff, RZ, 0xc0, !PT ;  /* 0x0000ffff0f0f7812 */ /* 0x000fe200078ec0ff */
[----:B------:R-:W4:Y:S01]  /*a5280*/  LDL.LU R60, [R1+0x2d4c] ;  /* 0x002d4c00013c7983 */ /* 0x000f220000300800 */
[----:B------:R-:W-:Y:S02]  /*a5290*/  PRMT R40, R13, 0x3340, R9 ;  /* 0x000033400d287816 */ /* 0x000fe40000000009 */
[----:B------:R-:W-:Y:S01]  /*a52a0*/  PRMT R52, R15, 0x3340, R14 ;  /* 0x000033400f347816 */ /* 0x000fe2000000000e */
[----:B------:R-:W-:Y:S04]  /*a52b0*/  STL [R1+0x3178], R54 ;  /* 0x0031783601007387 */ /* 0x000fe80000100800 */
[----:B------:R-:W-:Y:S04]  /*a52c0*/  STL [R1+0x317c], R38 ;  /* 0x00317c2601007387 */ /* 0x000fe80000100800 */
[----:B------:R-:W-:Y:S04]  /*a52d0*/  STL [R1+0x3180], R46 ;  /* 0x0031802e01007387 */ /* 0x000fe80000100800 */
[----:B------:R-:W-:Y:S04]  /*a52e0*/  STL [R1+0x3184], R40 ;  /* 0x0031842801007387 */ /* 0x000fe80000100800 */
[----:B------:R-:W-:Y:S04]  /*a52f0*/  STL [R1+0x3188], R52 ;  /* 0x0031883401007387 */ /* 0x000fe80000100800 */
[----:B------:R-:W4:Y:S04]  /*a5300*/  LDL.LU R22, [R1+0x2e34] ;  /* 0x002e340001167983 */ /* 0x000f280000300800 */
[----:B------:R-:W4:Y:S01]  /*a5310*/  LDL.LU R21, [R1+0x2e30] ;  /* 0x002e300001157983 */ /* 0x000f220000300800 */
[----:B------:R-:W-:-:S02]  /*a5320*/  SHF.R.U32.HI R16, RZ, 0x8, R11 ;  /* 0x00000008ff107819 */ /* 0x000fc4000001160b */
[----:B------:R-:W-:Y:S02]  /*a5330*/  SHF.R.U32.HI R11, RZ, 0x8, R13 ;  /* 0x00000008ff0b7819 */ /* 0x000fe4000001160d */
[----:B------:R-:W-:Y:S02]  /*a5340*/  SHF.R.U32.HI R8, RZ, 0x8, R9 ;  /* 0x00000008ff087819 */ /* 0x000fe40000011609 */
[----:B------:R-:W-:Y:S02]  /*a5350*/  SHF.R.U32.HI R17, RZ, 0x8, R10 ;  /* 0x00000008ff117819 */ /* 0x000fe4000001160a */
[----:B------:R-:W-:Y:S02]  /*a5360*/  LOP3.LUT R11, R11, 0xffff, RZ, 0xc0, !PT ;  /* 0x0000ffff0b0b7812 */ /* 0x000fe400078ec0ff */
[----:B------:R-:W-:Y:S02]  /*a5370*/  LOP3.LUT R8, R8, 0xffff, RZ, 0xc0, !PT ;  /* 0x0000ffff08087812 */ /* 0x000fe400078ec0ff */
[----:B------:R-:W-:-:S02]  /*a5380*/  LOP3.LUT R13, R18, 0xffff, RZ, 0xc0, !PT ;  /* 0x0000ffff120d7812 */ /* 0x000fc400078ec0ff */
[----:B------:R-:W-:Y:S02]  /*a5390*/  LOP3.LUT R12, R16, 0xffff, RZ, 0xc0, !PT ;  /* 0x0000ffff100c7812 */ /* 0x000fe400078ec0ff */
[----:B------:R-:W-:Y:S02]  /*a53a0*/  LOP3.LUT R10, R19, 0xffff, RZ, 0xc0, !PT ;  /* 0x0000ffff130a7812 */ /* 0x000fe400078ec0ff */
[----:B------:R-:W-:Y:S02]  /*a53b0*/  LOP3.LUT R9, R17, 0xffff, RZ, 0xc0, !PT ;  /* 0x0000ffff11097812 */ /* 0x000fe400078ec0ff */
[----:B------:R-:W-:Y:S02]  /*a53c0*/  PRMT R41, R11, 0x3340, R8 ;  /* 0x000033400b297816 */ /* 0x000fe40000000008 */
[----:B------:R-:W-:Y:S02]  /*a53d0*/  PRMT R53, R13, 0x3340, R12 ;  /* 0x000033400d357816 */ /* 0x000fe4000000000c */
[----:B------:R-:W-:-:S02]  /*a53e0*/  LOP3.LUT R11, R44, 0xffff, RZ, 0xc0, !PT ;  /* 0x0000ffff2c0b7812 */ /* 0x000fc400078ec0ff */
[----:B------:R-:W-:Y:S02]  /*a53f0*/  PRMT R50, R10, 0x3340, R9 ;  /* 0x000033400a327816 */ /* 0x000fe40000000009 */
[----:B------:R-:W-:Y:S02]  /*a5400*/  LOP3.LUT R10, R43, 0xffff, RZ, 0xc0, !PT ;  /* 0x0000ffff2b0a7812 */ /* 0x000fe400078ec0ff */
[----:B------:R-:W-:Y:S02]  /*a5410*/  LOP3.LUT R8, R0, 0xffff, RZ, 0xc0, !PT ;  /* 0x0000ffff00087812 */ /* 0x000fe400078ec0ff */
[----:B------:R-:W-:Y:S02]  /*a5420*/  SHF.R.U32.HI R18, RZ, 0x8, R11 ;  /* 0x00000008ff127819 */ /* 0x000fe4000001160b */
[----:B------:R-:W-:Y:S02]  /*a5430*/  LOP3.LUT R9, R3, 0xffff, RZ, 0xc0, !PT ;  /* 0x0000ffff03097812 */ /* 0x000fe400078ec0ff */
[----:B---3--:R-:W-:-:S02]  /*a5440*/  LOP3.LUT R15, R48, 0xffff, RZ, 0xc0, !PT ;  /* 0x0000ffff300f7812 */ /* 0x008fc400078ec0ff */
[----:B------:R-:W-:Y:S02]  /*a5450*/  LOP3.LUT R14, R51, 0xffff, RZ, 0xc0, !PT ;  /* 0x0000ffff330e7812 */ /* 0x000fe400078ec0ff */
[----:B------:R-:W-:Y:S02]  /*a5460*/  SHF.R.U32.HI R17, RZ, 0x8, R15 ;  /* 0x00000008ff117819 */ /* 0x000fe4000001160f */
[----:B------:R-:W-:Y:S02]  /*a5470*/  SHF.R.U32.HI R20, RZ, 0x8, R14 ;  /* 0x00000008ff147819 */ /* 0x000fe4000001160e */
[----:B------:R-:W-:Y:S02]  /*a5480*/  PRMT R49, R14, 0x3340, R10 ;  /* 0x000033400e317816 */ /* 0x000fe4000000000a */
[----:B------:R-:W-:Y:S02]  /*a5490*/  PRMT R44, R15, 0x3340, R11 ;  /* 0x000033400f2c7816 */ /* 0x000fe4000000000b */
[----:B------:R-:W-:-:S02]  /*a54a0*/  LOP3.LUT R15, R17, 0xffff, RZ, 0xc0, !PT ;  /* 0x0000ffff110f7812 */ /* 0x000fc400078ec0ff */
[----:B--2---:R-:W-:Y:S02]  /*a54b0*/  LOP3.LUT R13, R61, 0xffff, RZ, 0xc0, !PT ;  /* 0x0000ffff3d0d7812 */ /* 0x004fe400078ec0ff */
[----:B------:R-:W2:Y:S01]  /*a54c0*/  LDL.LU R61, [R1+0x2d68] ;  /* 0x002d6800013d7983 */ /* 0x000ea20000300800 */
[----:B----4-:R-:W-:-:S03]  /*a54d0*/  LOP3.LUT R12, R60, 0xffff, RZ, 0xc0, !PT ;  /* 0x0000ffff3c0c7812 */ /* 0x010fc600078ec0ff */
[----:B------:R-:W3:Y:S01]  /*a54e0*/  LDL.LU R60, [R1+0x2d64] ;  /* 0x002d6400013c7983 */ /* 0x000ee20000300800 */
[----:B------:R-:W-:Y:S02]  /*a54f0*/  SHF.R.U32.HI R14, RZ, 0x8, R12 ;  /* 0x00000008ff0e7819 */ /* 0x000fe4000001160c */
[--C-:B------:R-:W-:Y:S01]  /*a5500*/  PRMT R3, R12, 0x3340, R8.reuse ;  /* 0x000033400c037816 */ /* 0x100fe20000000008 */
[----:B------:R-:W4:Y:S01]  /*a5510*/  LDL.LU R23, [R1+0x2e44] ;  /* 0x002e440001177983 */ /* 0x000f220000300800 */
[----:B------:R-:W-:Y:S02]  /*a5520*/  SHF.R.U32.HI R8, RZ, 0x8, R8 ;  /* 0x00000008ff087819 */ /* 0x000fe40000011608 */
[----:B------:R-:W-:Y:S01]  /*a5530*/  LOP3.LUT R12, R18, 0xffff, RZ, 0xc0, !PT ;  /* 0x0000ffff120c7812 */ /* 0x000fe200078ec0ff */
[----:B------:R-:W4:Y:S01]  /*a5540*/  LDL.LU R24, [R1+0x2e40] ;  /* 0x002e400001187983 */ /* 0x000f220000300800 */
[----:B------:R-:W-:Y:S02]  /*a5550*/  SHF.R.U32.HI R11, RZ, 0x8, R13 ;  /* 0x00000008ff0b7819 */ /* 0x000fe4000001160d */
[----:B------:R-:W-:-:S02]  /*a5560*/  PRMT R51, R13, 0x3340, R9 ;  /* 0x000033400d337816 */ /* 0x000fc40000000009 */
[----:B------:R-:W-:Y:S02]  /*a5570*/  LOP3.LUT R14, R14, 0xffff, RZ, 0xc0, !PT ;  /* 0x0000ffff0e0e7812 */ /* 0x000fe400078ec0ff */
[----:B------:R-:W-:Y:S02]  /*a5580*/  LOP3.LUT R13, R8, 0xffff, RZ, 0xc0, !PT ;  /* 0x0000ffff080d7812 */ /* 0x000fe400078ec0ff */
[----:B------:R-:W-:Y:S02]  /*a5590*/  PRMT R47, R15, 0x3340, R12 ;  /* 0x000033400f2f7816 */ /* 0x000fe4000000000c */
[----:B------:R-:W-:Y:S02]  /*a55a0*/  LOP3.LUT R15, R22, 0xffff, RZ, 0xc0, !PT ;  /* 0x0000ffff160f7812 */ /* 0x000fe400078ec0ff */
[----:B------:R-:W4:Y:S01]  /*a55b0*/  LDL.LU R22, [R1+0x2e3c] ;  /* 0x002e3c0001167983 */ /* 0x000f220000300800 */
[----:B------:R-:W-:Y:S02]  /*a55c0*/  PRMT R0, R14, 0x3340, R13 ;  /* 0x000033400e007816 */ /* 0x000fe4000000000d */
[----:B------:R-:W-:-:S02]  /*a55d0*/  LOP3.LUT R14, R21, 0xffff, RZ, 0xc0, !PT ;  /* 0x0000ffff150e7812 */ /* 0x000fc400078ec0ff */
[----:B------:R-:W4:Y:S04]  /*a55e0*/  LDL.LU R21, [R1+0x2dc8] ;  /* 0x002dc80001157983 */ /* 0x000f280000300800 */
[----:B------:R-:W4:Y:S01]  /*a55f0*/  LDL.LU R58, [R1+0x2e54] ;  /* 0x002e5400013a7983 */ /* 0x000f220000300800 */
[----:B------:R-:W-:Y:S02]  /*a5600*/  SHF.R.U32.HI R16, RZ, 0x8, R9 ;  /* 0x00000008ff107819 */ /* 0x000fe40000011609 */
[----:B------:R-:W-:Y:S01]  /*a5610*/  SHF.R.U32.HI R19, RZ, 0x8, R10 ;  /* 0x00000008ff137819 */ /* 0x000fe2000001160a */
[----:B------:R-:W4:Y:S01]  /*a5620*/  LDL.LU R35, [R1+0x2e50] ;  /* 0x002e500001237983 */ /* 0x000f220000300800 */
[----:B------:R-:W-:Y:S02]  /*a5630*/  LOP3.LUT R11, R11, 0xffff, RZ, 0xc0, !PT ;  /* 0x0000ffff0b0b7812 */ /* 0x000fe400078ec0ff */
[----:B------:R-:W-:Y:S01]  /*a5640*/  LOP3.LUT R8, R16, 0xffff, RZ, 0xc0, !PT ;  /* 0x0000ffff10087812 */ /* 0x000fe200078ec0ff */
[----:B------:R-:W4:Y:S01]  /*a5650*/  LDL.LU R26, [R1+0x2ddc] ;  /* 0x002ddc00011a7983 */ /* 0x000f220000300800 */
[----:B------:R-:W-:-:S02]  /*a5660*/  LOP3.LUT R10, R20, 0xffff, RZ, 0xc0, !PT ;  /* 0x0000ffff140a7812 */ /* 0x000fc400078ec0ff */
[----:B------:R-:W-:Y:S01]  /*a5670*/  LOP3.LUT R9, R19, 0xffff, RZ, 0xc0, !PT ;  /* 0x0000ffff13097812 */ /* 0x000fe200078ec0ff */
[----:B------:R-:W4:Y:S01]  /*a5680*/  LDL.LU R27, [R1+0x2dd8] ;  /* 0x002dd800011b7983 */ /* 0x000f220000300800 */
[----:B------:R-:W-:Y:S02]  /*a5690*/  PRMT R48, R11, 0x3340, R8 ;  /* 0x000033400b307816 */ /* 0x000fe40000000008 */
[----:B------:R-:W-:Y:S01]  /*a56a0*/  PRMT R43, R10, 0x3340, R9 ;  /* 0x000033400a2b7816 */ /* 0x000fe20000000009 */
[----:B------:R-:W4:Y:S01]  /*a56b0*/  LDL.LU R25, [R1+0x220] ;  /* 0x0002200001197983 */ /* 0x000f220000300800 */
[----:B------:R-:W-:Y:S02]  /*a56c0*/  LOP3.LUT R11, R39, 0xffff, RZ, 0xc0, !PT ;  /* 0x0000ffff270b7812 */ /* 0x000fe400078ec0ff */
[----:B------:R-:W-:Y:S02]  /*a56d0*/  LOP3.LUT R10, R37, 0xffff, RZ, 0xc0, !PT ;  /* 0x0000ffff250a7812 */ /* 0x000fe400078ec0ff */
[----:B------:R-:W-:-:S02]  /*a56e0*/  LOP3.LUT R9, R36, 0xffff, RZ, 0xc0, !PT ;  /* 0x0000ffff24097812 */ /* 0x000fc400078ec0ff */
[----:B------:R-:W-:Y:S02]  /*a56f0*/  LOP3.LUT R8, R7, 0xffff, RZ, 0xc0, !PT ;  /* 0x0000ffff07087812 */ /* 0x000fe400078ec0ff */
[----:B------:R-:W-:Y:S02]  /*a5700*/  SHF.R.U32.HI R19, RZ, 0x8, R15 ;  /* 0x00000008ff137819 */ /* 0x000fe4000001160f */
[----:B------:R-:W-:Y:S02]  /*a5710*/  SHF.R.U32.HI R16, RZ, 0x8, R11 ;  /* 0x00000008ff107819 */ /* 0x000fe4000001160b */
[----:B------:R-:W-:Y:S02]  /*a5720*/  SHF.R.U32.HI R18, RZ, 0x8, R14 ;  /* 0x00000008ff127819 */ /* 0x000fe4000001160e */
[----:B------:R-:W-:Y:S02]  /*a5730*/  PRMT R37, R14, 0x3340, R10 ;  /* 0x000033400e257816 */ /* 0x000fe4000000000a */
[----:B------:R-:W-:-:S02]  /*a5740*/  LOP3.LUT R14, R16, 0xffff, RZ, 0xc0, !PT ;  /* 0x0000ffff100e7812 */ /* 0x000fc400078ec0ff */
[----:B--2---:R-:W-:Y:S02]  /*a5750*/  LOP3.LUT R13, R61, 0xffff, RZ, 0xc0, !PT ;  /* 0x0000ffff3d0d7812 */ /* 0x004fe400078ec0ff */
[----:B---3--:R-:W-:Y:S02]  /*a5760*/  LOP3.LUT R12, R60, 0xffff, RZ, 0xc0, !PT ;  /* 0x0000ffff3c0c7812 */ /* 0x008fe400078ec0ff */
[----:B------:R-:W-:Y:S02]  /*a5770*/  PRMT R60, R15, 0x3340, R11 ;  /* 0x000033400f3c7816 */ /* 0x000fe4000000000b */
[----:B------:R-:W-:Y:S02]  /*a5780*/  SHF.R.U32.HI R11, RZ, 0x8, R10 ;  /* 0x00000008ff0b7819 */ /* 0x000fe4000001160a */
[--C-:B------:R-:W-:Y:S02]  /*a5790*/  PRMT R36, R13, 0x3340, R9.reuse ;  /* 0x000033400d247816 */ /* 0x100fe40000000009 */
[----:B------:R-:W-:-:S02]  /*a57a0*/  SHF.R.U32.HI R10, RZ, 0x8, R9 ;  /* 0x00000008ff0a7819 */ /* 0x000fc40000011609 */
[----:B------:R-:W-:Y:S02]  /*a57b0*/  SHF.R.U32.HI R17, RZ, 0x8, R13 ;  /* 0x00000008ff117819 */ /* 0x000fe4000001160d */
[----:B------:R-:W-:Y:S02]  /*a57c0*/  SHF.R.U32.HI R9, RZ, 0x8, R12 ;  /* 0x00000008ff097819 */ /* 0x000fe4000001160c */
[----:B------:R-:W-:Y:S02]  /*a57d0*/  PRMT R7, R12, 0x3340, R8 ;  /* 0x000033400c077816 */ /* 0x000fe40000000008 */
[----:B------:R-:W-:Y:S02]  /*a57e0*/  LOP3.LUT R15, R19, 0xffff, RZ, 0xc0, !PT ;  /* 0x0000ffff130f7812 */ /* 0x000fe400078ec0ff */
[----:B------:R-:W-:Y:S02]  /*a57f0*/  LOP3.LUT R13, R18, 0xffff, RZ, 0xc0, !PT ;  /* 0x0000ffff120d7812 */ /* 0x000fe400078ec0ff */
[----:B------:R-:W-:-:S02]  /*a5800*/  LOP3.LUT R12, R11, 0xffff, RZ, 0xc0, !PT ;  /* 0x0000ffff0b0c7812 */ /* 0x000fc400078ec0ff */
[----:B------:R-:W-:Y:S02]  /*a5810*/  PRMT R61, R15, 0x3340, R14 ;  /* 0x000033400f3d7816 */ /* 0x000fe4000000000e */
[----:B------:R-:W-:Y:S02]  /*a5820*/  PRMT R39, R13, 0x3340, R12 ;  /* 0x000033400d277816 */ /* 0x000fe4000000000c */
[----:B----4-:R-:W-:Y:S02]  /*a5830*/  LOP3.LUT R15, R23, 0xffff, RZ, 0xc0, !PT ;  /* 0x0000ffff170f7812 */ /* 0x010fe400078ec0ff */
[----:B------:R-:W-:Y:S01]  /*a5840*/  LOP3.LUT R13, R22, 0xffff, RZ, 0xc0, !PT ;  /* 0x0000ffff160d7812 */ /* 0x000fe200078ec0ff */
[----:B------:R-:W2:Y:S01]  /*a5850*/  LDL.LU R23, [R1+0x214] ;  /* 0x0002140001177983 */ /* 0x000ea20000300800 */
[----:B------:R-:W-:-:S03]  /*a5860*/  LOP3.LUT R12, R21, 0xffff, RZ, 0xc0, !PT ;  /* 0x0000ffff150c7812 */ /* 0x000fc600078ec0ff */
[----:B------:R-:W3:Y:S04]  /*a5870*/  LDL.LU R22, [R1+0x54] ;  /* 0x0000540001167983 */ /* 0x000ee80000300800 */
[----:B------:R-:W4:Y:S01]  /*a5880*/  LDL.LU R21, [R1+0x50] ;  /* 0x0000500001157983 */ /* 0x000f220000300800 */
[----:B------:R-:W-:Y:S02]  /*a5890*/  SHF.R.U32.HI R8, RZ, 0x8, R8 ;  /* 0x00000008ff087819 */ /* 0x000fe40000011608 */
[----:B------:R-:W-:Y:S02]  /*a58a0*/  LOP3.LUT R11, R17, 0xffff, RZ, 0xc0, !PT ;  /* 0x0000ffff110b7812 */ /* 0x000fe400078ec0ff */
[----:B------:R-:W-:Y:S02]  /*a58b0*/  LOP3.LUT R10, R10, 0xffff, RZ, 0xc0, !PT ;  /* 0x0000ffff0a0a7812 */ /* 0x000fe400078ec0ff */
[----:B------:R-:W-:-:S02]  /*a58c0*/  LOP3.LUT R9, R9, 0xffff, RZ, 0xc0, !PT ;  /* 0x0000ffff09097812 */ /* 0x000fc400078ec0ff */
[----:B------:R-:W-:Y:S02]  /*a58d0*/  LOP3.LUT R8, R8, 0xffff, RZ, 0xc0, !PT ;  /* 0x0000ffff08087812 */ /* 0x000fe400078ec0ff */
[----:B------:R-:W-:Y:S02]  /*a58e0*/  PRMT R55, R11, 0x3340, R10 ;  /* 0x000033400b377816 */ /* 0x000fe4000000000a */
[----:B------:R-:W-:Y:S02]  /*a58f0*/  LOP3.LUT R11, R6, 0xffff, RZ, 0xc0, !PT ;  /* 0x0000ffff060b7812 */ /* 0x000fe400078ec0ff */
[----:B------:R-:W-:Y:S02]  /*a5900*/  LOP3.LUT R14, R24, 0xffff, RZ, 0xc0, !PT ;  /* 0x0000ffff180e7812 */ /* 0x000fe400078ec0ff */
[----:B------:R-:W-:Y:S02]  /*a5910*/  LOP3.LUT R10, R5, 0xffff, RZ, 0xc0, !PT ;  /* 0x0000ffff050a7812 */ /* 0x000fe400078ec0ff */
[----:B------:R-:W-:-:S02]  /*a5920*/  PRMT R45, R9, 0x3340, R8 ;  /* 0x00003340092d7816 */ /* 0x000fc40000000008 */
[----:B------:R-:W-:Y:S02]  /*a5930*/  LOP3.LUT R8, R2, 0xffff, RZ, 0xc0, !PT ;  /* 0x0000ffff02087812 */ /* 0x000fe400078ec0ff */
[----:B------:R-:W-:Y:S02]  /*a5940*/  SHF.R.U32.HI R18, RZ, 0x8, R15 ;  /* 0x00000008ff127819 */ /* 0x000fe4000001160f */
[----:B------:R-:W-:Y:S02]  /*a5950*/  PRMT R2, R15, 0x3340, R11 ;  /* 0x000033400f027816 */ /* 0x000fe4000000000b */
[----:B------:R-:W-:Y:S02]  /*a5960*/  SHF.R.U32.HI R15, RZ, 0x8, R14 ;  /* 0x00000008ff0f7819 */ /* 0x000fe4000001160e */
[--C-:B------:R-:W-:Y:S02]  /*a5970*/  PRMT R6, R14, 0x3340, R10.reuse ;  /* 0x000033400e067816 */ /* 0x100fe4000000000a */
[----:B------:R-:W-:-:S02]  /*a5980*/  SHF.R.U32.HI R14, RZ, 0x8, R10 ;  /* 0x00000008ff0e7819 */ /* 0x000fc4000001160a */
[----:B------:R-:W-:Y:S02]  /*a5990*/  LOP3.LUT R15, R15, 0xffff, RZ, 0xc0, !PT ;  /* 0x0000ffff0f0f7812 */ /* 0x000fe400078ec0ff */
[----:B------:R-:W-:-:S04]  /*a59a0*/  LOP3.LUT R14, R14, 0xffff, RZ, 0xc0, !PT ;  /* 0x0000ffff0e0e7812 */ /* 0x000fc800078ec0ff */
[----:B------:R-:W-:Y:S02]  /*a59b0*/  PRMT R32, R15, 0x3340, R14 ;  /* 0x000033400f207816 */ /* 0x000fe4000000000e */
[----:B------:R-:W-:Y:S02]  /*a59c0*/  LOP3.LUT R15, R58, 0xffff, RZ, 0xc0, !PT ;  /* 0x0000ffff3a0f7812 */ /* 0x000fe400078ec0ff */
[----:B------:R-:W4:Y:S01]  /*a59d0*/  LDL.LU R58, [R1+0x2e64] ;  /* 0x002e6400013a7983 */ /* 0x000f220000300800 */
[----:B------:R-:W-:Y:S02]  /*a59e0*/  LOP3.LUT R9, R4, 0xffff, RZ, 0xc0, !PT ;  /* 0x0000ffff04097812 */ /* 0x000fe400078ec0ff */
[----:B------:R-:W-:Y:S02]  /*a59f0*/  SHF.R.U32.HI R16, RZ, 0x8, R13 ;  /* 0x00000008ff107819 */ /* 0x000fe4000001160d */
[--C-:B------:R-:W-:Y:S02]  /*a5a00*/  PRMT R5, R13, 0x3340, R9.reuse ;  /* 0x000033400d057816 */ /* 0x100fe40000000009 */
[----:B------:R-:W-:-:S02]  /*a5a10*/  SHF.R.U32.HI R9, RZ, 0x8, R9 ;  /* 0x00000008ff097819 */ /* 0x000fc40000011609 */
[----:B------:R-:W-:Y:S02]  /*a5a20*/  SHF.R.U32.HI R17, RZ, 0x8, R11 ;  /* 0x00000008ff117819 */ /* 0x000fe4000001160b */
[----:B------:R-:W-:Y:S02]  /*a5a30*/  SHF.R.U32.HI R11, RZ, 0x8, R12 ;  /* 0x00000008ff0b7819 */ /* 0x000fe4000001160c */
[--C-:B------:R-:W-:Y:S02]  /*a5a40*/  SHF.R.U32.HI R10, RZ, 0x8, R8.reuse ;  /* 0x00000008ff0a7819 */ /* 0x100fe40000011608 */
[----:B------:R-:W-:Y:S02]  /*a5a50*/  PRMT R4, R12, 0x3340, R8 ;  /* 0x000033400c047816 */ /* 0x000fe40000000008 */
[----:B------:R-:W-:Y:S02]  /*a5a60*/  LOP3.LUT R13, R16, 0xffff, RZ, 0xc0, !PT ;  /* 0x0000ffff100d7812 */ /* 0x000fe400078ec0ff */
[----:B------:R-:W-:-:S02]  /*a5a70*/  LOP3.LUT R12, R9, 0xffff, RZ, 0xc0, !PT ;  /* 0x0000ffff090c7812 */ /* 0x000fc400078ec0ff */
[----:B------:R-:W-:Y:S02]  /*a5a80*/  LOP3.LUT R11, R11, 0xffff, RZ, 0xc0, !PT ;  /* 0x0000ffff0b0b7812 */ /* 0x000fe400078ec0ff */
[----:B------:R-:W-:Y:S02]  /*a5a90*/  LOP3.LUT R10, R10, 0xffff, RZ, 0xc0, !PT ;  /* 0x0000ffff0a0a7812 */ /* 0x000fe400078ec0ff */
[----:B------:R-:W-:Y:S02]  /*a5aa0*/  LOP3.LUT R9, R18, 0xffff, RZ, 0xc0, !PT ;  /* 0x0000ffff12097812 */ /* 0x000fe400078ec0ff */
[----:B------:R-:W-:Y:S02]  /*a5ab0*/  LOP3.LUT R8, R17, 0xffff, RZ, 0xc0, !PT ;  /* 0x0000ffff11087812 */ /* 0x000fe400078ec0ff */
[----:B------:R-:W-:Y:S02]  /*a5ac0*/  PRMT R33, R13, 0x3340, R12 ;  /* 0x000033400d217816 */ /* 0x000fe4000000000c */
[----:B------:R-:W-:-:S02]  /*a5ad0*/  LOP3.LUT R14, R35, 0xffff, RZ, 0xc0, !PT ;  /* 0x0000ffff230e7812 */ /* 0x000fc400078ec0ff */
[----:B------:R-:W-:Y:S01]  /*a5ae0*/  LOP3.LUT R13, R26, 0xffff, RZ, 0xc0, !PT ;  /* 0x0000ffff1a0d7812 */ /* 0x000fe200078ec0ff */
[----:B------:R-:W4:Y:S01]  /*a5af0*/  LDL.LU R35, [R1+0x2e60] ;  /* 0x002e600001237983 */ /* 0x000f220000300800 */
[----:B------:R-:W-:Y:S02]  /*a5b00*/  PRMT R34, R11, 0x3340, R10 ;  /* 0x000033400b227816 */ /* 0x000fe4000000000a */
[----:B------:R-:W-:Y:S01]  /*a5b10*/  LOP3.LUT R12, R27, 0xffff, RZ, 0xc0, !PT ;  /* 0x0000ffff1b0c7812 */ /* 0x000fe200078ec0ff */
[----:B------:R-:W4:Y:S01]  /*a5b20*/  LDL.LU R26, [R1+0x2e5c] ;  /* 0x002e5c00011a7983 */ /* 0x000f220000300800 */
[----:B------:R-:W-:Y:S02]  /*a5b30*/  LOP3.LUT R11, R25, 0xffff, RZ, 0xc0, !PT ;  /* 0x0000ffff190b7812 */ /* 0x000fe400078ec0ff */
[----:B------:R-:W-:Y:S01]  /*a5b40*/  PRMT R24, R9, 0x3340, R8 ;  /* 0x0000334009187816 */ /* 0x000fe20000000008 */
[----:B------:R-:W4:Y:S04]  /*a5b50*/  LDL.LU R27, [R1+0x2de8] ;  /* 0x002de800011b7983 */ /* 0x000f280000300800 */
[----:B------:R-:W4:Y:S01]  /*a5b60*/  LDL.LU R25, [R1+0x228] ;  /* 0x0002280001197983 */ /* 0x000f220000300800 */
[----:B------:R-:W-:-:S02]  /*a5b70*/  SHF.R.U32.HI R17, RZ, 0x8, R15 ;  /* 0x00000008ff117819 */ /* 0x000fc4000001160f */
[--C-:B------:R-:W-:Y:S02]  /*a5b80*/  PRMT R15, R15, 0x3340, R11.reuse ;  /* 0x000033400f0f7816 */ /* 0x100fe4000000000b */
[----:B------:R-:W-:Y:S02]  /*a5b90*/  SHF.R.U32.HI R18, RZ, 0x8, R11 ;  /* 0x00000008ff127819 */ /* 0x000fe4000001160b */
[----:B------:R-:W-:Y:S02]  /*a5ba0*/  SHF.R.U32.HI R11, RZ, 0x8, R14 ;  /* 0x00000008ff0b7819 */ /* 0x000fe4000001160e */
[----:B------:R-:W-:Y:S02]  /*a5bb0*/  SHF.R.U32.HI R16, RZ, 0x8, R12 ;  /* 0x00000008ff107819 */ /* 0x000fe4000001160c */
[----:B--2---:R-:W-:Y:S02]  /*a5bc0*/  LOP3.LUT R10, R23, 0xffff, RZ, 0xc0, !PT ;  /* 0x0000ffff170a7812 */ /* 0x004fe400078ec0ff */
[----:B------:R-:W2:Y:S01]  /*a5bd0*/  LDL.LU R23, [R1+0x224] ;  /* 0x0002240001177983 */ /* 0x000ea20000300800 */
[----:B---3--:R-:W-:-:S03]  /*a5be0*/  LOP3.LUT R9, R22, 0xffff, RZ, 0xc0, !PT ;  /* 0x0000ffff16097812 */ /* 0x008fc600078ec0ff */
[----:B------:R-:W3:Y:S01]  /*a5bf0*/  LDL.LU R22, [R1+0x21c] ;  /* 0x00021c0001167983 */ /* 0x000ee20000300800 */
[----:B----4-:R-:W-:-:S03]  /*a5c00*/  LOP3.LUT R8, R21, 0xffff, RZ, 0xc0, !PT ;  /* 0x0000ffff15087812 */ /* 0x010fc600078ec0ff */
[----:B------:R-:W4:Y:S01]  /*a5c10*/  LDL.LU R21, [R1+0x58] ;  /* 0x0000580001157983 */ /* 0x000f220000300800 */
[----:B------:R-:W-:-:S03]  /*a5c20*/  PRMT R14, R14, 0x3340, R10 ;  /* 0x000033400e0e7816 */ /* 0x000fc6000000000a */
[----:B------:R0:W-:Y:S01]  /*a5c30*/  STL [R1+0xad8], R15 ;  /* 0x000ad80f01007387 */ /* 0x0001e20000100800 */
[----:B------:R-:W-:Y:S02]  /*a5c40*/  PRMT R12, R12, 0x3340, R8 ;  /* 0x000033400c0c7816 */ /* 0x000fe40000000008 */
[----:B------:R-:W-:Y:S01]  /*a5c50*/  SHF.R.U32.HI R10, RZ, 0x8, R10 ;  /* 0x00000008ff0a7819 */ /* 0x000fe2000001160a */
[----:B------:R1:W-:Y:S01]  /*a5c60*/  STL [R1+0xaf4], R14 ;  /* 0x000af40e01007387 */ /* 0x0003e20000100800 */
[----:B------:R-:W-:Y:S02]  /*a5c70*/  SHF.R.U32.HI R8, RZ, 0x8, R8 ;  /* 0x00000008ff087819 */ /* 0x000fe40000011608 */
[----:B0-----:R-:W-:Y:S02]  /*a5c80*/  SHF.R.U32.HI R15, RZ, 0x8, R13 ;  /* 0x00000008ff0f7819 */ /* 0x001fe4000001160d */
[--C-:B------:R-:W-:Y:S02]  /*a5c90*/  PRMT R13, R13, 0x3340, R9.reuse ;  /* 0x000033400d0d7816 */ /* 0x100fe40000000009 */
[----:B------:R-:W-:-:S02]  /*a5ca0*/  SHF.R.U32.HI R9, RZ, 0x8, R9 ;  /* 0x00000008ff097819 */ /* 0x000fc40000011609 */
[----:B-1----:R-:W-:Y:S01]  /*a5cb0*/  LOP3.LUT R14, R11, 0xffff, RZ, 0xc0, !PT ;  /* 0x0000ffff0b0e7812 */ /* 0x002fe200078ec0ff */
[----:B------:R0:W-:Y:S01]  /*a5cc0*/  STL [R1+0xaf0], R13 ;  /* 0x000af00d01007387 */ /* 0x0001e20000100800 */
[----:B------:R-:W-:-:S03]  /*a5cd0*/  LOP3.LUT R15, R15, 0xffff, RZ, 0xc0, !PT ;  /* 0x0000ffff0f0f7812 */ /* 0x000fc600078ec0ff */
[----:B------:R1:W-:Y:S01]  /*a5ce0*/  STL [R1+0xadc], R12 ;  /* 0x000adc0c01007387 */ /* 0x0003e20000100800 */
[----:B------:R-:W-:Y:S02]  /*a5cf0*/  LOP3.LUT R11, R17, 0xffff, RZ, 0xc0, !PT ;  /* 0x0000ffff110b7812 */ /* 0x000fe400078ec0ff */
[----:B0-----:R-:W-:Y:S02]  /*a5d00*/  LOP3.LUT R13, R10, 0xffff, RZ, 0xc0, !PT ;  /* 0x0000ffff0a0d7812 */ /* 0x001fe400078ec0ff */
[----:B------:R-:W-:Y:S02]  /*a5d10*/  LOP3.LUT R10, R16, 0xffff, RZ, 0xc0, !PT ;  /* 0x0000ffff100a7812 */ /* 0x000fe400078ec0ff */
[----:B-1----:R-:W-:Y:S02]  /*a5d20*/  LOP3.LUT R12, R9, 0xffff, RZ, 0xc0, !PT ;  /* 0x0000ffff090c7812 */ /* 0x002fe400078ec0ff */
[----:B------:R-:W-:Y:S02]  /*a5d30*/  LOP3.LUT R9, R8, 0xffff, RZ, 0xc0, !PT ;  /* 0x0000ffff08097812 */ /* 0x000fe400078ec0ff */
[----:B------:R-:W-:-:S02]  /*a5d40*/  LOP3.LUT R8, R18, 0xffff, RZ, 0xc0, !PT ;  /* 0x0000ffff12087812 */ /* 0x000fc400078ec0ff */
[----:B------:R-:W-:Y:S02]  /*a5d50*/  PRMT R13, R14, 0x3340, R13 ;  /* 0x000033400e0d7816 */ /* 0x000fe4000000000d */
[----:B------:R-:W-:Y:S02]  /*a5d60*/  PRMT R12, R15, 0x3340, R12 ;  /* 0x000033400f0c7816 */ /* 0x000fe4000000000c */
[----:B------:R-:W-:Y:S02]  /*a5d70*/  PRMT R9, R10, 0x3340, R9 ;  /* 0x000033400a097816 */ /* 0x000fe40000000009 */
[----:B------:R-:W-:Y:S01]  /*a5d80*/  PRMT R8, R11, 0x3340, R8 ;  /* 0x000033400b087816 */ /* 0x000fe20000000008 */
[----:B------:R0:W-:Y:S01]  /*a5d90*/  STL [R1+0x750], R13 ;  /* 0x0007500d01007387 */ /* 0x0001e20000100800 */
[----:B------:R-:W-:-:S03]  /*a5da0*/  LOP3.LUT R15, R58, 0xffff, RZ, 0xc0, !PT ;  /* 0x0000ffff3a0f7812 */ /* 0x000fc600078ec0ff */
[----:B------:R1:W-:Y:S04]  /*a5db0*/  STL [R1+0x73c], R12 ;  /* 0x00073c0c01007387 */ /* 0x0003e80000100800 */
[----:B------:R3:W-:Y:S04]  /*a5dc0*/  STL [R1+0x738], R9 ;  /* 0x0007380901007387 */ /* 0x0007e80000100800 */
[----:B------:R4:W-:Y:S04]  /*a5dd0*/  STL [R1+0x714], R8 ;  /* 0x0007140801007387 */ /* 0x0009e80000100800 */
[----:B------:R-:W4:Y:S01]  /*a5de0*/  LDL.LU R58, [R1+0x2e74] ;  /* 0x002e7400013a7983 */ /* 0x000f220000300800 */
[----:B------:R-:W-:-:S03]  /*a5df0*/  LOP3.LUT R14, R35, 0xffff, RZ, 0xc0, !PT ;  /* 0x0000ffff230e7812 */ /* 0x000fc600078ec0ff */
[----:B------:R-:W4:Y:S01]  /*a5e00*/  LDL.LU R35, [R1+0x2e70] ;  /* 0x002e700001237983 */ /* 0x000f220000300800 */
[----:B0-----:R-:W-:-:S03]  /*a5e10*/  LOP3.LUT R13, R26, 0xffff, RZ, 0xc0, !PT ;  /* 0x0000ffff1a0d7812 */ /* 0x001fc600078ec0ff */
[----:B------:R-:W4:Y:S01]  /*a5e20*/  LDL.LU R26, [R1+0x2dfc] ;  /* 0x002dfc00011a7983 */ /* 0x000f220000300800 */
[----:B-1----:R-:W-:-:S03]  /*a5e30*/  LOP3.LUT R12, R27, 0xffff, RZ, 0xc0, !PT ;  /* 0x0000ffff1b0c7812 */ /* 0x002fc600078ec0ff */
[----:B------:R-:W4:Y:S01]  /*a5e40*/  LDL.LU R27, [R1+0x2df8] ;  /* 0x002df800011b7983 */ /* 0x000f220000300800 */
[----:B------:R-:W-:-:S03]  /*a5e50*/  LOP3.LUT R11, R25, 0xffff, RZ, 0xc0, !PT ;  /* 0x0000ffff190b7812 */ /* 0x000fc600078ec0ff */
[----:B------:R-:W4:Y:S01]  /*a5e60*/  LDL.LU R25, [R1+0x230] ;  /* 0x0002300001197983 */ /* 0x000f220000300800 */
[----:B------:R-:W-:Y:S02]  /*a5e70*/  SHF.R.U32.HI R19, RZ, 0x8, R15 ;  /* 0x00000008ff137819 */ /* 0x000fe4000001160f */
[--C-:B------:R-:W-:Y:S02]  /*a5e80*/  PRMT R15, R15, 0x3340, R11.reuse ;  /* 0x000033400f0f7816 */ /* 0x100fe4000000000b */
        /* <DEDUP_REMOVED lines=8> */
[--C-:B------:R-:W-:Y:S02]  /*a5f10*/  PRMT R11, R14, 0x3340, R10.reuse ;  /* 0x000033400e0b7816 */ /* 0x100fe4000000000a */
[----:B------:R-:W-:Y:S01]  /*a5f20*/  SHF.R.U32.HI R16, RZ, 0x8, R10 ;  /* 0x00000008ff107819 */ /* 0x000fe2000001160a */
[----:B------:R0:W-:Y:S01]  /*a5f30*/  STL [R1+0xa94], R15 ;  /* 0x000a940f01007387 */ /* 0x0001e20000100800 */
[----:B------:R-:W-:Y:S02]  /*a5f40*/  SHF.R.U32.HI R14, RZ, 0x8, R13 ;  /* 0x00000008ff0e7819 */ /* 0x000fe4000001160d */
[--C-:B------:R-:W-:Y:S02]  /*a5f50*/  PRMT R10, R13, 0x3340, R9.reuse ;  /* 0x000033400d0a7816 */ /* 0x100fe40000000009 */
[----:B------:R-:W-:Y:S02]  /*a5f60*/  SHF.R.U32.HI R13, RZ, 0x8, R9 ;  /* 0x00000008ff0d7819 */ /* 0x000fe40000011609 */
[----:B------:R-:W-:-:S02]  /*a5f70*/  PRMT R9, R12, 0x3340, R8 ;  /* 0x000033400c097816 */ /* 0x000fc40000000008 */
[----:B0-----:R-:W-:Y:S02]  /*a5f80*/  SHF.R.U32.HI R15, RZ, 0x8, R12 ;  /* 0x00000008ff0f7819 */ /* 0x001fe4000001160c */
[----:B------:R-:W-:Y:S01]  /*a5f90*/  SHF.R.U32.HI R12, RZ, 0x8, R8 ;  /* 0x00000008ff0c7819 */ /* 0x000fe20000011608 */
[----:B------:R0:W-:Y:S01]  /*a5fa0*/  STL [R1+0xa90], R11 ;  /* 0x000a900b01007387 */ /* 0x0001e20000100800 */
[----:B------:R-:W-:Y:S02]  /*a5fb0*/  LOP3.LUT R14, R14, 0xffff, RZ, 0xc0, !PT ;  /* 0x0000ffff0e0e7812 */ /* 0x000fe400078ec0ff */
[----:B------:R-:W-:Y:S01]  /*a5fc0*/  LOP3.LUT R13, R13, 0xffff, RZ, 0xc0, !PT ;  /* 0x0000ffff0d0d7812 */ /* 0x000fe200078ec0ff */
[----:B------:R1:W-:Y:S01]  /*a5fd0*/  STL [R1+0xab4], R10 ;  /* 0x000ab40a01007387 */ /* 0x0003e20000100800 */
[----:B------:R-:W-:Y:S02]  /*a5fe0*/  LOP3.LUT R15, R15, 0xffff, RZ, 0xc0, !PT ;  /* 0x0000ffff0f0f7812 */ /* 0x000fe400078ec0ff */
[----:B------:R-:W-:Y:S01]  /*a5ff0*/  LOP3.LUT R12, R12, 0xffff, RZ, 0xc0, !PT ;  /* 0x0000ffff0c0c7812 */ /* 0x000fe200078ec0ff */
[----:B------:R1:W-:Y:S01]  /*a6000*/  STL [R1+0xab0], R9 ;  /* 0x000ab00901007387 */ /* 0x0003e20000100800 */
[----:B------:R-:W-:-:S02]  /*a6010*/  LOP3.LUT R8, R16, 0xffff, RZ, 0xc0, !PT ;  /* 0x0000ffff10087812 */ /* 0x000fc400078ec0ff */
[----:B0-----:R-:W-:Y:S02]  /*a6020*/  LOP3.LUT R11, R19, 0xffff, RZ, 0xc0, !PT ;  /* 0x0000ffff130b7812 */ /* 0x001fe400078ec0ff */
[----:B-1----:R-:W-:Y:S02]  /*a6030*/  LOP3.LUT R10, R17, 0xffff, RZ, 0xc0, !PT ;  /* 0x0000ffff110a7812 */ /* 0x002fe400078ec0ff */
[----:B------:R-:W-:Y:S02]  /*a6040*/  PRMT R13, R14, 0x3340, R13 ;  /* 0x000033400e0d7816 */ /* 0x000fe4000000000d */
[----:B------:R-:W-:Y:S02]  /*a6050*/  LOP3.LUT R9, R18, 0xffff, RZ, 0xc0, !PT ;  /* 0x0000ffff12097812 */ /* 0x000fe400078ec0ff */
[----:B------:R-:W-:Y:S02]  /*a6060*/  PRMT R12, R15, 0x3340, R12 ;  /* 0x000033400f0c7816 */ /* 0x000fe4000000000c */
[----:B------:R-:W-:-:S02]  /*a6070*/  PRMT R10, R11, 0x3340, R10 ;  /* 0x000033400b0a7816 */ /* 0x000fc4000000000a */
[----:B------:R-:W-:Y:S01]  /*a6080*/  PRMT R8, R9, 0x3340, R8 ;  /* 0x0000334009087816 */ /* 0x000fe20000000008 */
[----:B------:R0:W-:Y:S04]  /*a6090*/  STL [R1+0x6f8], R13 ;  /* 0x0006f80d01007387 */ /* 0x0001e80000100800 */
[----:B------:R1:W-:Y:S04]  /*a60a0*/  STL [R1+0x6f4], R12 ;  /* 0x0006f40c01007387 */ /* 0x0003e80000100800 */
[----:B------:R2:W-:Y:S04]  /*a60b0*/  STL [R1+0x6d8], R10 ;  /* 0x0006d80a01007387 */ /* 0x0005e80000100800 */
[----:B------:R4:W-:Y:S01]  /*a60c0*/  STL [R1+0x6d4], R8 ;  /* 0x0006d40801007387 */ /* 0x0009e20000100800 */
[----:B------:R-:W-:-:S03]  /*a60d0*/  LOP3.LUT R15, R58, 0xffff, RZ, 0xc0, !PT ;  /* 0x0000ffff3a0f7812 */ /* 0x000fc600078ec0ff */
        /* <DEDUP_REMOVED lines=22> */
[--C-:B------:R-:W-:Y:S02]  /*a6240*/  PRMT R10, R13, 0x3340, R9.reuse ;  /* 0x000033400d0a7816 */ /* 0x100fe40000000009 */
[----:B------:R-:W-:Y:S02]  /*a6250*/  SHF.R.U32.HI R14, RZ, 0x8, R9 ;  /* 0x00000008ff0e7819 */ /* 0x000fe40000011609 */
[----:B------:R-:W-:Y:S02]  /*a6260*/  PRMT R9, R12, 0x3340, R8 ;  /* 0x000033400c097816 */ /* 0x000fe40000000008 */
[----:B0-----:R-:W-:-:S02]  /*a6270*/  SHF.R.U32.HI R15, RZ, 0x8, R13 ;  /* 0x00000008ff0f7819 */ /* 0x001fc4000001160d */
[----:B------:R-:W-:Y:S02]  /*a6280*/  SHF.R.U32.HI R13, RZ, 0x8, R12 ;  /* 0x00000008ff0d7819 */ /* 0x000fe4000001160c */
        /* <DEDUP_REMOVED lines=22> */
[----:B0-----:R-:W-:-:S03]  /*a63f0*/  LOP3.LUT R14, R35, 0xffff, RZ, 0xc0, !PT ;  /* 0x0000ffff230e7812 */ /* 0x001fc600078ec0ff */
[----:B------:R-:W4:Y:S01]  /*a6400*/  LDL.LU R35, [R1+0x2e8c] ;  /* 0x002e8c0001237983 */ /* 0x000f220000300800 */
[----:B------:R-:W-:-:S03]  /*a6410*/  LOP3.LUT R13, R26, 0xffff, RZ, 0xc0, !PT ;  /* 0x0000ffff1a0d7812 */ /* 0x000fc600078ec0ff */
        /* <DEDUP_REMOVED lines=16> */
[----:B------:R-:W-:Y:S02]  /*a6520*/  SHF.R.U32.HI R17, RZ, 0x8, R10 ;  /* 0x00000008ff117819 */ /* 0x000fe4000001160a */
[--C-:B------:R-:W-:Y:S01]  /*a6530*/  PRMT R10, R12, 0x3340, R8.reuse ;  /* 0x000033400c0a7816 */ /* 0x100fe20000000008 */
[----:B------:R0:W-:Y:S01]  /*a6540*/  STL [R1+0x9f8], R15 ;  /* 0x0009f80f01007387 */ /* 0x0001e20000100800 */
[----:B------:R-:W-:-:S03]  /*a6550*/  SHF.R.U32.HI R14, RZ, 0x8, R8 ;  /* 0x00000008ff0e7819 */ /* 0x000fc60000011608 */
[----:B------:R1:W-:Y:S04]  /*a6560*/  STL [R1+0x9f4], R11 ;  /* 0x0009f40b01007387 */ /* 0x0003e80000100800 */
[----:B------:R1:W-:Y:S01]  /*a6570*/  STL [R1+0x9fc], R10 ;  /* 0x0009fc0a01007387 */ /* 0x0003e20000100800 */
[----:B0-----:R-:W-:Y:S02]  /*a6580*/  SHF.R.U32.HI R15, RZ, 0x8, R12 ;  /* 0x00000008ff0f7819 */ /* 0x001fe4000001160c */
[----:B------:R-:W-:Y:S02]  /*a6590*/  SHF.R.U32.HI R8, RZ, 0x8, R9 ;  /* 0x00000008ff087819 */ /* 0x000fe40000011609 */
[----:B-1----:R-:W-:Y:S02]  /*a65a0*/  SHF.R.U32.HI R11, RZ, 0x8, R13 ;  /* 0x00000008ff0b7819 */ /* 0x002fe4000001160d */
[----:B------:R-:W-:-:S02]  /*a65b0*/  PRMT R10, R13, 0x3340, R9 ;  /* 0x000033400d0a7816 */ /* 0x000fc40000000009 */
[----:B------:R-:W-:Y:S02]  /*a65c0*/  LOP3.LUT R15, R15, 0xffff, RZ, 0xc0, !PT ;  /* 0x0000ffff0f0f7812 */ /* 0x000fe400078ec0ff */
[----:B------:R-:W-:Y:S01]  /*a65d0*/  LOP3.LUT R14, R14, 0xffff, RZ, 0xc0, !PT ;  /* 0x0000ffff0e0e7812 */ /* 0x000fe200078ec0ff */
[----:B------:R0:W-:Y:S01]  /*a65e0*/  STL [R1+0x9f0], R10 ;  /* 0x0009f00a01007387 */ /* 0x0001e20000100800 */
[----:B------:R-:W-:Y:S02]  /*a65f0*/  LOP3.LUT R13, R18, 0xffff, RZ, 0xc0, !PT ;  /* 0x0000ffff120d7812 */ /* 0x000fe400078ec0ff */
[----:B------:R-:W-:Y:S02]  /*a6600*/  LOP3.LUT R12, R16, 0xffff, RZ, 0xc0, !PT ;  /* 0x0000ffff100c7812 */ /* 0x000fe400078ec0ff */
[----:B------:R-:W-:Y:S02]  /*a6610*/  LOP3.LUT R9, R17, 0xffff, RZ, 0xc0, !PT ;  /* 0x0000ffff11097812 */ /* 0x000fe400078ec0ff */
[----:B------:R-:W-:-:S02]  /*a6620*/  LOP3.LUT R11, R11, 0xffff, RZ, 0xc0, !PT ;  /* 0x0000ffff0b0b7812 */ /* 0x000fc400078ec0ff */
[----:B------:R-:W-:Y:S02]  /*a6630*/  LOP3.LUT R8, R8, 0xffff, RZ, 0xc0, !PT ;  /* 0x0000ffff08087812 */ /* 0x000fe400078ec0ff */
[----:B0-----:R-:W-:Y:S02]  /*a6640*/  LOP3.LUT R10, R19, 0xffff, RZ, 0xc0, !PT ;  /* 0x0000ffff130a7812 */ /* 0x001fe400078ec0ff */
[----:B------:R-:W-:Y:S02]  /*a6650*/  PRMT R14, R15, 0x3340, R14 ;  /* 0x000033400f0e7816 */ /* 0x000fe4000000000e */
[----:B------:R-:W-:Y:S02]  /*a6660*/  PRMT R12, R13, 0x3340, R12 ;  /* 0x000033400d0c7816 */ /* 0x000fe4000000000c */
[----:B------:R-:W-:Y:S02]  /*a6670*/  PRMT R9, R10, 0x3340, R9 ;  /* 0x000033400a097816 */ /* 0x000fe40000000009 */
        /* <DEDUP_REMOVED lines=27> */
[----:B------:R-:W-:Y:S01]  /*a6830*/  PRMT R10, R12, 0x3340, R8 ;  /* 0x000033400c0a7816 */ /* 0x000fe20000000008 */
[----:B------:R-:W-:Y:S01]  /*a6840*/  STL [R1+0x9b8], R15 ;  /* 0x0009b80f01007387 */ /* 0x000fe20000100800 */
[----:B------:R-:W-:-:S03]  /*a6850*/  SHF.R.U32.HI R14, RZ, 0x8, R12 ;  /* 0x00000008ff0e7819 */ /* 0x000fc6000001160c */
[----:B------:R0:W-:Y:S01]  /*a6860*/  STL [R1+0x9b4], R11 ;  /* 0x0009b40b01007387 */ /* 0x0001e20000100800 */
[----:B------:R-:W-:-:S03]  /*a6870*/  SHF.R.U32.HI R8, RZ, 0x8, R8 ;  /* 0x00000008ff087819 */ /* 0x000fc60000011608 */
[----:B------:R1:W-:Y:S01]  /*a6880*/  STL [R1+0x9bc], R10 ;  /* 0x0009bc0a01007387 */ /* 0x0003e20000100800 */
[----:B------:R-:W-:Y:S02]  /*a6890*/  SHF.R.U32.HI R16, RZ, 0x8, R9 ;  /* 0x00000008ff107819 */ /* 0x000fe40000011609 */
[----:B------:R-:W-:Y:S02]  /*a68a0*/  LOP3.LUT R14, R14, 0xffff, RZ, 0xc0, !PT ;  /* 0x0000ffff0e0e7812 */ /* 0x000fe400078ec0ff */
[----:B0-----:R-:W-:Y:S02]  /*a68b0*/  SHF.R.U32.HI R11, RZ, 0x8, R13 ;  /* 0x00000008ff0b7819 */ /* 0x001fe4000001160d */
[----:B-1----:R-:W-:Y:S02]  /*a68c0*/  PRMT R10, R13, 0x3340, R9 ;  /* 0x000033400d0a7816 */ /* 0x002fe40000000009 */
[----:B------:R-:W-:Y:S02]  /*a68d0*/  LOP3.LUT R13, R8, 0xffff, RZ, 0xc0, !PT ;  /* 0x0000ffff080d7812 */ /* 0x000fe400078ec0ff */
[----:B------:R-:W-:Y:S01]  /*a68e0*/  LOP3.LUT R15, R17, 0xffff, RZ, 0xc0, !PT ;  /* 0x0000ffff110f7812 */ /* 0x000fe200078ec0ff */
[----:B------:R0:W-:Y:S01]  /*a68f0*/  STL [R1+0x9b0], R10 ;  /* 0x0009b00a01007387 */ /* 0x0001e20000100800 */
        /* <DEDUP_REMOVED lines=27> */
[----:B------:R-:W-:Y:S02]  /*a6ab0*/  SHF.R.U32.HI R17, RZ, 0x8, R13 ;  /* 0x00000008ff117819 */ /* 0x000fe4000001160d */
[----:B--2---:R-:W-:-:S02]  /*a6ac0*/  LOP3.LUT R10, R23, 0xffff, RZ, 0xc0, !PT ;  /* 0x0000ffff170a7812 */ /* 0x004fc400078ec0ff */
[----:B------:R-:W2:Y:S01]  /*a6ad0*/  LDL.LU R23, [R1+0x250] ;  /* 0x0002500001177983 */ /* 0x000ea20000300800 */
[----:B---3--:R-:W-:-:S03]  /*a6ae0*/  LOP3.LUT R9, R22, 0xffff, RZ, 0xc0, !PT ;  /* 0x0000ffff16097812 */ /* 0x008fc600078ec0ff */
[----:B------:R-:W3:Y:S01]  /*a6af0*/  LDL.LU R22, [R1+0x24c] ;  /* 0x00024c0001167983 */ /* 0x000ee20000300800 */
[----:B----4-:R-:W-:-:S03]  /*a6b00*/  LOP3.LUT R8, R21, 0xffff, RZ, 0xc0, !PT ;  /* 0x0000ffff15087812 */ /* 0x010fc600078ec0ff */
[----:B------:R-:W4:Y:S01]  /*a6b10*/  LDL.LU R21, [R1+0x7c] ;  /* 0x00007c0001157983 */ /* 0x000f220000300800 */
[--C-:B------:R-:W-:Y:S02]  /*a6b20*/  PRMT R14, R14, 0x3340, R10.reuse ;  /* 0x000033400e0e7816 */ /* 0x100fe4000000000a */
[----:B------:R-:W-:Y:S02]  /*a6b30*/  SHF.R.U32.HI R11, RZ, 0x8, R10 ;  /* 0x00000008ff0b7819 */ /* 0x000fe4000001160a */
[--C-:B------:R-:W-:Y:S02]  /*a6b40*/  PRMT R13, R13, 0x3340, R9.reuse ;  /* 0x000033400d0d7816 */ /* 0x100fe40000000009 */
[----:B------:R-:W-:Y:S02]  /*a6b50*/  SHF.R.U32.HI R10, RZ, 0x8, R9 ;  /* 0x00000008ff0a7819 */ /* 0x000fe40000011609 */
[----:B------:R-:W-:Y:S02]  /*a6b60*/  SHF.R.U32.HI R9, RZ, 0x8, R12 ;  /* 0x00000008ff097819 */ /* 0x000fe4000001160c */
[--C-:B------:R-:W-:Y:S01]  /*a6b70*/  PRMT R12, R12, 0x3340, R8.reuse ;  /* 0x000033400c0c7816 */ /* 0x100fe20000000008 */
[----:B------:R0:W-:Y:S04]  /*a6b80*/  STL [R1+0x97c], R15 ;  /* 0x00097c0f01007387 */ /* 0x0001e80000100800 */
[----:B------:R1:W-:Y:S04]  /*a6b90*/  STL [R1+0x978], R14 ;  /* 0x0009780e01007387 */ /* 0x0003e80000100800 */
[----:B------:R1:W-:Y:S01]  /*a6ba0*/  STL [R1+0x974], R13 ;  /* 0x0009740d01007387 */ /* 0x0003e20000100800 */
[----:B------:R-:W-:-:S03]  /*a6bb0*/  SHF.R.U32.HI R8, RZ, 0x8, R8 ;  /* 0x00000008ff087819 */ /* 0x000fc60000011608 */
[----:B------:R1:W-:Y:S01]  /*a6bc0*/  STL [R1+0x95c], R12 ;  /* 0x00095c0c01007387 */ /* 0x0003e20000100800 */
[----:B------:R-:W-:Y:S02]  /*a6bd0*/  LOP3.LUT R10, R10, 0xffff, RZ, 0xc0, !PT ;  /* 0x0000ffff0a0a7812 */ /* 0x000fe400078ec0ff */
[----:B------:R-:W-:Y:S02]  /*a6be0*/  LOP3.LUT R9, R9, 0xffff, RZ, 0xc0, !PT ;  /* 0x0000ffff09097812 */ /* 0x000fe400078ec0ff */
[----:B------:R-:W-:Y:S02]  /*a6bf0*/  LOP3.LUT R8, R8, 0xffff, RZ, 0xc0, !PT ;  /* 0x0000ffff08087812 */ /* 0x000fe400078ec0ff */
[----:B0-----:R-:W-:Y:S02]  /*a6c00*/  LOP3.LUT R15, R19, 0xffff, RZ, 0xc0, !PT ;  /* 0x0000ffff130f7812 */ /* 0x001fe400078ec0ff */
[----:B-1----:R-:W-:Y:S02]  /*a6c10*/  LOP3.LUT R14, R16, 0xffff, RZ, 0xc0, !PT ;  /* 0x0000ffff100e7812 */ /* 0x002fe400078ec0ff */
[----:B------:R-:W-:-:S02]  /*a6c20*/  LOP3.LUT R13, R18, 0xffff, RZ, 0xc0, !PT ;  /* 0x0000ffff120d7812 */ /* 0x000fc400078ec0ff */
[----:B------:R-:W-:Y:S02]  /*a6c30*/  LOP3.LUT R12, R11, 0xffff, RZ, 0xc0, !PT ;  /* 0x0000ffff0b0c7812 */ /* 0x000fe400078ec0ff */
[----:B------:R-:W-:Y:S02]  /*a6c40*/  LOP3.LUT R11, R17, 0xffff, RZ, 0xc0, !PT ;  /* 0x0000ffff110b7812 */ /* 0x000fe400078ec0ff */
        /* <DEDUP_REMOVED lines=18> */
[--C-:B------:R-:W-:Y:S02]  /*a6d70*/  PRMT R16, R15, 0x3340, R11.reuse ;  /* 0x000033400f107816 */ /* 0x100fe4000000000b */
[----:B------:R-:W-:Y:S02]  /*a6d80*/  SHF.R.U32.HI R17, RZ, 0x8, R11 ;  /* 0x00000008ff117819 */ /* 0x000fe4000001160b */
[----:B------:R-:W-:Y:S02]  /*a6d90*/  SHF.R.U32.HI R18, RZ, 0x8, R15 ;  /* 0x00000008ff127819 */ /* 0x000fe4000001160f */
[----:B------:R-:W-:-:S04]  /*a6da0*/  SHF.R.U32.HI R15, RZ, 0x8, R14 ;  /* 0x00000008ff0f7819 */ /* 0x000fc8000001160e */
[----:B------:R-:W-:Y:S02]  /*a6db0*/  LOP3.LUT R15, R15, 0xffff, RZ, 0xc0, !PT ;  /* 0x0000ffff0f0f7812 */ /* 0x000fe400078ec0ff */
        /* <DEDUP_REMOVED lines=9> */
[----:B------:R-:W-:-:S03]  /*a6e50*/  PRMT R10, R13, 0x3340, R9 ;  /* 0x000033400d0a7816 */ /* 0x000fc60000000009 */
[----:B------:R1:W-:Y:S01]  /*a6e60*/  STL [R1+0x938], R11 ;  /* 0x0009380b01007387 */ /* 0x0003e20000100800 */
[----:B------:R-:W-:-:S03]  /*a6e70*/  SHF.R.U32.HI R9, RZ, 0x8, R9 ;  /* 0x00000008ff097819 */ /* 0x000fc60000011609 */
[----:B------:R1:W-:Y:S01]  /*a6e80*/  STL [R1+0x934], R10 ;  /* 0x0009340a01007387 */ /* 0x0003e20000100800 */
[----:B------:R-:W-:Y:S02]  /*a6e90*/  LOP3.LUT R14, R14, 0xffff, RZ, 0xc0, !PT ;  /* 0x0000ffff0e0e7812 */ /* 0x000fe400078ec0ff */
[----:B0-----:R-:W-:Y:S02]  /*a6ea0*/  SHF.R.U32.HI R16, RZ, 0x8, R13 ;  /* 0x00000008ff107819 */ /* 0x001fe4000001160d */
[----:B-1----:R-:W-:Y:S02]  /*a6eb0*/  SHF.R.U32.HI R11, RZ, 0x8, R12 ;  /* 0x00000008ff0b7819 */ /* 0x002fe4000001160c */
[--C-:B------:R-:W-:Y:S02]  /*a6ec0*/  PRMT R12, R12, 0x3340, R8.reuse ;  /* 0x000033400c0c7816 */ /* 0x100fe40000000008 */
[----:B------:R-:W-:Y:S02]  /*a6ed0*/  SHF.R.U32.HI R10, RZ, 0x8, R8 ;  /* 0x00000008ff0a7819 */ /* 0x000fe40000011608 */
[----:B------:R-:W-:-:S02]  /*a6ee0*/  LOP3.LUT R13, R16, 0xffff, RZ, 0xc0, !PT ;  /* 0x0000ffff100d7812 */ /* 0x000fc400078ec0ff */
[----:B------:R-:W-:Y:S01]  /*a6ef0*/  LOP3.LUT R11, R11, 0xffff, RZ, 0xc0, !PT ;  /* 0x0000ffff0b0b7812 */ /* 0x000fe200078ec0ff */
[----:B------:R0:W-:Y:S01]  /*a6f00*/  STL [R1+0x930], R12 ;  /* 0x0009300c01007387 */ /* 0x0001e20000100800 */
[----:B------:R-:W-:Y:S02]  /*a6f10*/  LOP3.LUT R10, R10, 0xffff, RZ, 0xc0, !PT ;  /* 0x0000ffff0a0a7812 */ /* 0x000fe400078ec0ff */
[----:B------:R-:W-:Y:S02]  /*a6f20*/  LOP3.LUT R8, R17, 0xffff, RZ, 0xc0, !PT ;  /* 0x0000ffff11087812 */ /* 0x000fe400078ec0ff */
[----:B------:R-:W-:Y:S02]  /*a6f30*/  PRMT R14, R15, 0x3340, R14 ;  /* 0x000033400f0e7816 */ /* 0x000fe4000000000e */
[----:B------:R-:W-:Y:S02]  /*a6f40*/  PRMT R10, R11, 0x3340, R10 ;  /* 0x000033400b0a7816 */ /* 0x000fe4000000000a */
[----:B0-----:R-:W-:-:S02]  /*a6f50*/  LOP3.LUT R12, R9, 0xffff, RZ, 0xc0, !PT ;  /* 0x0000ffff090c7812 */ /* 0x001fc400078ec0ff */
[----:B------:R-:W-:Y:S02]  /*a6f60*/  LOP3.LUT R9, R18, 0xffff, RZ, 0xc0, !PT ;  /* 0x0000ffff12097812 */ /* 0x000fe400078ec0ff */
        /* <DEDUP_REMOVED lines=26> */
[----:B------:R-:W4:Y:S04]  /*a7110*/  LDL.LU R21, [R1+0x88] ;  /* 0x0000880001157983 */ /* 0x000f280000300800 */
[----:B------:R0:W-:Y:S01]  /*a7120*/  STL [R1+0x8dc], R15 ;  /* 0x0008dc0f01007387 */ /* 0x0001e20000100800 */
[----:B------:R-:W-:Y:S02]  /*a7130*/  PRMT R14, R14, 0x3340, R10 ;  /* 0x000033400e0e7816 */ /* 0x000fe4000000000a */
[----:B------:R-:W-:Y:S02]  /*a7140*/  PRMT R12, R12, 0x3340, R8 ;  /* 0x000033400c0c7816 */ /* 0x000fe40000000008 */
[----:B------:R-:W-:Y:S02]  /*a7150*/  SHF.R.U32.HI R10, RZ, 0x8, R10 ;  /* 0x00000008ff0a7819 */ /* 0x000fe4000001160a */
[----:B------:R-:W-:-:S02]  /*a7160*/  SHF.R.U32.HI R8, RZ, 0x8, R8 ;  /* 0x00000008ff087819 */ /* 0x000fc40000011608 */
[----:B0-----:R-:W-:Y:S02]  /*a7170*/  SHF.R.U32.HI R15, RZ, 0x8, R13 ;  /* 0x00000008ff0f7819 */ /* 0x001fe4000001160d */
[--C-:B------:R-:W-:Y:S02]  /*a7180*/  PRMT R13, R13, 0x3340, R9.reuse ;  /* 0x000033400d0d7816 */ /* 0x100fe40000000009 */
[----:B------:R-:W-:Y:S01]  /*a7190*/  SHF.R.U32.HI R9, RZ, 0x8, R9 ;  /* 0x00000008ff097819 */ /* 0x000fe20000011609 */
[----:B------:R0:W-:Y:S04]  /*a71a0*/  STL [R1+0x8f8], R14 ;  /* 0x0008f80e01007387 */ /* 0x0001e80000100800 */
[----:B------:R1:W-:Y:S04]  /*a71b0*/  STL [R1+0x8f4], R13 ;  /* 0x0008f40d01007387 */ /* 0x0003e80000100800 */
[----:B------:R1:W-:Y:S01]  /*a71c0*/  STL [R1+0x8f0], R12 ;  /* 0x0008f00c01007387 */ /* 0x0003e20000100800 */
[----:B------:R-:W-:-:S02]  /*a71d0*/  LOP3.LUT R15, R15, 0xffff, RZ, 0xc0, !PT ;  /* 0x0000ffff0f0f7812 */ /* 0x000fc400078ec0ff */
[----:B0-----:R-:W-:Y:S02]  /*a71e0*/  LOP3.LUT R14, R11, 0xffff, RZ, 0xc0, !PT ;  /* 0x0000ffff0b0e7812 */ /* 0x001fe400078ec0ff */
[----:B-1----:R-:W-:Y:S02]  /*a71f0*/  LOP3.LUT R13, R10, 0xffff, RZ, 0xc0, !PT ;  /* 0x0000ffff0a0d7812 */ /* 0x002fe400078ec0ff */
[----:B------:R-:W-:Y:S02]  /*a7200*/  LOP3.LUT R12, R9, 0xffff, RZ, 0xc0, !PT ;  /* 0x0000ffff090c7812 */ /* 0x000fe400078ec0ff */
[----:B------:R-:W-:Y:S02]  /*a7210*/  LOP3.LUT R10, R16, 0xffff, RZ, 0xc0, !PT ;  /* 0x0000ffff100a7812 */ /* 0x000fe400078ec0ff */
[----:B------:R-:W-:Y:S02]  /*a7220*/  LOP3.LUT R9, R8, 0xffff, RZ, 0xc0, !PT ;  /* 0x0000ffff08097812 */ /* 0x000fe400078ec0ff */
[----:B------:R-:W-:-:S02]  /*a7230*/  LOP3.LUT R11, R17, 0xffff, RZ, 0xc0, !PT ;  /* 0x0000ffff110b7812 */ /* 0x000fc400078ec0ff */
        /* <DEDUP_REMOVED lines=31> */
[----:B------:R-:W-:Y:S02]  /*a7430*/  SHF.R.U32.HI R14, RZ, 0x8, R13 ;  /* 0x00000008ff0e7819 */ /* 0x000fe4000001160d */
[--C-:B------:R-:W-:Y:S01]  /*a7440*/  PRMT R10, R13, 0x3340, R9.reuse ;  /* 0x000033400d0a7816 */ /* 0x100fe20000000009 */
[----:B------:R0:W-:Y:S01]  /*a7450*/  STL [R1+0x8b0], R15 ;  /* 0x0008b00f01007387 */ /* 0x0001e20000100800 */
[----:B------:R-:W-:Y:S02]  /*a7460*/  SHF.R.U32.HI R13, RZ, 0x8, R9 ;  /* 0x00000008ff0d7819 */ /* 0x000fe40000011609 */
[----:B------:R-:W-:Y:S01]  /*a7470*/  PRMT R9, R12, 0x3340, R8 ;  /* 0x000033400c097816 */ /* 0x000fe20000000008 */
[----:B------:R1:W-:Y:S01]  /*a7480*/  STL [R1+0x89c], R11 ;  /* 0x00089c0b01007387 */ /* 0x0003e20000100800 */
[----:B------:R-:W-:-:S02]  /*a7490*/  LOP3.LUT R14, R14, 0xffff, RZ, 0xc0, !PT ;  /* 0x0000ffff0e0e7812 */ /* 0x000fc400078ec0ff */
[----:B------:R-:W-:Y:S02]  /*a74a0*/  LOP3.LUT R13, R13, 0xffff, RZ, 0xc0, !PT ;  /* 0x0000ffff0d0d7812 */ /* 0x000fe400078ec0ff */
[----:B0-----:R-:W-:Y:S02]  /*a74b0*/  SHF.R.U32.HI R15, RZ, 0x8, R12 ;  /* 0x00000008ff0f7819 */ /* 0x001fe4000001160c */
[----:B------:R-:W-:Y:S01]  /*a74c0*/  SHF.R.U32.HI R12, RZ, 0x8, R8 ;  /* 0x00000008ff0c7819 */ /* 0x000fe20000011608 */
[----:B------:R0:W-:Y:S04]  /*a74d0*/  STL [R1+0x8b8], R10 ;  /* 0x0008b80a01007387 */ /* 0x0001e80000100800 */
[----:B------:R0:W-:Y:S01]  /*a74e0*/  STL [R1+0x8b4], R9 ;  /* 0x0008b40901007387 */ /* 0x0001e20000100800 */
[----:B------:R-:W-:-:S02]  /*a74f0*/  LOP3.LUT R15, R15, 0xffff, RZ, 0xc0, !PT ;  /* 0x0000ffff0f0f7812 */ /* 0x000fc400078ec0ff */
[----:B------:R-:W-:Y:S02]  /*a7500*/  LOP3.LUT R12, R12, 0xffff, RZ, 0xc0, !PT ;  /* 0x0000ffff0c0c7812 */ /* 0x000fe400078ec0ff */
[----:B-1----:R-:W-:Y:S02]  /*a7510*/  LOP3.LUT R11, R19, 0xffff, RZ, 0xc0, !PT ;  /* 0x0000ffff130b7812 */ /* 0x002fe400078ec0ff */
        /* <DEDUP_REMOVED lines=30> */
[----:B------:R-:W4:Y:S04]  /*a7700*/  LDL.LU R21, [R1+0x94] ;  /* 0x0000940001157983 */ /* 0x000f280000300800 */
[----:B------:R0:W-:Y:S01]  /*a7710*/  STL [R1+0x870], R15 ;  /* 0x0008700f01007387 */ /* 0x0001e20000100800 */
[--C-:B------:R-:W-:Y:S02]  /*a7720*/  PRMT R11, R14, 0x3340, R10.reuse ;  /* 0x000033400e0b7816 */ /* 0x100fe4000000000a */
[----:B------:R-:W-:Y:S02]  /*a7730*/  SHF.R.U32.HI R16, RZ, 0x8, R10 ;  /* 0x00000008ff107819 */ /* 0x000fe4000001160a */
[--C-:B------:R-:W-:Y:S02]  /*a7740*/  PRMT R10, R13, 0x3340, R9.reuse ;  /* 0x000033400d0a7816 */ /* 0x100fe40000000009 */
[----:B------:R-:W-:-:S02]  /*a7750*/  SHF.R.U32.HI R14, RZ, 0x8, R9 ;  /* 0x00000008ff0e7819 */ /* 0x000fc40000011609 */
[----:B------:R-:W-:Y:S02]  /*a7760*/  PRMT R9, R12, 0x3340, R8 ;  /* 0x000033400c097816 */ /* 0x000fe40000000008 */
[----:B0-----:R-:W-:Y:S02]  /*a7770*/  SHF.R.U32.HI R15, RZ, 0x8, R13 ;  /* 0x00000008ff0f7819 */ /* 0x001fe4000001160d */
[----:B------:R-:W-:Y:S02]  /*a7780*/  SHF.R.U32.HI R13, RZ, 0x8, R12 ;  /* 0x00000008ff0d7819 */ /* 0x000fe4000001160c */
        /* <DEDUP_REMOVED lines=9> */
[----:B------:R-:W-:Y:S02]  /*a7820*/  PRMT R14, R15, 0x3340, R14 ;  /* 0x000033400f0e7816 */ /* 0x000fe4000000000e */
[----:B0-----:R-:W-:Y:S02]  /*a7830*/  LOP3.LUT R11, R19, 0xffff, RZ, 0xc0, !PT ;  /* 0x0000ffff130b7812 */ /* 0x001fe400078ec0ff */
[----:B-1----:R-:W-:Y:S02]  /*a7840*/  LOP3.LUT R10, R17, 0xffff, RZ, 0xc0, !PT ;  /* 0x0000ffff110a7812 */ /* 0x002fe400078ec0ff */
[----:B------:R-:W-:-:S02]  /*a7850*/  PRMT R12, R13, 0x3340, R12 ;  /* 0x000033400d0c7816 */ /* 0x000fc4000000000c */
[----:B------:R-:W-:Y:S02]  /*a7860*/  LOP3.LUT R9, R18, 0xffff, RZ, 0xc0, !PT ;  /* 0x0000ffff12097812 */ /* 0x000fe400078ec0ff */
[----:B------:R-:W-:Y:S01]  /*a7870*/  PRMT R10, R11, 0x3340, R10 ;  /* 0x000033400b0a7816 */ /* 0x000fe2000000000a */
[----:B------:R0:W-:Y:S01]  /*a7880*/  STL [R1+0x490], R14 ;  /* 0x0004900e01007387 */ /* 0x0001e20000100800 */
[----:B------:R-:W-:-:S03]  /*a7890*/  PRMT R8, R9, 0x3340, R8 ;  /* 0x0000334009087816 */ /* 0x000fc60000000008 */
        /* <DEDUP_REMOVED lines=26> */
[----:B0-----:R-:W-:Y:S02]  /*a7a40*/  SHF.R.U32.HI R15, RZ, 0x8, R12 ;  /* 0x00000008ff0f7819 */ /* 0x001fe4000001160c */
[----:B------:R-:W-:Y:S01]  /*a7a50*/  PRMT R12, R12, 0x3340, R8 ;  /* 0x000033400c0c7816 */ /* 0x000fe20000000008 */
[----:B------:R0:W-:Y:S04]  /*a7a60*/  STL [R1+0x834], R14 ;  /* 0x0008340e01007387 */ /* 0x0001e80000100800 */
[----:B------:R1:W-:Y:S01]  /*a7a70*/  STL [R1+0x83c], R12 ;  /* 0x00083c0c01007387 */ /* 0x0003e20000100800 */
[----:B------:R-:W-:-:S02]  /*a7a80*/  SHF.R.U32.HI R10, RZ, 0x8, R10 ;  /* 0x00000008ff0a7819 */ /* 0x000fc4000001160a */
[----:B------:R-:W-:Y:S02]  /*a7a90*/  LOP3.LUT R15, R15, 0xffff, RZ, 0xc0, !PT ;  /* 0x0000ffff0f0f7812 */ /* 0x000fe400078ec0ff */
[----:B0-----:R-:W-:Y:S02]  /*a7aa0*/  SHF.R.U32.HI R14, RZ, 0x8, R8 ;  /* 0x00000008ff0e7819 */ /* 0x001fe40000011608 */
[--C-:B-1----:R-:W-:Y:S02]  /*a7ab0*/  PRMT R12, R13, 0x3340, R9.reuse ;  /* 0x000033400d0c7816 */ /* 0x102fe40000000009 */
[----:B------:R-:W-:Y:S02]  /*a7ac0*/  SHF.R.U32.HI R8, RZ, 0x8, R9 ;  /* 0x00000008ff087819 */ /* 0x000fe40000011609 */
[----:B------:R-:W-:Y:S02]  /*a7ad0*/  LOP3.LUT R14, R14, 0xffff, RZ, 0xc0, !PT ;  /* 0x0000ffff0e0e7812 */ /* 0x000fe400078ec0ff */
[----:B------:R-:W-:-:S02]  /*a7ae0*/  LOP3.LUT R13, R11, 0xffff, RZ, 0xc0, !PT ;  /* 0x0000ffff0b0d7812 */ /* 0x000fc400078ec0ff */
[----:B------:R-:W-:Y:S01]  /*a7af0*/  LOP3.LUT R11, R17, 0xffff, RZ, 0xc0, !PT ;  /* 0x0000ffff110b7812 */ /* 0x000fe200078ec0ff */
[----:B------:R0:W-:Y:S01]  /*a7b00*/  STL [R1+0x830], R12 ;  /* 0x0008300c01007387 */ /* 0x0001e20000100800 */
[----:B------:R-:W-:Y:S02]  /*a7b10*/  LOP3.LUT R10, R10, 0xffff, RZ, 0xc0, !PT ;  /* 0x0000ffff0a0a7812 */ /* 0x000fe400078ec0ff */
[----:B------:R-:W-:Y:S02]  /*a7b20*/  LOP3.LUT R9, R16, 0xffff, RZ, 0xc0, !PT ;  /* 0x0000ffff10097812 */ /* 0x000fe400078ec0ff */
[----:B------:R-:W-:Y:S02]  /*a7b30*/  LOP3.LUT R8, R8, 0xffff, RZ, 0xc0, !PT ;  /* 0x0000ffff08087812 */ /* 0x000fe400078ec0ff */
[----:B------:R-:W-:Y:S02]  /*a7b40*/  PRMT R14, R15, 0x3340, R14 ;  /* 0x000033400f0e7816 */ /* 0x000fe4000000000e */
[----:B------:R-:W-:-:S02]  /*a7b50*/  PRMT R10, R13, 0x3340, R10 ;  /* 0x000033400d0a7816 */ /* 0x000fc4000000000a */
[----:B0-----:R-:W-:Y:S02]  /*a7b60*/  LOP3.LUT R12, R18, 0xffff, RZ, 0xc0, !PT ;  /* 0x0000ffff120c7812 */ /* 0x001fe400078ec0ff */
        /* <DEDUP_REMOVED lines=12> */
[----:B------:R-:W-:-:S03]  /*a7c30*/  LOP3.LUT R12, R27, 0xffff, RZ, 0xc0, !PT ;  /* 0x0000ffff1b0c7812 */ /* 0x000fc600078ec0ff */
[----:B------:R-:W4:Y:S01]  /*a7c40*/  LDL.LU R27, [R1+0x2ea0] ;  /* 0x002ea000011b7983 */ /* 0x000f220000300800 */
[----:B-1----:R-:W-:-:S03]  /*a7c50*/  LOP3.LUT R11, R25, 0xffff, RZ, 0xc0, !PT ;  /* 0x0000ffff190b7812 */ /* 0x002fc600078ec0ff */
        /* <DEDUP_REMOVED lines=14> */
[----:B------:R0:W-:Y:S04]  /*a7d40*/  STL [R1+0x818], R15 ;  /* 0x0008180f01007387 */ /* 0x0001e80000100800 */
[----:B------:R1:W-:Y:S01]  /*a7d50*/  STL [R1+0x814], R11 ;  /* 0x0008140b01007387 */ /* 0x0003e20000100800 */
[----:B------:R-:W-:-:S03]  /*a7d60*/  SHF.R.U32.HI R14, RZ, 0x8, R8 ;  /* 0x00000008ff0e7819 */ /* 0x000fc60000011608 */
[----:B------:R1:W-:Y:S01]  /*a7d70*/  STL [R1+0x81c], R10 ;  /* 0x00081c0a01007387 */ /* 0x0003e20000100800 */
[----:B------:R-:W-:Y:S02]  /*a7d80*/  SHF.R.U32.HI R8, RZ, 0x8, R9 ;  /* 0x00000008ff087819 */ /* 0x000fe40000011609 */
[----:B------:R-:W-:Y:S02]  /*a7d90*/  LOP3.LUT R14, R14, 0xffff, RZ, 0xc0, !PT ;  /* 0x0000ffff0e0e7812 */ /* 0x000fe400078ec0ff */
[----:B0-----:R-:W-:Y:S02]  /*a7da0*/  SHF.R.U32.HI R15, RZ, 0x8, R12 ;  /* 0x00000008ff0f7819 */ /* 0x001fe4000001160c */
[----:B-1----:R-:W-:Y:S02]  /*a7db0*/  SHF.R.U32.HI R11, RZ, 0x8, R13 ;  /* 0x00000008ff0b7819 */ /* 0x002fe4000001160d */
[----:B------:R-:W-:Y:S02]  /*a7dc0*/  PRMT R10, R13, 0x3340, R9 ;  /* 0x000033400d0a7816 */ /* 0x000fe40000000009 */
[----:B------:R-:W-:-:S02]  /*a7dd0*/  LOP3.LUT R15, R15, 0xffff, RZ, 0xc0, !PT ;  /* 0x0000ffff0f0f7812 */ /* 0x000fc400078ec0ff */
[----:B------:R-:W-:Y:S02]  /*a7de0*/  LOP3.LUT R13, R18, 0xffff, RZ, 0xc0, !PT ;  /* 0x0000ffff120d7812 */ /* 0x000fe400078ec0ff */
[----:B------:R-:W-:Y:S02]  /*a7df0*/  LOP3.LUT R12, R16, 0xffff, RZ, 0xc0, !PT ;  /* 0x0000ffff100c7812 */ /* 0x000fe400078ec0ff */
[----:B------:R-:W-:Y:S01]  /*a7e00*/  LOP3.LUT R9, R17, 0xffff, RZ, 0xc0, !PT ;  /* 0x0000ffff11097812 */ /* 0x000fe200078ec0ff */
[----:B------:R0:W-:Y:S01]  /*a7e10*/  STL [R1+0x810], R10 ;  /* 0x0008100a01007387 */ /* 0x0001e20000100800 */
[----:B------:R-:W-:Y:S02]  /*a7e20*/  LOP3.LUT R11, R11, 0xffff, RZ, 0xc0, !PT ;  /* 0x0000ffff0b0b7812 */ /* 0x000fe400078ec0ff */
[----:B------:R-:W-:Y:S02]  /*a7e30*/  LOP3.LUT R8, R8, 0xffff, RZ, 0xc0, !PT ;  /* 0x0000ffff08087812 */ /* 0x000fe400078ec0ff */
[----:B------:R-:W-:-:S02]  /*a7e40*/  PRMT R14, R15, 0x3340, R14 ;  /* 0x000033400f0e7816 */ /* 0x000fc4000000000e */
[----:B------:R-:W-:Y:S02]  /*a7e50*/  PRMT R12, R13, 0x3340, R12 ;  /* 0x000033400d0c7816 */ /* 0x000fe4000000000c */
        /* <DEDUP_REMOVED lines=17> */
[----:B------:R-:W-:Y:S02]  /*a7f70*/  PRMT R17, R15, 0x3340, R11 ;  /* 0x000033400f117816 */ /* 0x000fe4000000000b */
        /* <DEDUP_REMOVED lines=13> */
[----:B------:R-:W-:Y:S02]  /*a8050*/  SHF.R.U32.HI R10, RZ, 0x8, R9 ;  /* 0x00000008ff0a7819 */ /* 0x000fe40000011609 */
[----:B0-----:R-:W-:-:S02]  /*a8060*/  SHF.R.U32.HI R17, RZ, 0x8, R13 ;  /* 0x00000008ff117819 */ /* 0x001fc4000001160d */
[----:B------:R-:W-:Y:S02]  /*a8070*/  PRMT R13, R13, 0x3340, R9 ;  /* 0x000033400d0d7816 */ /* 0x000fe40000000009 */
[----:B------:R-:W-:Y:S02]  /*a8080*/  SHF.R.U32.HI R9, RZ, 0x8, R12 ;  /* 0x00000008ff097819 */ /* 0x000fe4000001160c */
[--C-:B------:R-:W-:Y:S01]  /*a8090*/  PRMT R12, R12, 0x3340, R8.reuse ;  /* 0x000033400c0c7816 */ /* 0x100fe20000000008 */
        /* <DEDUP_REMOVED lines=43> */
[----:B------:R0:W-:Y:S04]  /*a8350*/  STL [R1+0x7d0], R16 ;  /* 0x0007d01001007387 */ /* 0x0001e80000100800 */
[----:B------:R1:W-:Y:S04]  /*a8360*/  STL [R1+0x7dc], R11 ;  /* 0x0007dc0b01007387 */ /* 0x0003e80000100800 */
[----:B------:R1:W-:Y:S01]  /*a8370*/  STL [R1+0x7d8], R10 ;  /* 0x0007d80a01007387 */ /* 0x0003e20000100800 */
[----:B------:R-:W-:-:S02]  /*a8380*/  LOP3.LUT R14, R14, 0xffff, RZ, 0xc0, !PT ;  /* 0x0000ffff0e0e7812 */ /* 0x000fc400078ec0ff */
[----:B0-----:R-:W-:Y:S02]  /*a8390*/  SHF.R.U32.HI R16, RZ, 0x8, R13 ;  /* 0x00000008ff107819 */ /* 0x001fe4000001160d */
[----:B-1----:R-:W-:Y:S02]  /*a83a0*/  SHF.R.U32.HI R11, RZ, 0x8, R9 ;  /* 0x00000008ff0b7819 */ /* 0x002fe40000011609 */
[----:B------:R-:W-:Y:S02]  /*a83b0*/  PRMT R9, R12, 0x3340, R8 ;  /* 0x000033400c097816 */ /* 0x000fe40000000008 */
[----:B------:R-:W-:Y:S02]  /*a83c0*/  SHF.R.U32.HI R13, RZ, 0x8, R12 ;  /* 0x00000008ff0d7819 */ /* 0x000fe4000001160c */
[----:B------:R-:W-:Y:S02]  /*a83d0*/  SHF.R.U32.HI R10, RZ, 0x8, R8 ;  /* 0x00000008ff0a7819 */ /* 0x000fe40000011608 */
        /* <DEDUP_REMOVED lines=8> */
[----:B------:R-:W-:Y:S02]  /*a8460*/  PRMT R10, R13, 0x3340, R10 ;  /* 0x000033400d0a7816 */ /* 0x000fe4000000000a */
[----:B0-----:R-:W-:Y:S01]  /*a8470*/  LOP3.LUT R9, R18, 0xffff, RZ, 0xc0, !PT ;  /* 0x0000ffff12097812 */ /* 0x001fe200078ec0ff */
[----:B------:R0:W-:Y:S03]  /*a8480*/  STL [R1+0x44c], R14 ;  /* 0x00044c0e01007387 */ /* 0x0001e60000100800 */
[----:B------:R-:W-:Y:S01]  /*a8490*/  PRMT R8, R9, 0x3340, R8 ;  /* 0x0000334009087816 */ /* 0x000fe20000000008 */
        /* <DEDUP_REMOVED lines=73> */
[--C-:B------:R-:W-:Y:S02]  /*a8930*/  SHF.R.U32.HI R16, RZ, 0x8, R10.reuse ;  /* 0x00000008ff107819 */ /* 0x100fe4000001160a */
[----:B0-----:R-:W-:Y:S02]  /*a8940*/  PRMT R15, R14, 0x3340, R10 ;  /* 0x000033400e0f7816 */ /* 0x001fe4000000000a */
[----:B------:R-:W-:Y:S02]  /*a8950*/  SHF.R.U32.HI R14, RZ, 0x8, R13 ;  /* 0x00000008ff0e7819 */ /* 0x000fe4000001160d */
[----:B------:R-:W-:-:S02]  /*a8960*/  PRMT R10, R13, 0x3340, R9 ;  /* 0x000033400d0a7816 */ /* 0x000fc40000000009 */
[----:B------:R-:W-:Y:S02]  /*a8970*/  SHF.R.U32.HI R13, RZ, 0x8, R9 ;  /* 0x00000008ff0d7819 */ /* 0x000fe40000011609 */
[----:B------:R-:W-:Y:S01]  /*a8980*/  PRMT R9, R12, 0x3340, R8 ;  /* 0x000033400c097816 */ /* 0x000fe20000000008 */
[----:B------:R0:W-:Y:S04]  /*a8990*/  STL [R1+0x790], R15 ;  /* 0x0007900f01007387 */ /* 0x0001e80000100800 */
[----:B------:R1:W-:Y:S01]  /*a89a0*/  STL [R1+0x79c], R10 ;  /* 0x00079c0a01007387 */ /* 0x0003e20000100800 */
[----:B------:R-:W-:Y:S02]  /*a89b0*/  LOP3.LUT R14, R14, 0xffff, RZ, 0xc0, !PT ;  /* 0x0000ffff0e0e7812 */ /* 0x000fe400078ec0ff */
[----:B------:R-:W-:Y:S01]  /*a89c0*/  LOP3.LUT R13, R13, 0xffff, RZ, 0xc0, !PT ;  /* 0x0000ffff0d0d7812 */ /* 0x000fe200078ec0ff */
[----:B------:R1:W-:Y:S01]  /*a89d0*/  STL [R1+0x798], R9 ;  /* 0x0007980901007387 */ /* 0x0003e20000100800 */
[----:B0-----:R-:W-:-:S02]  /*a89e0*/  SHF.R.U32.HI R15, RZ, 0x8, R12 ;  /* 0x00000008ff0f7819 */ /* 0x001fc4000001160c */
[----:B------:R-:W-:Y:S02]  /*a89f0*/  SHF.R.U32.HI R12, RZ, 0x8, R8 ;  /* 0x00000008ff0c7819 */ /* 0x000fe40000011608 */
[----:B-1----:R-:W-:Y:S02]  /*a8a00*/  LOP3.LUT R10, R18, 0xffff, RZ, 0xc0, !PT ;  /* 0x0000ffff120a7812 */ /* 0x002fe400078ec0ff */
[----:B------:R-:W-:Y:S02]  /*a8a10*/  LOP3.LUT R15, R15, 0xffff, RZ, 0xc0, !PT ;  /* 0x0000ffff0f0f7812 */ /* 0x000fe400078ec0ff */
[----:B------:R-:W-:Y:S02]  /*a8a20*/  LOP3.LUT R12, R12, 0xffff, RZ, 0xc0, !PT ;  /* 0x0000ffff0c0c7812 */ /* 0x000fe400078ec0ff */
[----:B------:R-:W-:Y:S02]  /*a8a30*/  LOP3.LUT R9, R17, 0xffff, RZ, 0xc0, !PT ;  /* 0x0000ffff11097812 */ /* 0x000fe400078ec0ff */
[----:B------:R-:W-:-:S02]  /*a8a40*/  LOP3.LUT R8, R16, 0xffff, RZ, 0xc0, !PT ;  /* 0x0000ffff10087812 */ /* 0x000fc400078ec0ff */
        /* <DEDUP_REMOVED lines=167> */
[----:B------:R-:W-:-:S02]  /*a94c0*/  SHF.R.U32.HI R17, RZ, 0x8, R12 ;  /* 0x00000008ff117819 */ /* 0x000fc4000001160c */
        /* <DEDUP_REMOVED lines=9> */
[--C-:B------:R-:W-:Y:S02]  /*a9560*/  PRMT R13, R13, 0x3340, R9.reuse ;  /* 0x000033400d0d7816 */ /* 0x100fe40000000009 */
[----:B------:R-:W-:Y:S01]  /*a9570*/  SHF.R.U32.HI R10, RZ, 0x8, R10 ;  /* 0x00000008ff0a7819 */ /* 0x000fe2000001160a */
[----:B------:R1:W-:Y:S01]  /*a9580*/  STL [R1+0x678], R14 ;  /* 0x0006780e01007387 */ /* 0x0003e20000100800 */
[----:B0-----:R-:W-:-:S02]  /*a9590*/  SHF.R.U32.HI R15, RZ, 0x8, R9 ;  /* 0x00000008ff0f7819 */ /* 0x001fc40000011609 */
[--C-:B------:R-:W-:Y:S01]  /*a95a0*/  PRMT R9, R12, 0x3340, R8.reuse ;  /* 0x000033400c097816 */ /* 0x100fe20000000008 */
[----:B------:R0:W-:Y:S01]  /*a95b0*/  STL [R1+0x674], R13 ;  /* 0x0006740d01007387 */ /* 0x0001e20000100800 */
[----:B-1----:R-:W-:-:S03]  /*a95c0*/  SHF.R.U32.HI R14, RZ, 0x8, R8 ;  /* 0x00000008ff0e7819 */ /* 0x002fc60000011608 */
[----:B------:R1:W-:Y:S01]  /*a95d0*/  STL [R1+0x65c], R9 ;  /* 0x00065c0901007387 */ /* 0x0003e20000100800 */
[----:B------:R-:W-:Y:S02]  /*a95e0*/  LOP3.LUT R8, R16, 0xffff, RZ, 0xc0, !PT ;  /* 0x0000ffff10087812 */ /* 0x000fe400078ec0ff */
[----:B------:R-:W-:Y:S02]  /*a95f0*/  LOP3.LUT R10, R10, 0xffff, RZ, 0xc0, !PT ;  /* 0x0000ffff0a0a7812 */ /* 0x000fe400078ec0ff */
[----:B------:R-:W-:Y:S02]  /*a9600*/  LOP3.LUT R12, R15, 0xffff, RZ, 0xc0, !PT ;  /* 0x0000ffff0f0c7812 */ /* 0x000fe400078ec0ff */
[----:B------:R-:W-:Y:S02]  /*a9610*/  LOP3.LUT R15, R17, 0xffff, RZ, 0xc0, !PT ;  /* 0x0000ffff110f7812 */ /* 0x000fe400078ec0ff */
[----:B0-----:R-:W-:Y:S02]  /*a9620*/  LOP3.LUT R13, R18, 0xffff, RZ, 0xc0, !PT ;  /* 0x0000ffff120d7812 */ /* 0x001fe400078ec0ff */
[----:B-1----:R-:W-:-:S02]  /*a9630*/  LOP3.LUT R9, R19, 0xffff, RZ, 0xc0, !PT ;  /* 0x0000ffff13097812 */ /* 0x002fc400078ec0ff */
[----:B------:R-:W-:Y:S02]  /*a9640*/  LOP3.LUT R14, R14, 0xffff, RZ, 0xc0, !PT ;  /* 0x0000ffff0e0e7812 */ /* 0x000fe400078ec0ff */
[----:B------:R-:W-:Y:S02]  /*a9650*/  PRMT R8, R9, 0x3340, R8 ;  /* 0x0000334009087816 */ /* 0x000fe40000000008 */
[----:B------:R-:W-:Y:S02]  /*a9660*/  PRMT R10, R11, 0x3340, R10 ;  /* 0x000033400b0a7816 */ /* 0x000fe4000000000a */
[----:B------:R-:W-:Y:S01]  /*a9670*/  PRMT R9, R13, 0x3340, R12 ;  /* 0x000033400d097816 */ /* 0x000fe2000000000c */
[----:B------:R0:W-:Y:S04]  /*a9680*/  STL [R1+0x304], R8 ;  /* 0x0003040801007387 */ /* 0x0001e80000100800 */
[----:B------:R2:W-:Y:S04]  /*a9690*/  STL [R1+0x308], R10 ;  /* 0x0003080a01007387 */ /* 0x0005e80000100800 */
[----:B------:R3:W-:Y:S01]  /*a96a0*/  STL [R1+0x30c], R9 ;  /* 0x00030c0901007387 */ /* 0x0007e20000100800 */
[----:B0-----:R-:W-:-:S05]  /*a96b0*/  PRMT R8, R15, 0x3340, R14 ;  /* 0x000033400f087816 */ /* 0x001fca000000000e */
[----:B------:R4:W-:Y:S01]  /*a96c0*/  STL [R1+0x310], R8 ;  /* 0x0003100801007387 */ /* 0x0009e20000100800 */
[----:B------:R-:W-:-:S03]  /*a96d0*/  LOP3.LUT R15, R58, 0xffff, RZ, 0xc0, !PT ;  /* 0x0000ffff3a0f7812 */ /* 0x000fc600078ec0ff */
[----:B------:R-:W4:Y:S01]  /*a96e0*/  LDL.LU R58, [R1+0x2ff4] ;  /* 0x002ff400013a7983 */ /* 0x000f220000300800 */
        /* <DEDUP_REMOVED lines=19> */
[----:B------:R-:W-:Y:S01]  /*a9820*/  PRMT R18, R13, 0x3340, R9 ;  /* 0x000033400d127816 */ /* 0x000fe20000000009 */
        /* <DEDUP_REMOVED lines=8> */
[----:B------:R-:W-:Y:S02]  /*a98b0*/  SHF.R.U32.HI R12, RZ, 0x8, R8 ;  /* 0x00000008ff0c7819 */ /* 0x000fe40000011608 */
[----:B------:R-:W-:Y:S02]  /*a98c0*/  LOP3.LUT R9, R11, 0xffff, RZ, 0xc0, !PT ;  /* 0x0000ffff0b097812 */ /* 0x000fe400078ec0ff */
[----:B------:R-:W-:Y:S02]  /*a98d0*/  LOP3.LUT R8, R10, 0xffff, RZ, 0xc0, !PT ;  /* 0x0000ffff0a087812 */ /* 0x000fe400078ec0ff */
[----:B------:R-:W-:Y:S02]  /*a98e0*/  LOP3.LUT R11, R15, 0xffff, RZ, 0xc0, !PT ;  /* 0x0000ffff0f0b7812 */ /* 0x000fe400078ec0ff */
[----:B------:R-:W-:Y:S02]  /*a98f0*/  LOP3.LUT R10, R14, 0xffff, RZ, 0xc0, !PT ;  /* 0x0000ffff0e0a7812 */ /* 0x000fe400078ec0ff */
[----:B------:R-:W-:-:S02]  /*a9900*/  LOP3.LUT R13, R13, 0xffff, RZ, 0xc0, !PT ;  /* 0x0000ffff0d0d7812 */ /* 0x000fc400078ec0ff */
[----:B------:R-:W-:Y:S02]  /*a9910*/  PRMT R8, R9, 0x3340, R8 ;  /* 0x0000334009087816 */ /* 0x000fe40000000008 */
[----:B------:R-:W-:Y:S02]  /*a9920*/  LOP3.LUT R12, R12, 0xffff, RZ, 0xc0, !PT ;  /* 0x0000ffff0c0c7812 */ /* 0x000fe400078ec0ff */
[----:B------:R-:W-:Y:S02]  /*a9930*/  LOP3.LUT R15, R17, 0xffff, RZ, 0xc0, !PT ;  /* 0x0000ffff110f7812 */ /* 0x000fe400078ec0ff */
[----:B------:R-:W-:Y:S01]  /*a9940*/  LOP3.LUT R14, R16, 0xffff, RZ, 0xc0, !PT ;  /* 0x0000ffff100e7812 */ /* 0x000fe200078ec0ff */
[----:B------:R-:W-:Y:S01]  /*a9950*/  STL [R1+0x5dc], R18 ;  /* 0x0005dc1201007387 */ /* 0x000fe20000100800 */
        /* <DEDUP_REMOVED lines=54> */
[----:B------:R4:W-:Y:S04]  /*a9cc0*/  STL [R1+0x2d4], R8 ;  /* 0x0002d40801007387 */ /* 0x0009e80000100800 */
[----:B------:R-:W4:Y:S04]  /*a9cd0*/  LDL.LU R28, [R1+0x2f88] ;  /* 0x002f8800011c7983 */ /* 0x000f280000300800 */
[----:B------:R-:W4:Y:S01]  /*a9ce0*/  LDL.LU R59, [R1+0x2f84] ;  /* 0x002f8400013b7983 */ /* 0x000f220000300800 */
[----:B------:R-:W-:-:S03]  /*a9cf0*/  LOP3.LUT R15, R58, 0xffff, RZ, 0xc0, !PT ;  /* 0x0000ffff3a0f7812 */ /* 0x000fc600078ec0ff */
[----:B------:R-:W4:Y:S01]  /*a9d00*/  LDL.LU R58, [R1+0x2f80] ;  /* 0x002f8000013a7983 */ /* 0x000f220000300800 */
[----:B------:R-:W-:-:S03]  /*a9d10*/  LOP3.LUT R13, R26, 0xffff, RZ, 0xc0, !PT ;  /* 0x0000ffff1a0d7812 */ /* 0x000fc600078ec0ff */
[----:B------:R-:W4:Y:S01]  /*a9d20*/  LDL.LU R26, [R1+0x2f60] ;  /* 0x002f6000011a7983 */ /* 0x000f220000300800 */
[----:B------:R-:W-:Y:S02]  /*a9d30*/  LOP3.LUT R14, R35, 0xffff, RZ, 0xc0, !PT ;  /* 0x0000ffff230e7812 */ /* 0x000fe400078ec0ff */
[----:B------:R-:W-:Y:S02]  /*a9d40*/  LOP3.LUT R11, R25, 0xffff, RZ, 0xc0, !PT ;  /* 0x0000ffff190b7812 */ /* 0x000fe400078ec0ff */
[----:B------:R-:W4:Y:S01]  /*a9d50*/  LDL.LU R25, [R1+0xb00] ;  /* 0x000b000001197983 */ /* 0x000f220000300800 */
[----:B------:R-:W-:Y:S02]  /*a9d60*/  LOP3.LUT R12, R27, 0xffff, RZ, 0xc0, !PT ;  /* 0x0000ffff1b0c7812 */ /* 0x000fe400078ec0ff */
[----:B------:R-:W-:Y:S02]  /*a9d70*/  SHF.R.U32.HI R18, RZ, 0x8, R15 ;  /* 0x00000008ff127819 */ /* 0x000fe4000001160f */
[----:B------:R-:W-:-:S02]  /*a9d80*/  PRMT R35, R15, 0x3340, R11 ;  /* 0x000033400f237816 */ /* 0x000fc4000000000b */
[----:B------:R-:W-:Y:S02]  /*a9d90*/  SHF.R.U32.HI R17, RZ, 0x8, R11 ;  /* 0x00000008ff117819 */ /* 0x000fe4000001160b */
[----:B------:R-:W-:-:S04]  /*a9da0*/  SHF.R.U32.HI R15, RZ, 0x8, R14 ;  /* 0x00000008ff0f7819 */ /* 0x000fc8000001160e */
[----:B------:R-:W-:Y:S02]  /*a9db0*/  LOP3.LUT R15, R15, 0xffff, RZ, 0xc0, !PT ;  /* 0x0000ffff0f0f7812 */ /* 0x000fe400078ec0ff */
[----:B--2---:R-:W-:Y:S02]  /*a9dc0*/  LOP3.LUT R10, R23, 0xffff, RZ, 0xc0, !PT ;  /* 0x0000ffff170a7812 */ /* 0x004fe400078ec0ff */
[----:B------:R-:W2:Y:S01]  /*a9dd0*/  LDL.LU R23, [R1+0x330] ;  /* 0x0003300001177983 */ /* 0x000ea20000300800 */
[----:B---3--:R-:W-:-:S03]  /*a9de0*/  LOP3.LUT R9, R22, 0xffff, RZ, 0xc0, !PT ;  /* 0x0000ffff16097812 */ /* 0x008fc600078ec0ff */
[----:B------:R-:W3:Y:S01]  /*a9df0*/  LDL.LU R22, [R1+0x320] ;  /* 0x0003200001167983 */ /* 0x000ee20000300800 */
[----:B----4-:R-:W-:Y:S02]  /*a9e00*/  LOP3.LUT R8, R21, 0xffff, RZ, 0xc0, !PT ;  /* 0x0000ffff15087812 */ /* 0x010fe400078ec0ff */
[--C-:B------:R-:W-:Y:S01]  /*a9e10*/  PRMT R27, R14, 0x3340, R10.reuse ;  /* 0x000033400e1b7816 */ /* 0x100fe2000000000a */
[----:B------:R-:W4:Y:S01]  /*a9e20*/  LDL.LU R21, [R1+0x318] ;  /* 0x0003180001157983 */ /* 0x000f220000300800 */
[----:B------:R-:W-:Y:S02]  /*a9e30*/  SHF.R.U32.HI R16, RZ, 0x8, R10 ;  /* 0x00000008ff107819 */ /* 0x000fe4000001160a */
[----:B------:R-:W-:Y:S02]  /*a9e40*/  PRMT R10, R13, 0x3340, R9 ;  /* 0x000033400d0a7816 */ /* 0x000fe40000000009 */
[----:B------:R-:W-:Y:S02]  /*a9e50*/  SHF.R.U32.HI R14, RZ, 0x8, R13 ;  /* 0x00000008ff0e7819 */ /* 0x000fe4000001160d */
[----:B------:R-:W-:-:S02]  /*a9e60*/  SHF.R.U32.HI R11, RZ, 0x8, R9 ;  /* 0x00000008ff0b7819 */ /* 0x000fc40000011609 */
[----:B------:R-:W-:Y:S01]  /*a9e70*/  SHF.R.U32.HI R13, RZ, 0x8, R12 ;  /* 0x00000008ff0d7819 */ /* 0x000fe2000001160c */
[----:B------:R0:W-:Y:S01]  /*a9e80*/  STL [R1+0x518], R10 ;  /* 0x0005180a01007387 */ /* 0x0001e20000100800 */
[--C-:B------:R-:W-:Y:S02]  /*a9e90*/  PRMT R12, R12, 0x3340, R8.reuse ;  /* 0x000033400c0c7816 */ /* 0x100fe40000000008 */
[----:B------:R-:W-:Y:S02]  /*a9ea0*/  LOP3.LUT R9, R14, 0xffff, RZ, 0xc0, !PT ;  /* 0x0000ffff0e097812 */ /* 0x000fe400078ec0ff */
[----:B0-----:R-:W-:Y:S02]  /*a9eb0*/  SHF.R.U32.HI R10, RZ, 0x8, R8 ;  /* 0x00000008ff0a7819 */ /* 0x001fe40000011608 */
[----:B------:R-:W-:Y:S02]  /*a9ec0*/  LOP3.LUT R8, R11, 0xffff, RZ, 0xc0, !PT ;  /* 0x0000ffff0b087812 */ /* 0x000fe400078ec0ff */
[----:B------:R-:W-:-:S02]  /*a9ed0*/  LOP3.LUT R11, R13, 0xffff, RZ, 0xc0, !PT ;  /* 0x0000ffff0d0b7812 */ /* 0x000fc400078ec0ff */
[----:B------:R-:W-:Y:S02]  /*a9ee0*/  LOP3.LUT R10, R10, 0xffff, RZ, 0xc0, !PT ;  /* 0x0000ffff0a0a7812 */ /* 0x000fe400078ec0ff */
[----:B------:R-:W-:Y:S02]  /*a9ef0*/  PRMT R9, R9, 0x3340, R8 ;  /* 0x0000334009097816 */ /* 0x000fe40000000008 */
[----:B------:R-:W-:Y:S01]  /*a9f00*/  PRMT R10, R11, 0x3340, R10 ;  /* 0x000033400b0a7816 */ /* 0x000fe2000000000a */
[----:B------:R0:W-:Y:S04]  /*a9f10*/  STL [R1+0x514], R12 ;  /* 0x0005140c01007387 */ /* 0x0001e80000100800 */
[----:B------:R1:W-:Y:S04]  /*a9f20*/  STL [R1+0x2d8], R9 ;  /* 0x0002d80901007387 */ /* 0x0003e80000100800 */
[----:B------:R4:W-:Y:S04]  /*a9f30*/  STL [R1+0x2dc], R10 ;  /* 0x0002dc0a01007387 */ /* 0x0009e80000100800 */
[----:B------:R-:W4:Y:S04]  /*a9f40*/  LDL.LU R31, [R1+0x2fc8] ;  /* 0x002fc800011f7983 */ /* 0x000f280000300800 */
[----:B------:R-:W4:Y:S04]  /*a9f50*/  LDL.LU R30, [R1+0x2fa4] ;  /* 0x002fa400011e7983 */ /* 0x000f280000300800 */
[----:B------:R-:W4:Y:S01]  /*a9f60*/  LDL.LU R29, [R1+0x2f7c] ;  /* 0x002f7c00011d7983 */ /* 0x000f220000300800 */
[----:B0-----:R-:W-:-:S02]  /*a9f70*/  LOP3.LUT R12, R17, 0xffff, RZ, 0xc0, !PT ;  /* 0x0000ffff110c7812 */ /* 0x001fc400078ec0ff */
[----:B------:R-:W-:Y:S02]  /*a9f80*/  LOP3.LUT R14, R16, 0xffff, RZ, 0xc0, !PT ;  /* 0x0000ffff100e7812 */ /* 0x000fe400078ec0ff */
[----:B------:R-:W-:Y:S02]  /*a9f90*/  LOP3.LUT R17, R28, 0xffff, RZ, 0xc0, !PT ;  /* 0x0000ffff1c117812 */ /* 0x000fe400078ec0ff */
[----:B------:R-:W4:Y:S01]  /*a9fa0*/  LDL.LU R28, [R1+0x2f5c] ;  /* 0x002f5c00011c7983 */ /* 0x000f220000300800 */
[----:B------:R-:W-:Y:S02]  /*a9fb0*/  LOP3.LUT R16, R59, 0xffff, RZ, 0xc0, !PT ;  /* 0x0000ffff3b107812 */ /* 0x000fe400078ec0ff */
[----:B-1----:R-:W-:Y:S01]  /*a9fc0*/  PRMT R9, R15, 0x3340, R14 ;  /* 0x000033400f097816 */ /* 0x002fe2000000000e */
[----:B------:R-:W4:Y:S01]  /*a9fd0*/  LDL.LU R59, [R1+0xa70] ;  /* 0x000a7000013b7983 */ /* 0x000f220000300800 */
[----:B------:R-:W-:-:S03]  /*a9fe0*/  LOP3.LUT R15, R58, 0xffff, RZ, 0xc0, !PT ;  /* 0x0000ffff3a0f7812 */ /* 0x000fc600078ec0ff */
[----:B------:R-:W4:Y:S01]  /*a9ff0*/  LDL.LU R58, [R1+0xa30] ;  /* 0x000a3000013a7983 */ /* 0x000f220000300800 */
[----:B------:R-:W-:-:S04]  /*aa000*/  LOP3.LUT R13, R18, 0xffff, RZ, 0xc0, !PT ;  /* 0x0000ffff120d7812 */ /* 0x000fc800078ec0ff */
[----:B------:R-:W-:Y:S02]  /*aa010*/  PRMT R8, R13, 0x3340, R12 ;  /* 0x000033400d087816 */ /* 0x000fe4000000000c */
[----:B------:R-:W-:Y:S02]  /*aa020*/  SHF.R.U32.HI R19, RZ, 0x8, R15 ;  /* 0x00000008ff137819 */ /* 0x000fe4000001160f */
[----:B------:R-:W-:Y:S02]  /*aa030*/  SHF.R.U32.HI R20, RZ, 0x8, R16 ;  /* 0x00000008ff147819 */ /* 0x000fe40000011610 */
[----:B------:R-:W-:-:S04]  /*aa040*/  LOP3.LUT R14, R26, 0xffff, RZ, 0xc0, !PT ;  /* 0x0000ffff1a0e7812 */ /* 0x000fc800078ec0ff */
[----:B------:R-:W-:Y:S02]  /*aa050*/  SHF.R.U32.HI R18, RZ, 0x8, R14 ;  /* 0x00000008ff127819 */ /* 0x000fe4000001160e */
[----:B------:R-:W-:-:S04]  /*aa060*/  LOP3.LUT R13, R25, 0xffff, RZ, 0xc0, !PT ;  /* 0x0000ffff190d7812 */ /* 0x000fc800078ec0ff */
[--C-:B------:R-:W-:Y:S02]  /*aa070*/  PRMT R26, R17, 0x3340, R13.reuse ;  /* 0x00003340111a7816 */ /* 0x100fe4000000000d */
[----:B------:R-:W-:Y:S02]  /*aa080*/  SHF.R.U32.HI R13, RZ, 0x8, R13 ;  /* 0x00000008ff0d7819 */ /* 0x000fe4000001160d */
[----:B--2---:R-:W-:Y:S02]  /*aa090*/  LOP3.LUT R12, R23, 0xffff, RZ, 0xc0, !PT ;  /* 0x0000ffff170c7812 */ /* 0x004fe400078ec0ff */
[----:B------:R-:W2:Y:S01]  /*aa0a0*/  LDL.LU R23, [R1+0x31c] ;  /* 0x00031c0001177983 */ /* 0x000ea20000300800 */
[----:B---3--:R-:W-:-:S03]  /*aa0b0*/  LOP3.LUT R11, R22, 0xffff, RZ, 0xc0, !PT ;  /* 0x0000ffff160b7812 */ /* 0x008fc600078ec0ff */
[----:B------:R-:W3:Y:S01]  /*aa0c0*/  LDL.LU R22, [R1+0x314] ;  /* 0x0003140001167983 */ /* 0x000ee20000300800 */
[----:B----4-:R-:W-:Y:S02]  /*aa0d0*/  LOP3.LUT R10, R21, 0xffff, RZ, 0xc0, !PT ;  /* 0x0000ffff150a7812 */ /* 0x010fe400078ec0ff */
[----:B------:R-:W-:Y:S02]  /*aa0e0*/  PRMT R15, R15, 0x3340, R11 ;  /* 0x000033400f0f7816 */ /* 0x000fe4000000000b */
[----:B------:R-:W-:Y:S02]  /*aa0f0*/  SHF.R.U32.HI R21, RZ, 0x8, R17 ;  /* 0x00000008ff157819 */ /* 0x000fe40000011611 */
[----:B------:R-:W-:Y:S02]  /*aa100*/  PRMT R25, R16, 0x3340, R12 ;  /* 0x0000334010197816 */ /* 0x000fe4000000000c */
[----:B------:R-:W-:Y:S02]  /*aa110*/  PRMT R14, R14, 0x3340, R10 ;  /* 0x000033400e0e7816 */ /* 0x000fe4000000000a */
[----:B------:R-:W-:-:S02]  /*aa120*/  SHF.R.U32.HI R12, RZ, 0x8, R12 ;  /* 0x00000008ff0c7819 */ /* 0x000fc4000001160c */
[----:B------:R-:W-:Y:S02]  /*aa130*/  SHF.R.U32.HI R17, RZ, 0x8, R11 ;  /* 0x00000008ff117819 */ /* 0x000fe4000001160b */
[----:B------:R-:W-:Y:S01]  /*aa140*/  SHF.R.U32.HI R16, RZ, 0x8, R10 ;  /* 0x00000008ff107819 */ /* 0x000fe2000001160a */
[----:B------:R0:W-:Y:S01]  /*aa150*/  STL [R1+0x4d4], R15 ;  /* 0x0004d40f01007387 */ /* 0x0001e20000100800 */
        /* <DEDUP_REMOVED lines=8> */
[----:B-1----:R-:W-:Y:S02]  /*aa1e0*/  LOP3.LUT R14, R17, 0xffff, RZ, 0xc0, !PT ;  /* 0x0000ffff110e7812 */ /* 0x002fe400078ec0ff */
[----:B------:R-:W-:Y:S02]  /*aa1f0*/  LOP3.LUT R17, R18, 0xffff, RZ, 0xc0, !PT ;  /* 0x0000ffff12117812 */ /* 0x000fe400078ec0ff */
[----:B------:R-:W-:-:S02]  /*aa200*/  PRMT R11, R13, 0x3340, R12 ;  /* 0x000033400d0b7816 */ /* 0x000fc4000000000c */
[----:B------:R-:W-:Y:S02]  /*aa210*/  PRMT R13, R15, 0x3340, R14 ;  /* 0x000033400f0d7816 */ /* 0x000fe4000000000e */
[----:B------:R-:W-:-:S03]  /*aa220*/  PRMT R12, R17, 0x3340, R16 ;  /* 0x00003340110c7816 */ /* 0x000fc60000000010 */
[----:B------:R2:W-:Y:S04]  /*aa230*/  STL [R1+0x2e0], R13 ;  /* 0x0002e00d01007387 */ /* 0x0005e80000100800 */
[----:B------:R3:W-:Y:S04]  /*aa240*/  STL [R1+0x300], R12 ;  /* 0x0003000c01007387 */ /* 0x0007e80000100800 */
[----:B------:R-:W4:Y:S01]  /*aa250*/  LDL.LU R54, [R1+0x2fc4] ;  /* 0x002fc40001367983 */ /* 0x000f220000300800 */
[----:B------:R-:W-:-:S03]  /*aa260*/  LOP3.LUT R19, R31, 0xffff, RZ, 0xc0, !PT ;  /* 0x0000ffff1f137812 */ /* 0x000fc600078ec0ff */
[----:B------:R-:W4:Y:S01]  /*aa270*/  LDL.LU R42, [R1+0x2fa0] ;  /* 0x002fa000012a7983 */ /* 0x000f220000300800 */
[----:B------:R-:W-:-:S03]  /*aa280*/  LOP3.LUT R18, R30, 0xffff, RZ, 0xc0, !PT ;  /* 0x0000ffff1e127812 */ /* 0x000fc600078ec0ff */
[----:B------:R-:W4:Y:S01]  /*aa290*/  LDL.LU R31, [R1+0x2f78] ;  /* 0x002f7800011f7983 */ /* 0x000f220000300800 */
[----:B------:R-:W-:-:S03]  /*aa2a0*/  LOP3.LUT R17, R29, 0xffff, RZ, 0xc0, !PT ;  /* 0x0000ffff1d117812 */ /* 0x000fc600078ec0ff */
[----:B------:R-:W4:Y:S04]  /*aa2b0*/  LDL.LU R30, [R1+0x2f58] ;  /* 0x002f5800011e7983 */ /* 0x000f280000300800 */
        /* <DEDUP_REMOVED lines=8> */
[----:B------:R-:W-:Y:S02]  /*aa340*/  SHF.R.U32.HI R20, RZ, 0x8, R16 ;  /* 0x00000008ff147819 */ /* 0x000fe40000011610 */
[----:B--2---:R-:W-:Y:S02]  /*aa350*/  LOP3.LUT R13, R23, 0xffff, RZ, 0xc0, !PT ;  /* 0x0000ffff170d7812 */ /* 0x004fe400078ec0ff */
[----:B------:R-:W-:Y:S02]  /*aa360*/  SHF.R.U32.HI R23, RZ, 0x8, R19 ;  /* 0x00000008ff177819 */ /* 0x000fe40000011613 */
[----:B------:R-:W-:Y:S02]  /*aa370*/  PRMT R19, R19, 0x3340, R15 ;  /* 0x0000334013137816 */ /* 0x000fe4000000000f */
[----:B---3--:R-:W-:-:S02]  /*aa380*/  LOP3.LUT R12, R22, 0xffff, RZ, 0xc0, !PT ;  /* 0x0000ffff160c7812 */ /* 0x008fc400078ec0ff */
[----:B------:R-:W-:Y:S02]  /*aa390*/  SHF.R.U32.HI R22, RZ, 0x8, R18 ;  /* 0x00000008ff167819 */ /* 0x000fe40000011612 */
[----:B------:R-:W-:Y:S02]  /*aa3a0*/  PRMT R18, R18, 0x3340, R14 ;  /* 0x0000334012127816 */ /* 0x000fe4000000000e */
[----:B------:R-:W-:Y:S01]  /*aa3b0*/  SHF.R.U32.HI R15, RZ, 0x8, R15 ;  /* 0x00000008ff0f7819 */ /* 0x000fe2000001160f */
[----:B------:R0:W-:Y:S04]  /*aa3c0*/  STL [R1+0x4f4], R19 ;  /* 0x0004f41301007387 */ /* 0x0001e80000100800 */
[----:B------:R1:W-:Y:S01]  /*aa3d0*/  STL [R1+0x4fc], R18 ;  /* 0x0004fc1201007387 */ /* 0x0003e20000100800 */
[----:B------:R-:W-:-:S02]  /*aa3e0*/  PRMT R17, R17, 0x3340, R13 ;  /* 0x0000334011117816 */ /* 0x000fc4000000000d */
[----:B------:R-:W-:Y:S02]  /*aa3f0*/  PRMT R16, R16, 0x3340, R12 ;  /* 0x0000334010107816 */ /* 0x000fe4000000000c */
[----:B------:R-:W-:Y:S02]  /*aa400*/  SHF.R.U32.HI R14, RZ, 0x8, R14 ;  /* 0x00000008ff0e7819 */ /* 0x000fe4000001160e */
[----:B0-----:R-:W-:Y:S02]  /*aa410*/  SHF.R.U32.HI R19, RZ, 0x8, R13 ;  /* 0x00000008ff137819 */ /* 0x001fe4000001160d */
[----:B-1----:R-:W-:Y:S02]  /*aa420*/  SHF.R.U32.HI R18, RZ, 0x8, R12 ;  /* 0x00000008ff127819 */ /* 0x002fe4000001160c */
[----:B------:R-:W-:Y:S02]  /*aa430*/  LOP3.LUT R13, R23, 0xffff, RZ, 0xc0, !PT ;  /* 0x0000ffff170d7812 */ /* 0x000fe400078ec0ff */
[----:B------:R-:W-:Y:S01]  /*aa440*/  LOP3.LUT R12, R15, 0xffff, RZ, 0xc0, !PT ;  /* 0x0000ffff0f0c7812 */ /* 0x000fe200078ec0ff */
[----:B------:R0:W-:Y:S04]  /*aa450*/  STL [R1+0x538], R17 ;  /* 0x0005381101007387 */ /* 0x0001e80000100800 */
[----:B------:R1:W-:Y:S01]  /*aa460*/  STL [R1+0x550], R16 ;  /* 0x0005501001007387 */ /* 0x0003e20000100800 */
[----:B------:R-:W-:-:S02]  /*aa470*/  LOP3.LUT R15, R22, 0xffff, RZ, 0xc0, !PT ;  /* 0x0000ffff160f7812 */ /* 0x000fc400078ec0ff */
[----:B------:R-:W-:Y:S02]  /*aa480*/  LOP3.LUT R14, R14, 0xffff, RZ, 0xc0, !PT ;  /* 0x0000ffff0e0e7812 */ /* 0x000fe400078ec0ff */
[----:B------:R-:W-:Y:S02]  /*aa490*/  PRMT R12, R13, 0x3340, R12 ;  /* 0x000033400d0c7816 */ /* 0x000fe4000000000c */
[----:B------:R-:W-:Y:S02]  /*aa4a0*/  LOP3.LUT R18, R18, 0xffff, RZ, 0xc0, !PT ;  /* 0x0000ffff12127812 */ /* 0x000fe400078ec0ff */
[----:B------:R-:W-:Y:S02]  /*aa4b0*/  PRMT R14, R15, 0x3340, R14 ;  /* 0x000033400f0e7816 */ /* 0x000fe4000000000e */
[----:B0-----:R-:W-:Y:S02]  /*aa4c0*/  LOP3.LUT R17, R21, 0xffff, RZ, 0xc0, !PT ;  /* 0x0000ffff15117812 */ /* 0x001fe400078ec0ff */
[----:B-1----:R-:W-:-:S02]  /*aa4d0*/  LOP3.LUT R16, R19, 0xffff, RZ, 0xc0, !PT ;  /* 0x0000ffff13107812 */ /* 0x002fc400078ec0ff */
[----:B------:R-:W-:Y:S01]  /*aa4e0*/  LOP3.LUT R19, R20, 0xffff, RZ, 0xc0, !PT ;  /* 0x0000ffff14137812 */ /* 0x000fe200078ec0ff */
[----:B------:R0:W-:Y:S01]  /*aa4f0*/  STL [R1+0x314], R12 ;  /* 0x0003140c01007387 */ /* 0x0001e20000100800 */
[----:B------:R-:W-:-:S03]  /*aa500*/  PRMT R13, R17, 0x3340, R16 ;  /* 0x00003340110d7816 */ /* 0x000fc60000000010 */
[----:B------:R1:W-:Y:S01]  /*aa510*/  STL [R1+0x318], R14 ;  /* 0x0003180e01007387 */ /* 0x0003e20000100800 */
[----:B0-----:R-:W-:-:S03]  /*aa520*/  PRMT R12, R19, 0x3340, R18 ;  /* 0x00003340130c7816 */ /* 0x001fc60000000012 */
[----:B------:R0:W-:Y:S01]  /*aa530*/  STL [R1+0x31c], R13 ;  /* 0x00031c0d01007387 */ /* 0x0001e20000100800 */
[----:B----4-:R-:W-:Y:S02]  /*aa540*/  LOP3.LUT R19, R54, 0xffff, RZ, 0xc0, !PT ;  /* 0x0000ffff36137812 */ /* 0x010fe400078ec0ff */
[----:B------:R-:W-:Y:S01]  /*aa550*/  LOP3.LUT R18, R42, 0xffff, RZ, 0xc0, !PT ;  /* 0x0000ffff2a127812 */ /* 0x000fe200078ec0ff */
[----:B------:R2:W-:Y:S04]  /*aa560*/  STL [R1+0x320], R12 ;  /* 0x0003200c01007387 */ /* 0x0005e80000100800 */
[----:B------:R-:W3:Y:S01]  /*aa570*/  LDL.LU R54, [R1+0x2fc0] ;  /* 0x002fc00001367983 */ /* 0x000ee20000300800 */
[----:B------:R-:W-:-:S03]  /*aa580*/  LOP3.LUT R17, R31, 0xffff, RZ, 0xc0, !PT ;  /* 0x0000ffff1f117812 */ /* 0x000fc600078ec0ff */
[----:B------:R-:W4:Y:S01]  /*aa590*/  LDL.LU R42, [R1+0x2f9c] ;  /* 0x002f9c00012a7983 */ /* 0x000f220000300800 */
[----:B------:R-:W-:-:S03]  /*aa5a0*/  LOP3.LUT R16, R30, 0xffff, RZ, 0xc0, !PT ;  /* 0x0000ffff1e107812 */ /* 0x000fc600078ec0ff */
[----:B------:R-:W4:Y:S01]  /*aa5b0*/  LDL.LU R31, [R1+0x2f74] ;  /* 0x002f7400011f7983 */ /* 0x000f220000300800 */
[----:B------:R-:W-:-:S03]  /*aa5c0*/  LOP3.LUT R15, R29, 0xffff, RZ, 0xc0, !PT ;  /* 0x0000ffff1d0f7812 */ /* 0x000fc600078ec0ff */
[----:B------:R-:W4:Y:S04]  /*aa5d0*/  LDL.LU R30, [R1+0x2f54] ;  /* 0x002f5400011e7983 */ /* 0x000f280000300800 */
[----:B------:R-:W4:Y:S01]  /*aa5e0*/  LDL.LU R29, [R1+0x364] ;  /* 0x00036400011d7983 */ /* 0x000f220000300800 */
[----:B-1----:R-:W-:-:S03]  /*aa5f0*/  LOP3.LUT R14, R28, 0xffff, RZ, 0xc0, !PT ;  /* 0x0000ffff1c0e7812 */ /* 0x002fc600078ec0ff */
[----:B------:R-:W4:Y:S01]  /*aa600*/  LDL.LU R28, [R1+0x358] ;  /* 0x00035800011c7983 */ /* 0x000f220000300800 */
[----:B0-----:R-:W-:-:S03]  /*aa610*/  LOP3.LUT R13, R59, 0xffff, RZ, 0xc0, !PT ;  /* 0x0000ffff3b0d7812 */ /* 0x001fc600078ec0ff */
[----:B------:R-:W4:Y:S01]  /*aa620*/  LDL.LU R59, [R1+0x348] ;  /* 0x00034800013b7983 */ /* 0x000f220000300800 */
[----:B--2---:R-:W-:-:S03]  /*aa630*/  LOP3.LUT R12, R58, 0xffff, RZ, 0xc0, !PT ;  /* 0x0000ffff3a0c7812 */ /* 0x004fc600078ec0ff */
[----:B------:R-:W2:Y:S01]  /*aa640*/  LDL.LU R58, [R1+0x340] ;  /* 0x00034000013a7983 */ /* 0x000ea20000300800 */
[----:B------:R-:W-:Y:S02]  /*aa650*/  SHF.R.U32.HI R23, RZ, 0x8, R19 ;  /* 0x00000008ff177819 */ /* 0x000fe40000011613 */
[--C-:B------:R-:W-:Y:S02]  /*aa660*/  PRMT R19, R19, 0x3340, R15.reuse ;  /* 0x0000334013137816 */ /* 0x100fe4000000000f */
[----:B------:R-:W-:Y:S02]  /*aa670*/  SHF.R.U32.HI R22, RZ, 0x8, R18 ;  /* 0x00000008ff167819 */ /* 0x000fe40000011612 */
[----:B------:R-:W-:Y:S02]  /*aa680*/  PRMT R18, R18, 0x3340, R14 ;  /* 0x0000334012127816 */ /* 0x000fe4000000000e */
[----:B------:R-:W-:Y:S02]  /*aa690*/  SHF.R.U32.HI R15, RZ, 0x8, R15 ;  /* 0x00000008ff0f7819 */ /* 0x000fe4000001160f */
[----:B------:R-:W-:Y:S01]  /*aa6a0*/  SHF.R.U32.HI R21, RZ, 0x8, R17 ;  /* 0x00000008ff157819 */ /* 0x000fe20000011611 */
[----:B------:R0:W-:Y:S04]  /*aa6b0*/  STL [R1+0x53c], R19 ;  /* 0x00053c1301007387 */ /* 0x0001e80000100800 */
[----:B------:R1:W-:Y:S01]  /*aa6c0*/  STL [R1+0x558], R18 ;  /* 0x0005581201007387 */ /* 0x0003e20000100800 */
[----:B------:R-:W-:-:S02]  /*aa6d0*/  PRMT R17, R17, 0x3340, R13 ;  /* 0x0000334011117816 */ /* 0x000fc4000000000d */
[----:B------:R-:W-:Y:S02]  /*aa6e0*/  SHF.R.U32.HI R20, RZ, 0x8, R16 ;  /* 0x00000008ff147819 */ /* 0x000fe40000011610 */
[----:B------:R-:W-:Y:S02]  /*aa6f0*/  PRMT R16, R16, 0x3340, R12 ;  /* 0x0000334010107816 */ /* 0x000fe4000000000c */
[----:B------:R-:W-:Y:S02]  /*aa700*/  SHF.R.U32.HI R14, RZ, 0x8, R14 ;  /* 0x00000008ff0e7819 */ /* 0x000fe4000001160e */
[----:B0-----:R-:W-:Y:S02]  /*aa710*/  SHF.R.U32.HI R19, RZ, 0x8, R13 ;  /* 0x00000008ff137819 */ /* 0x001fe4000001160d */
[----:B-1----:R-:W-:Y:S02]  /*aa720*/  SHF.R.U32.HI R18, RZ, 0x8, R12 ;  /* 0x00000008ff127819 */ /* 0x002fe4000001160c */
[----:B------:R-:W-:-:S02]  /*aa730*/  LOP3.LUT R13, R23, 0xffff, RZ, 0xc0, !PT ;  /* 0x0000ffff170d7812 */ /* 0x000fc400078ec0ff */
[----:B------:R-:W-:Y:S01]  /*aa740*/  LOP3.LUT R12, R15, 0xffff, RZ, 0xc0, !PT ;  /* 0x0000ffff0f0c7812 */ /* 0x000fe200078ec0ff */
[----:B------:R0:W-:Y:S04]  /*aa750*/  STL [R1+0x59c], R17 ;  /* 0x00059c1101007387 */ /* 0x0001e80000100800 */
[----:B------:R1:W-:Y:S01]  /*aa760*/  STL [R1+0x5b4], R16 ;  /* 0x0005b41001007387 */ /* 0x0003e20000100800 */
[----:B------:R-:W-:Y:S02]  /*aa770*/  LOP3.LUT R15, R22, 0xffff, RZ, 0xc0, !PT ;  /* 0x0000ffff160f7812 */ /* 0x000fe400078ec0ff */
[----:B------:R-:W-:Y:S02]  /*aa780*/  LOP3.LUT R14, R14, 0xffff, RZ, 0xc0, !PT ;  /* 0x0000ffff0e0e7812 */ /* 0x000fe400078ec0ff */
[----:B------:R-:W-:-:S02]  /*aa790*/  PRMT R12, R13, 0x3340, R12 ;  /* 0x000033400d0c7816 */ /* 0x000fc4000000000c */
[----:B------:R-:W-:Y:S02]  /*aa7a0*/  LOP3.LUT R18, R18, 0xffff, RZ, 0xc0, !PT ;  /* 0x0000ffff12127812 */ /* 0x000fe400078ec0ff */
[----:B------:R-:W-:Y:S02]  /*aa7b0*/  PRMT R14, R15, 0x3340, R14 ;  /* 0x000033400f0e7816 */ /* 0x000fe4000000000e */
[----:B0-----:R-:W-:Y:S02]  /*aa7c0*/  LOP3.LUT R17, R21, 0xffff, RZ, 0xc0, !PT ;  /* 0x0000ffff15117812 */ /* 0x001fe400078ec0ff */
[----:B-1----:R-:W-:Y:S02]  /*aa7d0*/  LOP3.LUT R16, R19, 0xffff, RZ, 0xc0, !PT ;  /* 0x0000ffff13107812 */ /* 0x002fe400078ec0ff */
[----:B------:R-:W-:Y:S01]  /*aa7e0*/  LOP3.LUT R19, R20, 0xffff, RZ, 0xc0, !PT ;  /* 0x0000ffff14137812 */ /* 0x000fe200078ec0ff */
[----:B------:R0:W-:Y:S01]  /*aa7f0*/  STL [R1+0x324], R12 ;  /* 0x0003240c01007387 */ /* 0x0001e20000100800 */
[----:B------:R-:W-:-:S03]  /*aa800*/  PRMT R13, R17, 0x3340, R16 ;  /* 0x00003340110d7816 */ /* 0x000fc60000000010 */
[----:B------:R1:W-:Y:S01]  /*aa810*/  STL [R1+0x328], R14 ;  /* 0x0003280e01007387 */ /* 0x0003e20000100800 */
[----:B0-----:R-:W-:-:S03]  /*aa820*/  PRMT R12, R19, 0x3340, R18 ;  /* 0x00003340130c7816 */ /* 0x001fc60000000012 */
[----:B------:R0:W-:Y:S04]  /*aa830*/  STL [R1+0x32c], R13 ;  /* 0x00032c0d01007387 */ /* 0x0001e80000100800 */
[----:B------:R2:W-:Y:S01]  /*aa840*/  STL [R1+0x330], R12 ;  /* 0x0003300c01007387 */ /* 0x0005e20000100800 */
[----:B---3--:R-:W-:Y:S02]  /*aa850*/  LOP3.LUT R19, R54, 0xffff, RZ, 0xc0, !PT ;  /* 0x0000ffff36137812 */ /* 0x008fe400078ec0ff */
[----:B----4-:R-:W-:Y:S01]  /*aa860*/  LOP3.LUT R18, R42, 0xffff, RZ, 0xc0, !PT ;  /* 0x0000ffff2a127812 */ /* 0x010fe200078ec0ff */
        /* <DEDUP_REMOVED lines=17> */
[----:B------:R-:W-:Y:S02]  /*aa980*/  SHF.R.U32.HI R22, RZ, 0x8, R18 ;  /* 0x00000008ff167819 */ /* 0x000fe40000011612 */
[--C-:B------:R-:W-:Y:S02]  /*aa990*/  PRMT R18, R18, 0x3340, R14.reuse ;  /* 0x0000334012127816 */ /* 0x100fe4000000000e */
[----:B------:R-:W-:-:S02]  /*aa9a0*/  SHF.R.U32.HI R15, RZ, 0x8, R14 ;  /* 0x00000008ff0f7819 */ /* 0x000fc4000001160e */
        /* <DEDUP_REMOVED lines=26> */
[----:B---3--:R-:W-:-:S02]  /*aab50*/  LOP3.LUT R19, R54, 0xffff, RZ, 0xc0, !PT ;  /* 0x0000ffff36137812 */ /* 0x008fc400078ec0ff */
[----:B----4-:R-:W-:Y:S01]  /*aab60*/  LOP3.LUT R18, R42, 0xffff, RZ, 0xc0, !PT ;  /* 0x0000ffff2a127812 */ /* 0x010fe200078ec0ff */
[----:B------:R-:W3:Y:S01]  /*aab70*/  LDL.LU R54, [R1+0x2fb8] ;  /* 0x002fb80001367983 */ /* 0x000ee20000300800 */
[----:B------:R-:W-:-:S03]  /*aab80*/  LOP3.LUT R17, R31, 0xffff, RZ, 0xc0, !PT ;  /* 0x0000ffff1f117812 */ /* 0x000fc600078ec0ff */
[----:B------:R-:W4:Y:S01]  /*aab90*/  LDL.LU R42, [R1+0x2f94] ;  /* 0x002f9400012a7983 */ /* 0x000f220000300800 */
[----:B0-----:R-:W-:-:S03]  /*aaba0*/  LOP3.LUT R16, R30, 0xffff, RZ, 0xc0, !PT ;  /* 0x0000ffff1e107812 */ /* 0x001fc600078ec0ff */
[----:B------:R-:W4:Y:S01]  /*aabb0*/  LDL.LU R31, [R1+0x2f6c] ;  /* 0x002f6c00011f7983 */ /* 0x000f220000300800 */
[----:B------:R-:W-:-:S03]  /*aabc0*/  LOP3.LUT R15, R29, 0xffff, RZ, 0xc0, !PT ;  /* 0x0000ffff1d0f7812 */ /* 0x000fc600078ec0ff */
[----:B------:R-:W4:Y:S04]  /*aabd0*/  LDL.LU R30, [R1+0x2f4c] ;  /* 0x002f4c00011e7983 */ /* 0x000f280000300800 */
[----:B------:R-:W4:Y:S01]  /*aabe0*/  LDL.LU R29, [R1+0x670] ;  /* 0x00067000011d7983 */ /* 0x000f220000300800 */
[----:B-1----:R-:W-:-:S03]  /*aabf0*/  LOP3.LUT R14, R28, 0xffff, RZ, 0xc0, !PT ;  /* 0x0000ffff1c0e7812 */ /* 0x002fc600078ec0ff */
[----:B------:R-:W4:Y:S01]  /*aac00*/  LDL.LU R28, [R1+0x398] ;  /* 0x00039800011c7983 */ /* 0x000f220000300800 */
[----:B------:R-:W-:-:S03]  /*aac10*/  LOP3.LUT R13, R59, 0xffff, RZ, 0xc0, !PT ;  /* 0x0000ffff3b0d7812 */ /* 0x000fc600078ec0ff */
        /* <DEDUP_REMOVED lines=109> */
[----:B------:R-:W-:Y:S01]  /*ab2f0*/  PRMT R16, R16, 0x3340, R12 ;  /* 0x0000334010107816 */ /* 0x000fe2000000000c */
[----:B------:R0:W-:Y:S04]  /*ab300*/  STL [R1+0x570], R19 ;  /* 0x0005701301007387 */ /* 0x0001e80000100800 */
[----:B------:R1:W-:Y:S04]  /*ab310*/  STL [R1+0x6b4], R18 ;  /* 0x0006b41201007387 */ /* 0x0003e80000100800 */
[----:B------:R1:W-:Y:S04]  /*ab320*/  STL [R1+0x6dc], R17 ;  /* 0x0006dc1101007387 */ /* 0x0003e80000100800 */
[----:B------:R1:W-:Y:S01]  /*ab330*/  STL [R1+0x710], R16 ;  /* 0x0007101001007387 */ /* 0x0003e20000100800 */
[----:B------:R-:W-:-:S02]  /*ab340*/  LOP3.LUT R14, R14, 0xffff, RZ, 0xc0, !PT ;  /* 0x0000ffff0e0e7812 */ /* 0x000fc400078ec0ff */
[----:B------:R-:W-:Y:S02]  /*ab350*/  SHF.R.U32.HI R12, RZ, 0x8, R12 ;  /* 0x00000008ff0c7819 */ /* 0x000fe4000001160c */
[----:B0-----:R-:W-:Y:S02]  /*ab360*/  LOP3.LUT R19, R23, 0xffff, RZ, 0xc0, !PT ;  /* 0x0000ffff17137812 */ /* 0x001fe400078ec0ff */
[----:B-1----:R-:W-:Y:S02]  /*ab370*/  LOP3.LUT R18, R20, 0xffff, RZ, 0xc0, !PT ;  /* 0x0000ffff14127812 */ /* 0x002fe400078ec0ff */
[----:B------:R-:W-:Y:S02]  /*ab380*/  LOP3.LUT R17, R22, 0xffff, RZ, 0xc0, !PT ;  /* 0x0000ffff16117812 */ /* 0x000fe400078ec0ff */
[----:B------:R-:W-:Y:S02]  /*ab390*/  LOP3.LUT R16, R15, 0xffff, RZ, 0xc0, !PT ;  /* 0x0000ffff0f107812 */ /* 0x000fe400078ec0ff */
[----:B------:R-:W-:-:S02]  /*ab3a0*/  LOP3.LUT R15, R21, 0xffff, RZ, 0xc0, !PT ;  /* 0x0000ffff150f7812 */ /* 0x000fc400078ec0ff */
[----:B------:R-:W-:Y:S02]  /*ab3b0*/  PRMT R18, R19, 0x3340, R18 ;  /* 0x0000334013127816 */ /* 0x000fe40000000012 */
[----:B------:R-:W-:Y:S02]  /*ab3c0*/  PRMT R16, R17, 0x3340, R16 ;  /* 0x0000334011107816 */ /* 0x000fe40000000010 */
[----:B------:R-:W-:Y:S02]  /*ab3d0*/  PRMT R14, R15, 0x3340, R14 ;  /* 0x000033400f0e7816 */ /* 0x000fe4000000000e */
[----:B------:R-:W-:Y:S02]  /*ab3e0*/  LOP3.LUT R13, R13, 0xffff, RZ, 0xc0, !PT ;  /* 0x0000ffff0d0d7812 */ /* 0x000fe400078ec0ff */
[----:B------:R-:W-:Y:S01]  /*ab3f0*/  LOP3.LUT R12, R12, 0xffff, RZ, 0xc0, !PT ;  /* 0x0000ffff0c0c7812 */ /* 0x000fe200078ec0ff */
[----:B------:R4:W-:Y:S04]  /*ab400*/  STL [R1+0x3d8], R18 ;  /* 0x0003d81201007387 */ /* 0x0009e80000100800 */
[----:B------:R-:W-:Y:S04]  /*ab410*/  STL [R1+0x3dc], R16 ;  /* 0x0003dc1001007387 */ /* 0x000fe80000100800 */
[----:B------:R0:W-:Y:S01]  /*ab420*/  STL [R1+0x400], R14 ;  /* 0x0004000e01007387 */ /* 0x0001e20000100800 */
[----:B------:R-:W-:-:S05]  /*ab430*/  PRMT R12, R13, 0x3340, R12 ;  /* 0x000033400d0c7816 */ /* 0x000fca000000000c */
[----:B------:R2:W-:Y:S01]  /*ab440*/  STL [R1+0x404], R12 ;  /* 0x0004040c01007387 */ /* 0x0005e20000100800 */
[----:B---3--:R-:W-:Y:S02]  /*ab450*/  LOP3.LUT R19, R54, 0xffff, RZ, 0xc0, !PT ;  /* 0x0000ffff36137812 */ /* 0x008fe400078ec0ff */
[----:B----4-:R-:W-:Y:S02]  /*ab460*/  LOP3.LUT R18, R42, 0xffff, RZ, 0xc0, !PT ;  /* 0x0000ffff2a127812 */ /* 0x010fe400078ec0ff */
[----:B------:R-:W-:Y:S02]  /*ab470*/  SHF.R.U32.HI R23, RZ, 0x8, R19 ;  /* 0x00000008ff177819 */ /* 0x000fe40000011613 */
[----:B------:R-:W-:Y:S02]  /*ab480*/  LOP3.LUT R15, R29, 0xffff, RZ, 0xc0, !PT ;  /* 0x0000ffff1d0f7812 */ /* 0x000fe400078ec0ff */
[----:B0-----:R-:W-:Y:S02]  /*ab490*/  LOP3.LUT R14, R28, 0xffff, RZ, 0xc0, !PT ;  /* 0x0000ffff1c0e7812 */ /* 0x001fe400078ec0ff */
[----:B------:R-:W-:-:S02]  /*ab4a0*/  PRMT R19, R19, 0x3340, R15 ;  /* 0x0000334013137816 */ /* 0x000fc4000000000f */
[----:B------:R-:W-:Y:S02]  /*ab4b0*/  SHF.R.U32.HI R20, RZ, 0x8, R15 ;  /* 0x00000008ff147819 */ /* 0x000fe4000001160f */
[----:B------:R-:W-:Y:S02]  /*ab4c0*/  PRMT R15, R18, 0x3340, R14 ;  /* 0x00003340120f7816 */ /* 0x000fe4000000000e */
[----:B------:R-:W-:Y:S01]  /*ab4d0*/  LOP3.LUT R17, R31, 0xffff, RZ, 0xc0, !PT ;  /* 0x0000ffff1f117812 */ /* 0x000fe200078ec0ff */
[----:B------:R-:W-:Y:S01]  /*ab4e0*/  STL [R1+0x6fc], R19 ;  /* 0x0006fc1301007387 */ /* 0x000fe20000100800 */
[----:B------:R-:W-:Y:S02]  /*ab4f0*/  LOP3.LUT R16, R30, 0xffff, RZ, 0xc0, !PT ;  /* 0x0000ffff1e107812 */ /* 0x000fe400078ec0ff */
[----:B------:R-:W-:Y:S01]  /*ab500*/  LOP3.LUT R13, R59, 0xffff, RZ, 0xc0, !PT ;  /* 0x0000ffff3b0d7812 */ /* 0x000fe200078ec0ff */
[----:B------:R-:W3:Y:S04]  /*ab510*/  LDL.LU R31, [R1+0x19c] ;  /* 0x00019c00011f7983 */ /* 0x000ee80000300800 */
[----:B------:R-:W4:Y:S01]  /*ab520*/  LDL.LU R30, [R1+0x198] ;  /* 0x00019800011e7983 */ /* 0x000f220000300800 */
[----:B--2---:R-:W-:-:S03]  /*ab530*/  LOP3.LUT R12, R58, 0xffff, RZ, 0xc0, !PT ;  /* 0x0000ffff3a0c7812 */ /* 0x004fc600078ec0ff */
[----:B------:R0:W-:Y:S01]  /*ab540*/  STL [R1+0x718], R15 ;  /* 0x0007180f01007387 */ /* 0x0001e20000100800 */
[----:B------:R-:W-:Y:S02]  /*ab550*/  SHF.R.U32.HI R21, RZ, 0x8, R17 ;  /* 0x00000008ff157819 */ /* 0x000fe40000011611 */
[--C-:B------:R-:W-:Y:S02]  /*ab560*/  PRMT R17, R17, 0x3340, R13.reuse ;  /* 0x0000334011117816 */ /* 0x100fe4000000000d */
[----:B0-----:R-:W-:Y:S02]  /*ab570*/  SHF.R.U32.HI R15, RZ, 0x8, R14 ;  /* 0x00000008ff0f7819 */ /* 0x001fe4000001160e */
[----:B------:R-:W-:Y:S02]  /*ab580*/  SHF.R.U32.HI R14, RZ, 0x8, R13 ;  /* 0x00000008ff0e7819 */ /* 0x000fe4000001160d */
[----:B------:R-:W-:Y:S02]  /*ab590*/  SHF.R.U32.HI R13, RZ, 0x8, R16 ;  /* 0x00000008ff0d7819 */ /* 0x000fe40000011610 */
[----:B------:R-:W-:Y:S01]  /*ab5a0*/  PRMT R16, R16, 0x3340, R12 ;  /* 0x0000334010107816 */ /* 0x000fe2000000000c */
[----:B------:R0:W-:Y:S01]  /*ab5b0*/  STL [R1+0x754], R17 ;  /* 0x0007541101007387 */ /* 0x0001e20000100800 */
[----:B------:R-:W-:-:S03]  /*ab5c0*/  LOP3.LUT R19, R23, 0xffff, RZ, 0xc0, !PT ;  /* 0x0000ffff17137812 */ /* 0x000fc600078ec0ff */
[----:B------:R1:W-:Y:S04]  /*ab5d0*/  STL [R1+0x75c], R16 ;  /* 0x00075c1001007387 */ /* 0x0003e80000100800 */
[----:B------:R-:W3:Y:S04]  /*ab5e0*/  LDL.LU R23, [R1+0x100] ;  /* 0x0001000001177983 */ /* 0x000ee80000300800 */
[----:B------:R-:W2:Y:S01]  /*ab5f0*/  LDL.LU R58, [R1+0x194] ;  /* 0x00019400013a7983 */ /* 0x000ea20000300800 */
[----:B------:R-:W-:Y:S02]  /*ab600*/  SHF.R.U32.HI R22, RZ, 0x8, R18 ;  /* 0x00000008ff167819 */ /* 0x000fe40000011612 */
[----:B------:R-:W-:-:S02]  /*ab610*/  LOP3.LUT R18, R20, 0xffff, RZ, 0xc0, !PT ;  /* 0x0000ffff14127812 */ /* 0x000fc400078ec0ff */
[----:B------:R-:W-:Y:S02]  /*ab620*/  SHF.R.U32.HI R12, RZ, 0x8, R12 ;  /* 0x00000008ff0c7819 */ /* 0x000fe4000001160c */
[----:B------:R-:W-:Y:S02]  /*ab630*/  LOP3.LUT R14, R14, 0xffff, RZ, 0xc0, !PT ;  /* 0x0000ffff0e0e7812 */ /* 0x000fe400078ec0ff */
[----:B0-----:R-:W-:Y:S02]  /*ab640*/  LOP3.LUT R17, R22, 0xffff, RZ, 0xc0, !PT ;  /* 0x0000ffff16117812 */ /* 0x001fe400078ec0ff */
[----:B------:R-:W-:Y:S02]  /*ab650*/  PRMT R18, R19, 0x3340, R18 ;  /* 0x0000334013127816 */ /* 0x000fe40000000012 */
[----:B-1----:R-:W-:Y:S02]  /*ab660*/  LOP3.LUT R16, R15, 0xffff, RZ, 0xc0, !PT ;  /* 0x0000ffff0f107812 */ /* 0x002fe400078ec0ff */
[----:B------:R-:W-:-:S02]  /*ab670*/  LOP3.LUT R15, R21, 0xffff, RZ, 0xc0, !PT ;  /* 0x0000ffff150f7812 */ /* 0x000fc400078ec0ff */
[----:B------:R-:W-:Y:S02]  /*ab680*/  LOP3.LUT R13, R13, 0xffff, RZ, 0xc0, !PT ;  /* 0x0000ffff0d0d7812 */ /* 0x000fe400078ec0ff */
[----:B------:R-:W-:Y:S02]  /*ab690*/  LOP3.LUT R12, R12, 0xffff, RZ, 0xc0, !PT ;  /* 0x0000ffff0c0c7812 */ /* 0x000fe400078ec0ff */
[----:B------:R-:W-:Y:S02]  /*ab6a0*/  PRMT R16, R17, 0x3340, R16 ;  /* 0x0000334011107816 */ /* 0x000fe40000000010 */
[----:B------:R-:W-:Y:S01]  /*ab6b0*/  PRMT R14, R15, 0x3340, R14 ;  /* 0x000033400f0e7816 */ /* 0x000fe2000000000e */
[----:B------:R-:W-:Y:S04]  /*ab6c0*/  STL [R1+0x408], R18 ;  /* 0x0004081201007387 */ /* 0x000fe80000100800 */
[----:B------:R-:W2:Y:S01]  /*ab6d0*/  LDL.LU R59, [R1+0x190] ;  /* 0x00019000013b7983 */ /* 0x000ea20000300800 */
[----:B------:R-:W-:-:S03]  /*ab6e0*/  PRMT R12, R13, 0x3340, R12 ;  /* 0x000033400d0c7816 */ /* 0x000fc6000000000c */
[----:B------:R-:W-:Y:S04]  /*ab6f0*/  STL [R1+0x40c], R16 ;  /* 0x00040c1001007387 */ /* 0x000fe80000100800 */
        /* <DEDUP_REMOVED lines=9> */
[----:B------:R-:W2:Y:S01]  /*ab790*/  LDL.LU R29, [R1+0x188] ;  /* 0x00018800011d7983 */ /* 0x000ea20000300800 */
[----:B----4-:R-:W-:-:S03]  /*ab7a0*/  PRMT R56, R30, 0x5410, R56 ;  /* 0x000054101e387816 */ /* 0x010fc60000000038 */
[----:B------:R-:W4:Y:S01]  /*ab7b0*/  LDL.LU R30, [R1+0x174] ;  /* 0x00017400011e7983 */ /* 0x000f220000300800 */
[----:B---3--:R-:W-:-:S05]  /*ab7c0*/  PRMT R12, R31, 0x5410, R23 ;  /* 0x000054101f0c7816 */ /* 0x008fca0000000017 */
[----:B------:R0:W-:Y:S04]  /*ab7d0*/  STL [R1+0x40], R12 ;  /* 0x0000400c01007387 */ /* 0x0001e80000100800 */
        /* <DEDUP_REMOVED lines=13> */
[----:B------:R0:W-:Y:S01]  /*ab8b0*/  STL [R1+0x3038], R56 ;  /* 0x0030383801007387 */ /* 0x0001e20000100800 */
[----:B--2---:R-:W-:-:S03]  /*ab8c0*/  PRMT R57, R58, 0x5410, R57 ;  /* 0x000054103a397816 */ /* 0x004fc60000000039 */
[----:B0-----:R-:W2:Y:S04]  /*ab8d0*/  LDL.LU R56, [R1+0x28] ;  /* 0x0000280001387983 */ /* 0x001ea80000300800 */
[----:B------:R-:W4:Y:S04]  /*ab8e0*/  LDL.LU R58, [R1+0x3190] ;  /* 0x00319000013a7983 */ /* 0x000f280000300800 */
[----:B------:R0:W-:Y:S04]  /*ab8f0*/  STL [R1+0x303c], R57 ;  /* 0x00303c3901007387 */ /* 0x0001e80000100800 */
[----:B0-----:R-:W2:Y:S01]  /*ab900*/  LDL.LU R57, [R1+0x160] ;  /* 0x0001600001397983 */ /* 0x001ea20000300800 */
[----:B----4-:R-:W-:-:S03]  /*ab910*/  PRMT R58, R59, 0x5410, R58 ;  /* 0x000054103b3a7816 */ /* 0x010fc6000000003a */
[----:B------:R-:W4:Y:S04]  /*ab920*/  LDL.LU R59, [R1+0x318c] ;  /* 0x00318c00013b7983 */ /* 0x000f280000300800 */
[----:B------:R0:W-:Y:S01]  /*ab930*/  STL [R1+0x3040], R58 ;  /* 0x0030403a01007387 */ /* 0x0001e20000100800 */
[----:B------:R-:W-:Y:S02]  /*ab940*/  PRMT R46, R46, 0x5410, R40 ;  /* 0x000054102e2e7816 */ /* 0x000fe40000000028 */
[----:B------:R-:W-:Y:S02]  /*ab950*/  PRMT R54, R54, 0x5410, R38 ;  /* 0x0000541036367816 */ /* 0x000fe40000000026 */
[----:B------:R-:W-:Y:S01]  /*ab960*/  PRMT R28, R28, 0x5410, R42 ;  /* 0x000054101c1c7816 */ /* 0x000fe2000000002a */
[----:B0-----:R-:W2:Y:S01]  /*ab970*/  LDL.LU R58, [R1+0x24] ;  /* 0x00002400013a7983 */ /* 0x001ea20000300800 */
[----:B----4-:R-:W-:-:S03]  /*ab980*/  PRMT R59, R52, 0x5410, R59 ;  /* 0x00005410343b7816 */ /* 0x010fc6000000003b */
[----:B------:R-:W4:Y:S04]  /*ab990*/  LDL.LU R52, [R1+0x3188] ;  /* 0x0031880001347983 */ /* 0x000f280000300800 */
[----:B------:R0:W-:Y:S04]  /*ab9a0*/  STL [R1+0x3044], R59 ;  /* 0x0030443b01007387 */ /* 0x0001e80000100800 */
[----:B0-----:R-:W4:Y:S04]  /*ab9b0*/  LDL.LU R59, [R1+0x178] ;  /* 0x00017800013b7983 */ /* 0x001f280000300800 */
        /* <DEDUP_REMOVED lines=8> */
[----:B0-----:R-:W3:Y:S02]  /*aba40*/  LDL.LU R28, [R1+0x3170] ;  /* 0x00317000011c7983 */ /* 0x001ee40000300800 */
[----:B---3--:R-:W-:-:S02]  /*aba50*/  PRMT R28, R29, 0x5410, R28 ;  /* 0x000054101d1c7816 */ /* 0x008fc4000000001c */
[----:B------:R-:W3:Y:S04]  /*aba60*/  LDL.LU R29, [R1+0x316c] ;  /* 0x00316c00011d7983 */ /* 0x000ee80000300800 */
[----:B------:R0:W-:Y:S04]  /*aba70*/  STL [R1+0x3048], R28 ;  /* 0x0030481c01007387 */ /* 0x0001e80000100800 */
[----:B0-----:R-:W4:Y:S01]  /*aba80*/  LDL.LU R28, [R1+0x20] ;  /* 0x00002000011c7983 */ /* 0x001f220000300800 */
[----:B---3--:R-:W-:-:S03]  /*aba90*/  PRMT R29, R30, 0x5410, R29 ;  /* 0x000054101e1d7816 */ /* 0x008fc6000000001d */
[----:B------:R-:W3:Y:S04]  /*abaa0*/  LDL.LU R30, [R1+0x3168] ;  /* 0x00316800011e7983 */ /* 0x000ee80000300800 */
[----:B------:R0:W-:Y:S04]  /*abab0*/  STL [R1+0x304c], R29 ;  /* 0x00304c1d01007387 */ /* 0x0001e80000100800 */
[----:B0-----:R-:W4:Y:S01]  /*abac0*/  LDL.LU R29, [R1+0x16c] ;  /* 0x00016c00011d7983 */ /* 0x001f220000300800 */
[----:B---3--:R-:W-:-:S03]  /*abad0*/  PRMT R30, R31, 0x5410, R30 ;  /* 0x000054101f1e7816 */ /* 0x008fc6000000001e */
[----:B------:R-:W3:Y:S01]  /*abae0*/  LDL.LU R31, [R1+0x3164] ;  /* 0x00316400011f7983 */ /* 0x000ee20000300800 */
[----:B------:R-:W-:-:S03]  /*abaf0*/  PRMT R20, R20, 0x5410, R12 ;  /* 0x0000541014147816 */ /* 0x000fc6000000000c */
[----:B------:R-:W-:Y:S01]  /*abb00*/  STL [R1+0x3050], R30 ;  /* 0x0030501e01007387 */ /* 0x000fe20000100800 */
[----:B--2---:R-:W-:Y:S02]  /*abb10*/  PRMT R13, R13, 0x5410, R56 ;  /* 0x000054100d0d7816 */ /* 0x004fe40000000038 */
[----:B------:R-:W-:Y:S02]  /*abb20*/  PRMT R21, R21, 0x5410, R15 ;  /* 0x0000541015157816 */ /* 0x000fe4000000000f */
[----:B------:R-:W-:Y:S02]  /*abb30*/  PRMT R22, R22, 0x5410, R14 ;  /* 0x0000541016167816 */ /* 0x000fe4000000000e */
[----:B------:R-:W-:Y:S02]  /*abb40*/  PRMT R23, R23, 0x5410, R17 ;  /* 0x0000541017177816 */ /* 0x000fe40000000011 */
[----:B------:R-:W-:Y:S02]  /*abb50*/  PRMT R12, R19, 0x5410, R16 ;  /* 0x00005410130c7816 */ /* 0x000fe40000000010 */
[----:B----4-:R-:W-:-:S02]  /*abb60*/  PRMT R16, R54, 0x5410, R53 ;  /* 0x0000541036107816 */ /* 0x010fc40000000035 */
[----:B------:R-:W-:Y:S02]  /*abb70*/  PRMT R17, R38, 0x5410, R50 ;  /* 0x0000541026117816 */ /* 0x000fe40000000032 */
[----:B------:R-:W-:Y:S02]  /*abb80*/  PRMT R19, R3, 0x5410, R0 ;  /* 0x0000541003137816 */ /* 0x000fe40000000000 */
[----:B---3--:R-:W-:Y:S02]  /*abb90*/  PRMT R31, R29, 0x5410, R31 ;  /* 0x000054101d1f7816 */ /* 0x008fe4000000001f */
[----:B------:R-:W-:Y:S02]  /*abba0*/  PRMT R29, R59, 0x5410, R28 ;  /* 0x000054103b1d7816 */ /* 0x000fe4000000001c */
[----:B------:R-:W-:Y:S01]  /*abbb0*/  PRMT R28, R57, 0x5410, R58 ;  /* 0x00005410391c7816 */ /* 0x000fe2000000003a */
[----:B------:R-:W-:Y:S04]  /*abbc0*/  STL [R1+0x3054], R31 ;  /* 0x0030541f01007387 */ /* 0x000fe80000100800 */
[----:B------:R-:W-:Y:S04]  /*abbd0*/  STL [R1+0x20], R29 ;  /* 0x0000201d01007387 */ /* 0x000fe80000100800 */
[----:B------:R-:W-:Y:S04]  /*abbe0*/  STL [R1+0x24], R28 ;  /* 0x0000241c01007387 */ /* 0x000fe80000100800 */
[----:B------:R-:W-:Y:S04]  /*abbf0*/  STL [R1+0x3058], R20 ;  /* 0x0030581401007387 */ /* 0x000fe80000100800 */
[----:B------:R0:W-:Y:S04]  /*abc00*/  STL [R1+0x28], R13 ;  /* 0x0000280d01007387 */ /* 0x0001e80000100800 */
[----:B------:R-:W-:Y:S04]  /*abc10*/  STL [R1+0x305c], R21 ;  /* 0x00305c1501007387 */ /* 0x000fe80000100800 */
[----:B------:R-:W-:Y:S04]  /*abc20*/  STL [R1+0x3060], R22 ;  /* 0x0030601601007387 */ /* 0x000fe80000100800 */
[----:B------:R-:W-:Y:S01]  /*abc30*/  STL [R1+0x3064], R23 ;  /* 0x0030641701007387 */ /* 0x000fe20000100800 */
[----:B0-----:R-:W-:-:S03]  /*abc40*/  PRMT R13, R42, 0x5410, R18 ;  /* 0x000054102a0d7816 */ /* 0x001fc60000000012 */
[----:B------:R-:W2:Y:S04]  /*abc50*/  LDL.LU R42, [R1+0x3160] ;  /* 0x00316000012a7983 */ /* 0x000ea80000300800 */
[----:B------:R0:W-:Y:S02]  /*abc60*/  STL [R1+0x10], R12 ;  /* 0x0000100c01007387 */ /* 0x0001e40000100800 */
[----:B0-----:R-:W-:Y:S02]  /*abc70*/  PRMT R12, R46, 0x5410, R52 ;  /* 0x000054102e0c7816 */ /* 0x001fe40000000034 */
[----:B------:R-:W3:Y:S04]  /*abc80*/  LDL.LU R52, [R1+0x315c] ;  /* 0x00315c0001347983 */ /* 0x000ee80000300800 */
[----:B------:R0:W-:Y:S04]  /*abc90*/  STL [R1+0x14], R13 ;  /* 0x0000140d01007387 */ /* 0x0001e80000100800 */
[----:B------:R-:W4:Y:S04]  /*abca0*/  LDL.LU R46, [R1+0x3158] ;  /* 0x00315800012e7983 */ /* 0x000f280000300800 */
[----:B------:R-:W3:Y:S04]  /*abcb0*/  LDL.LU R53, [R1+0x3154] ;  /* 0x0031540001357983 */ /* 0x000ee80000300800 */
[----:B------:R1:W-:Y:S04]  /*abcc0*/  STL [R1+0x18], R12 ;  /* 0x0000180c01007387 */ /* 0x0003e80000100800 */
[----:B------:R-:W3:Y:S04]  /*abcd0*/  LDL.LU R54, [R1+0x3150] ;  /* 0x0031500001367983 */ /* 0x000ee80000300800 */
[----:B------:R-:W-:Y:S04]  /*abce0*/  STL [R1+0x3068], R16 ;  /* 0x0030681001007387 */ /* 0x000fe80000100800 */
[----:B------:R-:W3:Y:S01]  /*abcf0*/  LDL.LU R50, [R1+0x314c] ;  /* 0x00314c0001327983 */ /* 0x000ee20000300800 */
[----:B------:R-:W-:-:S03]  /*abd00*/  PRMT R18, R40, 0x5410, R41 ;  /* 0x0000541028127816 */ /* 0x000fc60000000029 */
[----:B------:R-:W3:Y:S04]  /*abd10*/  LDL.LU R38, [R1+0x3148] ;  /* 0x0031480001267983 */ /* 0x000ee80000300800 */
[----:B------:R-:W-:Y:S04]  /*abd20*/  STL [R1+0x306c], R17 ;  /* 0x00306c1101007387 */ /* 0x000fe80000100800 */
[----:B------:R-:W3:Y:S04]  /*abd30*/  LDL.LU R41, [R1+0x3144] ;  /* 0x0031440001297983 */ /* 0x000ee80000300800 */
[----:B------:R-:W3:Y:S04]  /*abd40*/  LDL.LU R40, [R1+0x3140] ;  /* 0x0031400001287983 */ /* 0x000ee80000300800 */
[----:B------:R-:W-:Y:S04]  /*abd50*/  STL [R1+0x3070], R18 ;  /* 0x0030701201007387 */ /* 0x000fe80000100800 */
[----:B------:R-:W3:Y:S04]  /*abd60*/  LDL.LU R0, [R1+0x313c] ;  /* 0x00313c0001007983 */ /* 0x000ee80000300800 */
[----:B------:R-:W3:Y:S01]  /*abd70*/  LDL.LU R3, [R1+0x3138] ;  /* 0x0031380001037983 */ /* 0x000ee20000300800 */
[----:B0-----:R-:W-:-:S03]  /*abd80*/  PRMT R13, R44, 0x5410, R47 ;  /* 0x000054102c0d7816 */ /* 0x001fc6000000002f */
[----:B------:R-:W-:Y:S04]  /*abd90*/  STL [R1+0x3074], R19 ;  /* 0x0030741301007387 */ /* 0x000fe80000100800 */
[----:B------:R-:W3:Y:S04]  /*abda0*/  LDL.LU R47, [R1+0x3134] ;  /* 0x00313400012f7983 */ /* 0x000ee80000300800 */
[----:B------:R-:W3:Y:S01]  /*abdb0*/  LDL.LU R44, [R1+0x3130] ;  /* 0x00313000012c7983 */ /* 0x000ee20000300800 */
[----:B-1----:R-:W-:-:S03]  /*abdc0*/  PRMT R12, R49, 0x5410, R43 ;  /* 0x00005410310c7816 */ /* 0x002fc6000000002b */
[----:B------:R-:W3:Y:S04]  /*abdd0*/  LDL.LU R43, [R1+0x312c] ;  /* 0x00312c00012b7983 */ /* 0x000ee80000300800 */
[----:B------:R0:W-:Y:S04]  /*abde0*/  STL [R1], R13 ;  /* 0x0000000d01007387 */ /* 0x0001e80000100800 */
[----:B------:R-:W3:Y:S01]  /*abdf0*/  LDL.LU R49, [R1+0x3128] ;  /* 0x0031280001317983 */ /* 0x000ee20000300800 */
[----:B0-----:R-:W-:-:S03]  /*abe00*/  PRMT R13, R51, 0x5410, R48 ;  /* 0x00005410330d7816 */ /* 0x001fc60000000030 */
[----:B------:R-:W3:Y:S04]  /*abe10*/  LDL.LU R48, [R1+0x3124] ;  /* 0x0031240001307983 */ /* 0x000ee80000300800 */
[----:B------:R0:W-:Y:S04]  /*abe20*/  STL [R1+0x4], R12 ;  /* 0x0000040c01007387 */ /* 0x0001e80000100800 */
[----:B------:R-:W3:Y:S01]  /*abe30*/  LDL.LU R51, [R1+0x3120] ;  /* 0x0031200001337983 */ /* 0x000ee20000300800 */
[----:B------:R-:W-:Y:S02]  /*abe40*/  PRMT R14, R36, 0x5410, R55 ;  /* 0x00005410240e7816 */ /* 0x000fe40000000037 */
[----:B0-----:R-:W-:-:S02]  /*abe50*/  PRMT R12, R60, 0x5410, R61 ;  /* 0x000054103c0c7816 */ /* 0x001fc4000000003d */
[----:B------:R-:W-:-:S03]  /*abe60*/  PRMT R15, R7, 0x5410, R45 ;  /* 0x00005410070f7816 */ /* 0x000fc6000000002d */
[----:B------:R-:W-:Y:S04]  /*abe70*/  STL [R1+0x3078], R12 ;  /* 0x0030780c01007387 */ /* 0x000fe80000100800 */
[----:B------:R0:W-:Y:S01]  /*abe80*/  STL [R1+0x8], R13 ;  /* 0x0000080d01007387 */ /* 0x0001e20000100800 */
[----:B------:R-:W-:Y:S02]  /*abe90*/  PRMT R32, R6, 0x5410, R32 ;  /* 0x0000541006207816 */ /* 0x000fe40000000020 */
[----:B------:R-:W-:Y:S02]  /*abea0*/  PRMT R33, R5, 0x5410, R33 ;  /* 0x0000541005217816 */ /* 0x000fe40000000021 */
[----:B------:R-:W-:Y:S02]  /*abeb0*/  PRMT R34, R4, 0x5410, R34 ;  /* 0x0000541004227816 */ /* 0x000fe40000000022 */
[----:B------:R-:W-:-:S02]  /*abec0*/  PRMT R24, R2, 0x5410, R24 ;  /* 0x0000541002187816 */ /* 0x000fc40000000018 */
[----:B0-----:R-:W-:Y:S02]  /*abed0*/  PRMT R13, R37, 0x5410, R39 ;  /* 0x00005410250d7816 */ /* 0x001fe40000000027 */
[----:B------:R-:W-:Y:S02]  /*abee0*/  PRMT R8, R35, 0x5410, R8 ;  /* 0x0000541023087816 */ /* 0x000fe40000000008 */
[----:B------:R-:W-:Y:S01]  /*abef0*/  PRMT R9, R27, 0x5410, R9 ;  /* 0x000054101b097816 */ /* 0x000fe20000000009 */
[----:B------:R-:W-:Y:S04]  /*abf00*/  STL [R1+0x307c], R13 ;  /* 0x00307c0d01007387 */ /* 0x000fe80000100800 */
[----:B------:R-:W-:Y:S04]  /*abf10*/  STL [R1+0x3080], R14 ;  /* 0x0030800e01007387 */ /* 0x000fe80000100800 */
[----:B------:R-:W-:Y:S04]  /*abf20*/  STL [R1+0x3084], R15 ;  /* 0x0030840f01007387 */ /* 0x000fe80000100800 */
[----:B------:R-:W-:Y:S04]  /*abf30*/  STL [R1+0x3088], R32 ;  /* 0x0030882001007387 */ /* 0x000fe80000100800 */
[----:B------:R-:W-:Y:S01]  /*abf40*/  STL [R1+0x308c], R33 ;  /* 0x00308c2101007387 */ /* 0x000fe20000100800 */
[----:B------:R-:W-:-:S03]  /*abf50*/  PRMT R10, R26, 0x5410, R10 ;  /* 0x000054101a0a7816 */ /* 0x000fc6000000000a */
[----:B------:R-:W-:Y:S01]  /*abf60*/  STL [R1+0x3090], R34 ;  /* 0x0030902201007387 */ /* 0x000fe20000100800 */
[----:B------:R-:W-:-:S03]  /*abf70*/  PRMT R11, R25, 0x5410, R11 ;  /* 0x00005410190b7816 */ /* 0x000fc6000000000b */
[----:B------:R-:W-:Y:S04]  /*abf80*/  STL [R1+0x3094], R24 ;  /* 0x0030941801007387 */ /* 0x000fe80000100800 */
[----:B------:R-:W-:Y:S04]  /*abf90*/  STL [R1+0x3098], R8 ;  /* 0x0030980801007387 */ /* 0x000fe80000100800 */
[----:B------:R-:W-:Y:S04]  /*abfa0*/  STL [R1+0x309c], R9 ;  /* 0x00309c0901007387 */ /* 0x000fe80000100800 */
[----:B------:R-:W-:Y:S04]  /*abfb0*/  STL [R1+0x30a0], R10 ;  /* 0x0030a00a01007387 */ /* 0x000fe80000100800 */
[----:B------:R-:W-:Y:S01]  /*abfc0*/  STL [R1+0x30a4], R11 ;  /* 0x0030a40b01007387 */ /* 0x000fe20000100800 */
[----:B--2---:R-:W-:-:S02]  /*abfd0*/  LOP3.LUT R26, R42, 0xffff, RZ, 0xc0, !PT ;  /* 0x0000ffff2a1a7812 */ /* 0x004fc400078ec0ff */
[----:B----4-:R-:W-:Y:S02]  /*abfe0*/  LOP3.LUT R46, R46, 0xffff, RZ, 0xc0, !PT ;  /* 0x0000ffff2e2e7812 */ /* 0x010fe400078ec0ff */
[----:B---3--:R-:W-:Y:S02]  /*abff0*/  LOP3.LUT R50, R50, 0xffff, RZ, 0xc0, !PT ;  /* 0x0000ffff32327812 */ /* 0x008fe400078ec0ff */
[----:B------:R-:W-:Y:S02]  /*ac000*/  LOP3.LUT R54, R54, 0xffff, RZ, 0xc0, !PT ;  /* 0x0000ffff36367812 */ /* 0x000fe400078ec0ff */
[----:B------:R-:W-:Y:S02]  /*ac010*/  SHF.R.U32.HI R42, RZ, 0x8, R50 ;  /* 0x00000008ff2a7819 */ /* 0x000fe40000011632 */
[----:B------:R-:W-:Y:S02]  /*ac020*/  PRMT R50, R50, 0x3340, R46 ;  /* 0x0000334032327816 */ /* 0x000fe4000000002e */
[----:B------:R-:W-:-:S02]  /*ac030*/  LOP3.LUT R27, R52, 0xffff, RZ, 0xc0, !PT ;  /* 0x0000ffff341b7812 */ /* 0x000fc400078ec0ff */
[----:B------:R-:W2:Y:S04]  /*ac040*/  LDL.LU R52, [R1+0x311c] ;  /* 0x00311c0001347983 */ /* 0x000ea80000300800 */
[----:B------:R0:W-:Y:S01]  /*ac050*/  STL [R1+0x480], R50 ;  /* 0x0004803201007387 */ /* 0x0001e20000100800 */
[----:B------:R-:W-:Y:S02]  /*ac060*/  LOP3.LUT R53, R53, 0xffff, RZ, 0xc0, !PT ;  /* 0x0000ffff35357812 */ /* 0x000fe400078ec0ff */
[----:B0-----:R-:W-:Y:S02]  /*ac070*/  SHF.R.U32.HI R50, RZ, 0x8, R54 ;  /* 0x00000008ff327819 */ /* 0x001fe40000011636 */
[----:B------:R-:W-:-:S05]  /*ac080*/  PRMT R54, R54, 0x3340, R27 ;  /* 0x0000334036367816 */ /* 0x000fca000000001b */
[----:B------:R0:W-:Y:S01]  /*ac090*/  STL [R1+0x4b4], R54 ;  /* 0x0004b43601007387 */ /* 0x0001e20000100800 */
[----:B------:R-:W-:Y:S02]  /*ac0a0*/  SHF.R.U32.HI R46, RZ, 0x8, R46 ;  /* 0x00000008ff2e7819 */ /* 0x000fe4000001162e */
[----:B------:R-:W-:Y:S02]  /*ac0b0*/  LOP3.LUT R50, R50, 0xffff, RZ, 0xc0, !PT ;  /* 0x0000ffff32327812 */ /* 0x000fe400078ec0ff */
[----:B0-----:R-:W-:Y:S02]  /*ac0c0*/  SHF.R.U32.HI R54, RZ, 0x8, R53 ;  /* 0x00000008ff367819 */ /* 0x001fe40000011635 */
[----:B------:R-:W-:Y:S02]  /*ac0d0*/  PRMT R53, R53, 0x3340, R26 ;  /* 0x0000334035357816 */ /* 0x000fe4000000001a */
[----:B------:R-:W-:Y:S02]  /*ac0e0*/  LOP3.LUT R54, R54, 0xffff, RZ, 0xc0, !PT ;  /* 0x0000ffff36367812 */ /* 0x000fe400078ec0ff */
[----:B------:R-:W-:Y:S01]  /*ac0f0*/  SHF.R.U32.HI R27, RZ, 0x8, R27 ;  /* 0x00000008ff1b7819 */ /* 0x000fe2000001161b */
[----:B------:R0:W-:Y:S01]  /*ac100*/  STL [R1+0x4b8], R53 ;  /* 0x0004b83501007387 */ /* 0x0001e20000100800 */
[----:B------:R-:W-:-:S02]  /*ac110*/  LOP3.LUT R42, R42, 0xffff, RZ, 0xc0, !PT ;  /* 0x0000ffff2a2a7812 */ /* 0x000fc400078ec0ff */
[----:B------:R-:W-:Y:S02]  /*ac120*/  LOP3.LUT R46, R46, 0xffff, RZ, 0xc0, !PT ;  /* 0x0000ffff2e2e7812 */ /* 0x000fe400078ec0ff */
[----:B------:R-:W-:Y:S01]  /*ac130*/  LOP3.LUT R27, R27, 0xffff, RZ, 0xc0, !PT ;  /* 0x0000ffff1b1b7812 */ /* 0x000fe200078ec0ff */
[----:B0-----:R-:W3:Y:S04]  /*ac140*/  LDL.LU R53, [R1+0x3118] ;  /* 0x0031180001357983 */ /* 0x001ee80000300800 */
[----:B------:R0:W-:Y:S04]  /*ac150*/  STL [R1+0x39c], R54 ;  /* 0x00039c3601007387 */ /* 0x0001e80000100800 */
[----:B0-----:R-:W4:Y:S04]  /*ac160*/  LDL.LU R54, [R1+0x3114] ;  /* 0x0031140001367983 */ /* 0x001f280000300800 */
[----:B------:R0:W-:Y:S04]  /*ac170*/  STL [R1+0x384], R50 ;  /* 0x0003843201007387 */ /* 0x0001e80000100800 */
[----:B0-----:R-:W2:Y:S04]  /*ac180*/  LDL.LU R50, [R1+0x3110] ;  /* 0x0031100001327983 */ /* 0x001ea80000300800 */
[----:B------:R0:W-:Y:S04]  /*ac190*/  STL [R1+0x37c], R42 ;  /* 0x00037c2a01007387 */ /* 0x0001e80000100800 */
[----:B0-----:R-:W3:Y:S04]  /*ac1a0*/  LDL.LU R42, [R1+0x310c] ;  /* 0x00310c00012a7983 */ /* 0x001ee80000300800 */
[----:B------:R0:W-:Y:S04]  /*ac1b0*/  STL [R1+0x378], R46 ;  /* 0x0003782e01007387 */ /* 0x0001e80000100800 */
[----:B0-----:R-:W4:Y:S04]  /*ac1c0*/  LDL.LU R46, [R1+0x3108] ;  /* 0x00310800012e7983 */ /* 0x001f280000300800 */
[----:B------:R0:W-:Y:S04]  /*ac1d0*/  STL [R1+0x374], R27 ;  /* 0x0003741b01007387 */ /* 0x0001e80000100800 */
[----:B0-----:R-:W2:Y:S01]  /*ac1e0*/  LDL.LU R27, [R1+0x2db0] ;  /* 0x002db000011b7983 */ /* 0x001ea20000300800 */
[----:B------:R-:W-:Y:S01]  /*ac1f0*/  SHF.R.U32.HI R26, RZ, 0x8, R26 ;  /* 0x00000008ff1a7819 */ /* 0x000fe2000001161a */
[----:B------:R-:W-:-:S03]  /*ac200*/  VIADD R25, R0, 0xf7 ;  /* 0x000000f700197836 */ /* 0x000fc60000000000 */
[----:B------:R-:W-:Y:S02]  /*ac210*/  LOP3.LUT R26, R26, 0xffff, RZ, 0xc0, !PT ;  /* 0x0000ffff1a1a7812 */ /* 0x000fe400078ec0ff */
[----:B------:R-:W-:Y:S02]  /*ac220*/  ISETP.GE.AND P0, PT, R25, UR8, PT ;  /* 0x0000000819007c0c */ /* 0x000fe4000bf06270 */
[----:B------:R-:W-:Y:S01]  /*ac230*/  LOP3.LUT R38, R38, 0xfff7ffff, RZ, 0xc0, !PT ;  /* 0xfff7ffff26267812 */ /* 0x000fe200078ec0ff */
[----:B------:R-:W-:Y:S01]  /*ac240*/  ULDC UR8, c[0x0][0x228] ;  /* 0x00008a0000087ab9 */ /* 0x000fe20000000800 */
[----:B------:R0:W-:Y:S04]  /*ac250*/  STL [R1+0x370], R26 ;  /* 0x0003701a01007387 */ /* 0x0001e80000100800 */
[----:B------:R-:W3:Y:S01]  /*ac260*/  LDL.LU R25, [R1+0x2dac] ;  /* 0x002dac0001197983 */ /* 0x000ee20000300800 */
[----:B------:R-:W-:-:S02]  /*ac270*/  ISETP.LT.AND P1, PT, R40, UR6, !P0 ;  /* 0x0000000628007c0c */ /* 0x000fc4000c721270 */
[----:B------:R-:W-:Y:S01]  /*ac280*/  ISETP.LT.AND P0, PT, R41, UR4, !P0 ;  /* 0x0000000429007c0c */ /* 0x000fe2000c701270 */
[----:B------:R-:W-:Y:S01]  /*ac290*/  ULDC UR6, c[0x0][0x228] ;  /* 0x00008a0000067ab9 */ /* 0x000fe20000000800 */
[----:B------:R-:W-:Y:S01]  /*ac2a0*/  ULDC UR4, c[0x0][0x228] ;  /* 0x00008a0000047ab9 */ /* 0x000fe20000000800 */
[----:B0-----:R-:W-:-:S08]  /*ac2b0*/  VIADD R26, R0, 0xf5 ;  /* 0x000000f5001a7836 */ /* 0x001fd00000000000 */
[----:B------:R-:W-:-:S04]  /*ac2c0*/  @P1 LOP3.LUT R38, R38, 0x80000, RZ, 0xfc, !PT ;  /* 0x0008000026261812 */ /* 0x000fc800078efcff */
[----:B------:R-:W-:-:S04]  /*ac2d0*/  LOP3.LUT R38, R38, 0xfffbffff, RZ, 0xc0, !PT ;  /* 0xfffbffff26267812 */ /* 0x000fc800078ec0ff */
[----:B------:R-:W-:Y:S02]  /*ac2e0*/  @P0 LOP3.LUT R38, R38, 0x40000, RZ, 0xfc, !PT ;  /* 0x0004000026260812 */ /* 0x000fe400078efcff */
[----:B------:R-:W-:Y:S01]  /*ac2f0*/  ISETP.GE.AND P0, PT, R26, UR12, PT ;  /* 0x0000000c1a007c0c */ /* 0x000fe2000bf06270 */
[----:B------:R-:W-:Y:S01]  /*ac300*/  ULDC UR12, c[0x0][0x228] ;  /* 0x00008a00000c7ab9 */ /* 0x000fe20000000800 */
[----:B------:R-:W4:Y:S02]  /*ac310*/  LDL.LU R26, [R1+0x2da8] ;  /* 0x002da800011a7983 */ /* 0x000f240000300800 */
[----:B------:R-:W-:Y:S02]  /*ac320*/  ISETP.LT.AND P1, PT, R40, UR6, !P0 ;  /* 0x0000000628007c0c */ /* 0x000fe4000c721270 */
[----:B------:R-:W-:Y:S02]  /*ac330*/  ISETP.LT.AND P0, PT, R41, UR4, !P0 ;  /* 0x0000000429007c0c */ /* 0x000fe4000c701270 */
[----:B------:R-:W-:Y:S01]  /*ac340*/  LOP3.LUT R38, R38, 0xfffdffff, RZ, 0xc0, !PT ;  /* 0xfffdffff26267812 */ /* 0x000fe200078ec0ff */
[----:B------:R-:W-:Y:S01]  /*ac350*/  ULDC UR6, c[0x0][0x228] ;  /* 0x00008a0000067ab9 */ /* 0x000fe20000000800 */
[----:B------:R-:W-:-:S07]  /*ac360*/  ULDC UR4, c[0x0][0x228] ;  /* 0x00008a0000047ab9 */ /* 0x000fce0000000800 */
[----:B------:R-:W-:-:S04]  /*ac370*/  @P1 LOP3.LUT R38, R38, 0x20000, RZ, 0xfc, !PT ;  /* 0x0002000026261812 */ /* 0x000fc800078efcff */
[----:B------:R-:W-:-:S04]  /*ac380*/  LOP3.LUT R38, R38, 0xfffeffff, RZ, 0xc0, !PT ;  /* 0xfffeffff26267812 */ /* 0x000fc800078ec0ff */
[----:B------:R-:W-:-:S04]  /*ac390*/  @P0 LOP3.LUT R38, R38, 0x10000, RZ, 0xfc, !PT ;  /* 0x0001000026260812 */ /* 0x000fc800078efcff */
[----:B------:R-:W-:Y:S02]  /*ac3a0*/  LOP3.LUT R38, R38, 0xffff7fff, RZ, 0xc0, !PT ;  /* 0xffff7fff26267812 */ /* 0x000fe400078ec0ff */
[----:B--2---:R-:W-:Y:S01]  /*ac3b0*/  R2UR UR18, R27 ;  /* 0x000000001b1272ca */ /* 0x004fe200000e0000 */
[----:B------:R-:W-:-:S05]  /*ac3c0*/  VIADD R27, R0, 0xf3 ;  /* 0x000000f3001b7836 */ /* 0x000fca0000000000 */
[----:B------:R-:W-:Y:S01]  /*ac3d0*/  ISETP.GE.AND P0, PT, R27, UR16, PT ;  /* 0x000000101b007c0c */ /* 0x000fe2000bf06270 */
[----:B------:R-:W-:Y:S01]  /*ac3e0*/  ULDC UR16, c[0x0][0x228] ;  /* 0x00008a0000107ab9 */ /* 0x000fe20000000800 */
[----:B------:R-:W2:Y:S02]  /*ac3f0*/  LDL.LU R27, [R1+0x2da0] ;  /* 0x002da000011b7983 */ /* 0x000ea40000300800 */
[----:B------:R-:W-:Y:S02]  /*ac400*/  ISETP.LT.AND P1, PT, R40, UR8, !P0 ;  /* 0x0000000828007c0c */ /* 0x000fe4000c721270 */
[----:B------:R-:W-:Y:S02]  /*ac410*/  ISETP.LT.AND P0, PT, R41, UR6, !P0 ;  /* 0x0000000629007c0c */ /* 0x000fe4000c701270 */
[----:B---3--:R-:W-:Y:S01]  /*ac420*/  R2UR UR20, R25 ;  /* 0x00000000191472ca */ /* 0x008fe200000e0000 */
[----:B------:R-:W-:Y:S01]  /*ac430*/  VIADD R25, R0, 0xf1 ;  /* 0x000000f100197836 */ /* 0x000fe20000000000 */
[----:B------:R-:W-:Y:S01]  /*ac440*/  ULDC UR6, c[0x0][0x228] ;  /* 0x00008a0000067ab9 */ /* 0x000fe20000000800 */
[----:B------:R-:W-:-:S06]  /*ac450*/  ULDC UR8, c[0x0][0x228] ;  /* 0x00008a0000087ab9 */ /* 0x000fcc0000000800 */
[----:B------:R-:W-:-:S04]  /*ac460*/  @P1 LOP3.LUT R38, R38, 0x8000, RZ, 0xfc, !PT ;  /* 0x0000800026261812 */ /* 0x000fc800078efcff */
[----:B------:R-:W-:-:S04]  /*ac470*/  LOP3.LUT R38, R38, 0xffffbfff, RZ, 0xc0, !PT ;  /* 0xffffbfff26267812 */ /* 0x000fc800078ec0ff */
[----:B------:R-:W-:Y:S02]  /*ac480*/  @P0 LOP3.LUT R38, R38, 0x4000, RZ, 0xfc, !PT ;  /* 0x0000400026260812 */ /* 0x000fe400078efcff */
[----:B------:R-:W-:Y:S01]  /*ac490*/  ISETP.GE.AND P0, PT, R25, UR14, PT ;  /* 0x0000000e19007c0c */ /* 0x000fe2000bf06270 */
[----:B------:R-:W-:Y:S01]  /*ac4a0*/  ULDC UR14, c[0x0][0x228] ;  /* 0x00008a00000e7ab9 */ /* 0x000fe20000000800 */
[----:B------:R-:W3:Y:S02]  /*ac4b0*/  LDL.LU R25, [R1+0x2da4] ;  /* 0x002da40001197983 */ /* 0x000ee40000300800 */
[----:B------:R-:W-:Y:S02]  /*ac4c0*/  ISETP.LT.AND P1, PT, R40, UR10, !P0 ;  /* 0x0000000a28007c0c */ /* 0x000fe4000c721270 */
[----:B------:R-:W-:Y:S02]  /*ac4d0*/  ISETP.LT.AND P0, PT, R41, UR4, !P0 ;  /* 0x0000000429007c0c */ /* 0x000fe4000c701270 */
[----:B------:R-:W-:-:S02]  /*ac4e0*/  LOP3.LUT R38, R38, 0xffffdfff, RZ, 0xc0, !PT ;  /* 0xffffdfff26267812 */ /* 0x000fc400078ec0ff */
[----:B----4-:R-:W-:Y:S01]  /*ac4f0*/  R2UR UR22, R26 ;  /* 0x000000001a1672ca */ /* 0x010fe200000e0000 */
[----:B------:R-:W-:Y:S01]  /*ac500*/  VIADD R26, R0, 0xef ;  /* 0x000000ef001a7836 */ /* 0x000fe20000000000 */
[----:B------:R-:W-:Y:S01]  /*ac510*/  ULDC UR4, c[0x0][0x228] ;  /* 0x00008a0000047ab9 */ /* 0x000fe20000000800 */
[----:B------:R-:W-:-:S04]  /*ac520*/  ULDC UR10, c[0x0][0x228] ;  /* 0x00008a00000a7ab9 */ /* 0x000fc80000000800 */
[----:B------:R-:W-:-:S04]  /*ac530*/  @P1 LOP3.LUT R38, R38, 0x2000, RZ, 0xfc, !PT ;  /* 0x0000200026261812 */ /* 0x000fc800078efcff */
[----:B------:R-:W-:-:S04]  /*ac540*/  LOP3.LUT R38, R38, 0xffffefff, RZ, 0xc0, !PT ;  /* 0xffffefff26267812 */ /* 0x000fc800078ec0ff */
[----:B------:R-:W-:Y:S02]  /*ac550*/  @P0 LOP3.LUT R38, R38, 0x1000, RZ, 0xfc, !PT ;  /* 0x0000100026260812 */ /* 0x000fe400078efcff */
[----:B------:R-:W-:Y:S02]  /*ac560*/  ISETP.GE.AND P0, PT, R26, UR18, PT ;  /* 0x000000121a007c0c */ /* 0x000fe4000bf06270 */
[----:B------:R-:W-:Y:S02]  /*ac570*/  LOP3.LUT R38, R38, 0xfffff7ff, RZ, 0xc0, !PT ;  /* 0xfffff7ff26267812 */ /* 0x000fe400078ec0ff */
[----:B------:R-:W-:Y:S02]  /*ac580*/  ISETP.LT.AND P1, PT, R40, UR6, !P0 ;  /* 0x0000000628007c0c */ /* 0x000fe4000c721270 */
[----:B------:R-:W-:Y:S01]  /*ac590*/  ISETP.LT.AND P0, PT, R41, UR8, !P0 ;  /* 0x0000000829007c0c */ /* 0x000fe2000c701270 */
[----:B------:R-:W-:Y:S01]  /*ac5a0*/  VIADD R26, R0, 0xeb ;  /* 0x000000eb001a7836 */ /* 0x000fe20000000000 */
[----:B------:R-:W-:Y:S01]  /*ac5b0*/  ULDC UR18, c[0x0][0x228] ;  /* 0x00008a0000127ab9 */ /* 0x000fe20000000800 */
[----:B------:R-:W-:Y:S01]  /*ac5c0*/  ULDC UR6, c[0x0][0x228] ;  /* 0x00008a0000067ab9 */ /* 0x000fe20000000800 */
[----:B------:R-:W-:-:S07]  /*ac5d0*/  ULDC UR8, c[0x0][0x228] ;  /* 0x00008a0000087ab9 */ /* 0x000fce0000000800 */
[----:B------:R-:W-:-:S04]  /*ac5e0*/  @P1 LOP3.LUT R38, R38, 0x800, RZ, 0xfc, !PT ;  /* 0x0000080026261812 */ /* 0x000fc800078efcff */
[----:B------:R-:W-:-:S04]  /*ac5f0*/  LOP3.LUT R38, R38, 0xfffffbff, RZ, 0xc0, !PT ;  /* 0xfffffbff26267812 */ /* 0x000fc800078ec0ff */
[----:B------:R-:W-:-:S04]  /*ac600*/  @P0 LOP3.LUT R38, R38, 0x400, RZ, 0xfc, !PT ;  /* 0x0000040026260812 */ /* 0x000fc800078efcff */
[----:B------:R-:W-:Y:S02]  /*ac610*/  LOP3.LUT R38, R38, 0xfffffdff, RZ, 0xc0, !PT ;  /* 0xfffffdff26267812 */ /* 0x000fe400078ec0ff */
[----:B--2---:R-:W-:Y:S02]  /*ac620*/  R2UR UR33, R27 ;  /* 0x000000001b2172ca */ /* 0x004fe400000e0000 */
[----:B------:R-:W2:Y:S01]  /*ac630*/  LDL.LU R27, [R1+0x2d94] ;  /* 0x002d9400011b7983 */ /* 0x000ea20000300800 */
[----:B---3--:R-:W-:Y:S01]  /*ac640*/  R2UR UR27, R25 ;  /* 0x00000000191b72ca */ /* 0x008fe200000e0000 */
[----:B------:R-:W-:-:S05]  /*ac650*/  VIADD R25, R0, 0xed ;  /* 0x000000ed00197836 */ /* 0x000fca0000000000 */
[----:B------:R-:W-:Y:S02]  /*ac660*/  ISETP.GE.AND P0, PT, R25, UR20, PT ;  /* 0x0000001419007c0c */ /* 0x000fe4000bf06270 */
[----:B------:R-:W3:Y:S02]  /*ac670*/  LDL.LU R25, [R1+0x2d9c] ;  /* 0x002d9c0001197983 */ /* 0x000ee40000300800 */
[----:B------:R-:W-:Y:S02]  /*ac680*/  ISETP.LT.AND P1, PT, R40, UR12, !P0 ;  /* 0x0000000c28007c0c */ /* 0x000fe4000c721270 */
[----:B------:R-:W-:Y:S01]  /*ac690*/  ISETP.LT.AND P0, PT, R41, UR4, !P0 ;  /* 0x0000000429007c0c */ /* 0x000fe2000c701270 */
[----:B------:R-:W-:Y:S01]  /*ac6a0*/  ULDC UR12, c[0x0][0x228] ;  /* 0x00008a00000c7ab9 */ /* 0x000fe20000000800 */
[----:B------:R-:W-:-:S09]  /*ac6b0*/  ULDC UR4, c[0x0][0x228] ;  /* 0x00008a0000047ab9 */ /* 0x000fd20000000800 */
        /* <DEDUP_REMOVED lines=15> */
[----:B---3--:R-:W-:Y:S01]  /*ac7b0*/  R2UR UR34, R25 ;  /* 0x00000000192272ca */ /* 0x008fe200000e0000 */
[----:B------:R-:W-:-:S05]  /*ac7c0*/  VIADD R25, R0, 0xe9 ;  /* 0x000000e900197836 */ /* 0x000fca0000000000 */
[----:B------:R-:W-:-:S04]  /*ac7d0*/  ISETP.GE.AND P0, PT, R25, UR27, PT ;  /* 0x0000001b19007c0c */ /* 0x000fc8000bf06270 */
[----:B------:R-:W-:Y:S02]  /*ac7e0*/  ISETP.LT.AND P1, PT, R40, UR18, !P0 ;  /* 0x0000001228007c0c */ /* 0x000fe4000c721270 */
[----:B------:R-:W-:Y:S02]  /*ac7f0*/  ISETP.LT.AND P0, PT, R41, UR6, !P0 ;  /* 0x0000000629007c0c */ /* 0x000fe4000c701270 */
[----:B--2---:R-:W-:Y:S02]  /*ac800*/  R2UR UR27, R27 ;  /* 0x000000001b1b72ca */ /* 0x004fe400000e0000 */
[----:B----4-:R-:W-:-:S07]  /*ac810*/  R2UR UR20, R26 ;  /* 0x000000001a1472ca */ /* 0x010fce00000e0000 */
[----:B------:R-:W-:Y:S01]  /*ac820*/  @P1 LOP3.LUT R38, R38, 0x20, RZ, 0xfc, !PT ;  /* 0x0000002026261812 */ /* 0x000fe200078efcff */
[C---:B------:R-:W-:Y:S01]  /*ac830*/  VIADD R26, R0.reuse, 0xe7 ;  /* 0x000000e7001a7836 */ /* 0x040fe20000000000 */
[----:B------:R-:W2:Y:S01]  /*ac840*/  LDL.LU R27, [R1+0x2d88] ;  /* 0x002d8800011b7983 */ /* 0x000ea20000300800 */
[----:B------:R-:W-:Y:S01]  /*ac850*/  VIADD R25, R0, 0xe5 ;  /* 0x000000e500197836 */ /* 0x000fe20000000000 */
[----:B------:R-:W-:Y:S01]  /*ac860*/  LOP3.LUT R38, R38, 0xffffffef, RZ, 0xc0, !PT ;  /* 0xffffffef26267812 */ /* 0x000fe200078ec0ff */
[----:B------:R-:W-:Y:S01]  /*ac870*/  ULDC UR6, c[0x0][0x228] ;  /* 0x00008a0000067ab9 */ /* 0x000fe20000000800 */
[----:B------:R-:W-:Y:S02]  /*ac880*/  ULDC UR18, c[0x0][0x228] ;  /* 0x00008a0000127ab9 */ /* 0x000fe40000000800 */
[----:B------:R-:W-:Y:S02]  /*ac890*/  @P0 LOP3.LUT R38, R38, 0x10, RZ, 0xfc, !PT ;  /* 0x0000001026260812 */ /* 0x000fe400078efcff */
[----:B------:R-:W-:Y:S01]  /*ac8a0*/  ISETP.GE.AND P0, PT, R26, UR33, PT ;  /* 0x000000211a007c0c */ /* 0x000fe2000bf06270 */
[----:B------:R-:W-:Y:S01]  /*ac8b0*/  ULDC UR33, c[0x0][0x228] ;  /* 0x00008a0000217ab9 */ /* 0x000fe20000000800 */
[----:B------:R-:W3:Y:S02]  /*ac8c0*/  LDL.LU R26, [R1+0x2d90] ;  /* 0x002d9000011a7983 */ /* 0x000ee40000300800 */
[----:B------:R-:W-:-:S02]  /*ac8d0*/  ISETP.LT.AND P1, PT, R40, UR8, !P0 ;  /* 0x0000000828007c0c */ /* 0x000fc4000c721270 */
[----:B------:R-:W-:Y:S02]  /*ac8e0*/  ISETP.LT.AND P0, PT, R41, UR12, !P0 ;  /* 0x0000000c29007c0c */ /* 0x000fe4000c701270 */
[----:B------:R-:W-:Y:S01]  /*ac8f0*/  LOP3.LUT R38, R38, 0xfffffff7, RZ, 0xc0, !PT ;  /* 0xfffffff726267812 */ /* 0x000fe200078ec0ff */
[----:B------:R-:W-:Y:S01]  /*ac900*/  ULDC UR12, c[0x0][0x228] ;  /* 0x00008a00000c7ab9 */ /* 0x000fe20000000800 */
[----:B------:R-:W-:-:S07]  /*ac910*/  ULDC UR8, c[0x0][0x228] ;  /* 0x00008a0000087ab9 */ /* 0x000fce0000000800 */
[----:B------:R-:W-:-:S04]  /*ac920*/  @P1 LOP3.LUT R38, R38, 0x8, RZ, 0xfc, !PT ;  /* 0x0000000826261812 */ /* 0x000fc800078efcff */
[----:B------:R-:W-:-:S04]  /*ac930*/  LOP3.LUT R38, R38, 0xfffffffb, RZ, 0xc0, !PT ;  /* 0xfffffffb26267812 */ /* 0x000fc800078ec0ff */
[----:B------:R-:W-:Y:S02]  /*ac940*/  @P0 LOP3.LUT R38, R38, 0x4, RZ, 0xfc, !PT ;  /* 0x0000000426260812 */ /* 0x000fe400078efcff */
[----:B------:R-:W-:Y:S02]  /*ac950*/  ISETP.GE.AND P0, PT, R25, UR34, PT ;  /* 0x0000002219007c0c */ /* 0x000fe4000bf06270 */
[----:B------:R-:W-:Y:S02]  /*ac960*/  R2UR UR34, R46 ;  /* 0x000000002e2272ca */ /* 0x000fe400000e0000 */
[----:B------:R-:W4:Y:S01]  /*ac970*/  LDL.LU R46, [R1+0x3104] ;  /* 0x00310400012e7983 */ /* 0x000f220000300800 */
[----:B------:R-:W-:Y:S02]  /*ac980*/  ISETP.LT.AND P1, PT, R40, UR10, !P0 ;  /* 0x0000000a28007c0c */ /* 0x000fe4000c721270 */
[----:B------:R-:W-:Y:S02]  /*ac990*/  ISETP.LT.AND P0, PT, R41, UR4, !P0 ;  /* 0x0000000429007c0c */ /* 0x000fe4000c701270 */
[----:B------:R-:W-:Y:S01]  /*ac9a0*/  LOP3.LUT R38, R38, 0xfffffffd, RZ, 0xc0, !PT ;  /* 0xfffffffd26267812 */ /* 0x000fe200078ec0ff */
[----:B------:R-:W-:Y:S01]  /*ac9b0*/  VIADD R25, R0, 0xe1 ;  /* 0x000000e100197836 */ /* 0x000fe20000000000 */
[----:B------:R-:W-:Y:S01]  /*ac9c0*/  R2UR UR36, R42 ;  /* 0x000000002a2472ca */ /* 0x000fe200000e0000 */
[----:B------:R-:W-:Y:S01]  /*ac9d0*/  ULDC UR4, c[0x0][0x228] ;  /* 0x00008a0000047ab9 */ /* 0x000fe20000000800 */
[----:B------:R-:W-:-:S05]  /*ac9e0*/  ULDC UR10, c[0x0][0x228] ;  /* 0x00008a00000a7ab9 */ /* 0x000fca0000000800 */
[----:B------:R-:W-:-:S04]  /*ac9f0*/  @P1 LOP3.LUT R38, R38, 0x2, RZ, 0xfc, !PT ;  /* 0x0000000226261812 */ /* 0x000fc800078efcff */
[----:B------:R-:W-:-:S04]  /*aca00*/  LOP3.LUT R38, R38, 0xfffffffe, RZ, 0xc0, !PT ;  /* 0xfffffffe26267812 */ /* 0x000fc800078ec0ff */
[----:B------:R-:W-:Y:S02]  /*aca10*/  @P0 LOP3.LUT R38, R38, 0x1, RZ, 0xfc, !PT ;  /* 0x0000000126260812 */ /* 0x000fe400078efcff */
[----:B------:R-:W-:-:S03]  /*aca20*/  R2UR UR40, R50 ;  /* 0x00000000322872ca */ /* 0x000fc600000e0000 */
[----:B------:R0:W-:Y:S04]  /*aca30*/  STL [R1+0x30a8], R38 ;  /* 0x0030a82601007387 */ /* 0x0001e80000100800 */
[----:B------:R-:W2:Y:S04]  /*aca40*/  LDL.LU R42, [R1+0x3100] ;  /* 0x00310000012a7983 */ /* 0x000ea80000300800 */
[----:B------:R-:W2:Y:S01]  /*aca50*/  LDL.LU R50, [R1+0x30fc] ;  /* 0x0030fc0001327983 */ /* 0x000ea20000300800 */
[----:B------:R-:W-:Y:S02]  /*aca60*/  R2UR UR60, R47 ;  /* 0x000000002f3c72ca */ /* 0x000fe400000e0000 */
[----:B---3--:R-:W-:Y:S01]  /*aca70*/  R2UR UR39, R26 ;  /* 0x000000001a2772ca */ /* 0x008fe200000e0000 */
[----:B------:R-:W-:-:S05]  /*aca80*/  VIADD R26, R0, 0xe3 ;  /* 0x000000e3001a7836 */ /* 0x000fca0000000000 */
[----:B------:R-:W-:Y:S02]  /*aca90*/  ISETP.GE.AND P0, PT, R26, UR20, PT ;  /* 0x000000141a007c0c */ /* 0x000fe4000bf06270 */
[----:B----4-:R-:W-:Y:S02]  /*acaa0*/  LOP3.LUT R46, R46, 0x7fffffff, RZ, 0xc0, !PT ;  /* 0x7fffffff2e2e7812 */ /* 0x010fe400078ec0ff */
[----:B------:R-:W-:Y:S02]  /*acab0*/  ISETP.LT.AND P1, PT, R40, UR14, !P0 ;  /* 0x0000000e28007c0c */ /* 0x000fe4000c721270 */
[----:B------:R-:W-:Y:S01]  /*acac0*/  ISETP.LT.AND P0, PT, R41, UR16, !P0 ;  /* 0x0000001029007c0c */ /* 0x000fe2000c701270 */
[----:B------:R-:W-:Y:S01]  /*acad0*/  VIADD R26, R0, 0xdf ;  /* 0x000000df001a7836 */ /* 0x000fe20000000000 */
[----:B--2---:R-:W-:Y:S01]  /*acae0*/  R2UR UR45, R27 ;  /* 0x000000001b2d72ca */ /* 0x004fe200000e0000 */
[----:B------:R-:W-:Y:S01]  /*acaf0*/  ULDC UR20, c[0x0][0x228] ;  /* 0x00008a0000147ab9 */ /* 0x000fe20000000800 */
[----:B------:R-:W-:Y:S01]  /*acb00*/  ULDC UR14, c[0x0][0x228] ;  /* 0x00008a00000e7ab9 */ /* 0x000fe20000000800 */
[----:B------:R-:W-:-:S06]  /*acb10*/  ULDC UR16, c[0x0][0x228] ;  /* 0x00008a0000107ab9 */ /* 0x000fcc0000000800 */
        /* <DEDUP_REMOVED lines=19> */
[----:B------:R-:W-:Y:S01]  /*acc50*/  R2UR UR39, R54 ;  /* 0x00000000362772ca */ /* 0x000fe200000e0000 */
[----:B------:R-:W-:Y:S01]  /*acc60*/  ULDC UR28, c[0x0][0x228] ;  /* 0x00008a00001c7ab9 */ /* 0x000fe20000000800 */
[----:B------:R-:W2:Y:S01]  /*acc70*/  LDL.LU R54, [R1+0x30f8] ;  /* 0x0030f80001367983 */ /* 0x000ea20000300800 */
[----:B------:R-:W-:-:S04]  /*acc80*/  ULDC UR30, c[0x0][0x228] ;  /* 0x00008a00001e7ab9 */ /* 0x000fc80000000800 */
        /* <DEDUP_REMOVED lines=10> */
[----:B------:R-:W3:Y:S01]  /*acd30*/  LDL.LU R53, [R1+0x30f4] ;  /* 0x0030f40001357983 */ /* 0x000ee20000300800 */
        /* <DEDUP_REMOVED lines=22> */
[----:B------:R-:W4:Y:S04]  /*acea0*/  LDL.LU R52, [R1+0x30f0] ;  /* 0x0030f00001347983 */ /* 0x000f280000300800 */
[----:B------:R-:W2:Y:S01]  /*aceb0*/  LDL.LU R51, [R1+0x30ec] ;  /* 0x0030ec0001337983 */ /* 0x000ea20000300800 */
[----:B------:R-:W-:Y:S01]  /*acec0*/  ULDC UR4, c[0x0][0x228] ;  /* 0x00008a0000047ab9 */ /* 0x000fe20000000800 */
        /* <DEDUP_REMOVED lines=14> */
[----:B------:R-:W-:Y:S02]  /*acfb0*/  ISETP.GE.AND P0, PT, R25, UR39, PT ;  /* 0x0000002719007c0c */ /* 0x000fe4000bf06270 */
[----:B------:R-:W-:Y:S02]  /*acfc0*/  LOP3.LUT R46, R46, 0xfffdffff, RZ, 0xc0, !PT ;  /* 0xfffdffff2e2e7812 */ /* 0x000fe400078ec0ff */
[----:B------:R-:W-:Y:S02]  /*acfd0*/  ISETP.LT.AND P1, PT, R40, UR16, !P0 ;  /* 0x0000001028007c0c */ /* 0x000fe4000c721270 */
[----:B------:R-:W-:Y:S02]  /*acfe0*/  ISETP.LT.AND P0, PT, R41, UR27, !P0 ;  /* 0x0000001b29007c0c */ /* 0x000fe4000c701270 */
[----:B------:R-:W-:Y:S01]  /*acff0*/  R2UR UR16, R49 ;  /* 0x00000000311072ca */ /* 0x000fe200000e0000 */
[----:B------:R-:W-:Y:S01]  /*ad000*/  VIADD R25, R0, 0xd1 ;  /* 0x000000d100197836 */ /* 0x000fe20000000000 */
[----:B------:R-:W3:Y:S01]  /*ad010*/  LDL.LU R49, [R1+0x30e8] ;  /* 0x0030e80001317983 */ /* 0x000ee20000300800 */
[----:B------:R-:W-:Y:S01]  /*ad020*/  ULDC UR27, c[0x0][0x228] ;  /* 0x00008a00001b7ab9 */ /* 0x000fe20000000800 */
[----:B------:R-:W-:-:S05]  /*ad030*/  ULDC UR39, c[0x0][0x228] ;  /* 0x00008a0000277ab9 */ /* 0x000fca0000000800 */
        /* <DEDUP_REMOVED lines=9> */
[----:B------:R-:W4:Y:S04]  /*ad0d0*/  LDL.LU R48, [R1+0x30e4] ;  /* 0x0030e40001307983 */ /* 0x000f280000300800 */
[----:B------:R-:W2:Y:S01]  /*ad0e0*/  LDL.LU R47, [R1+0x30e0] ;  /* 0x0030e000012f7983 */ /* 0x000ea20000300800 */
[----:B------:R-:W-:Y:S01]  /*ad0f0*/  ULDC UR34, c[0x0][0x228] ;  /* 0x00008a0000227ab9 */ /* 0x000fe20000000800 */
        /* <DEDUP_REMOVED lines=31> */
[----:B------:R-:W-:-:S09]  /*ad2f0*/  ULDC UR22, c[0x0][0x228] ;  /* 0x00008a0000167ab9 */ /* 0x000fd20000000800 */
[----:B------:R-:W-:-:S04]  /*ad300*/  @P1 LOP3.LUT R46, R46, 0x200, RZ, 0xfc, !PT ;  /* 0x000002002e2e1812 */ /* 0x000fc800078efcff */
[----:B------:R-:W-:-:S04]  /*ad310*/  LOP3.LUT R46, R46, 0xfffffeff, RZ, 0xc0, !PT ;  /* 0xfffffeff2e2e7812 */ /* 0x000fc800078ec0ff */
[----:B------:R-:W-:Y:S02]  /*ad320*/  @P0 LOP3.LUT R46, R46, 0x100, RZ, 0xfc, !PT ;  /* 0x000001002e2e0812 */ /* 0x000fe400078efcff */
[----:B------:R-:W-:Y:S02]  /*ad330*/  ISETP.GE.AND P0, PT, R26, UR16, PT ;  /* 0x000000101a007c0c */ /* 0x000fe4000bf06270 */
[----:B------:R-:W-:Y:S02]  /*ad340*/  R2UR UR52, R43 ;  /* 0x000000002b3472ca */ /* 0x000fe400000e0000 */
[----:B------:R-:W-:Y:S02]  /*ad350*/  LOP3.LUT R46, R46, 0xffffff7f, RZ, 0xc0, !PT ;  /* 0xffffff7f2e2e7812 */ /* 0x000fe400078ec0ff */
[----:B------:R-:W-:Y:S02]  /*ad360*/  ISETP.LT.AND P1, PT, R40, UR51, !P0 ;  /* 0x0000003328007c0c */ /* 0x000fe4000c721270 */
[----:B------:R-:W-:-:S02]  /*ad370*/  ISETP.LT.AND P0, PT, R41, UR18, !P0 ;  /* 0x0000001229007c0c */ /* 0x000fc4000c701270 */
[----:B------:R-:W-:Y:S01]  /*ad380*/  R2UR UR54, R44 ;  /* 0x000000002c3672ca */ /* 0x000fe200000e0000 */
[----:B------:R-:W-:Y:S01]  /*ad390*/  VIADD R26, R0, 0xc7 ;  /* 0x000000c7001a7836 */ /* 0x000fe20000000000 */
[----:B------:R-:W-:Y:S01]  /*ad3a0*/  ULDC UR16, c[0x0][0x228] ;  /* 0x00008a0000107ab9 */ /* 0x000fe20000000800 */
[----:B------:R-:W-:Y:S01]  /*ad3b0*/  ULDC UR18, c[0x0][0x228] ;  /* 0x00008a0000127ab9 */ /* 0x000fe20000000800 */
[----:B------:R-:W-:Y:S01]  /*ad3c0*/  ULDC UR51, c[0x0][0x228] ;  /* 0x00008a0000337ab9 */ /* 0x000fe20000000800 */
[----:B------:R-:W-:Y:S01]  /*ad3d0*/  LOP3.LUT R50, R50, 0x7fffffff, RZ, 0xc0, !PT ;  /* 0x7fffffff32327812 */ /* 0x000fe200078ec0ff */
[----:B------:R-:W3:Y:S04]  /*ad3e0*/  LDL.LU R44, [R1+0x30dc] ;  /* 0x0030dc00012c7983 */ /* 0x000ee80000300800 */
[----:B------:R-:W3:Y:S04]  /*ad3f0*/  LDL.LU R43, [R1+0x30d8] ;  /* 0x0030d800012b7983 */ /* 0x000ee80000300800 */
[----:B0-----:R-:W3:Y:S04]  /*ad400*/  LDL.LU R38, [R1+0x3004] ;  /* 0x0030040001267983 */ /* 0x001ee80000300800 */
[----:B------:R-:W3:Y:S01]  /*ad410*/  LDL.LU R27, [R1+0x3008] ;  /* 0x00300800011b7983 */ /* 0x000ee20000300800 */
        /* <DEDUP_REMOVED lines=34> */
[----:B------:R-:W-:-:S04]  /*ad640*/  ISETP.GE.AND P0, PT, R26, UR25, PT ;  /* 0x000000191a007c0c */ /* 0x000fc8000bf06270 */
[----:B------:R-:W-:Y:S02]  /*ad650*/  ISETP.LT.AND P1, PT, R40, UR4, !P0 ;  /* 0x0000000428007c0c */ /* 0x000fe4000c721270 */
[----:B------:R-:W-:Y:S01]  /*ad660*/  ISETP.LT.AND P0, PT, R41, UR27, !P0 ;  /* 0x0000001b29007c0c */ /* 0x000fe2000c701270 */
[----:B------:R-:W-:Y:S01]  /*ad670*/  VIADD R26, R0, 0xbf ;  /* 0x000000bf001a7836 */ /* 0x000fe20000000000 */
[----:B------:R-:W-:Y:S01]  /*ad680*/  ULDC UR27, c[0x0][0x228] ;  /* 0x00008a00001b7ab9 */ /* 0x000fe20000000800 */
[----:B--2---:R-:W-:-:S08]  /*ad690*/  LOP3.LUT R47, R47, 0x7fffffff, RZ, 0xc0, !PT ;  /* 0x7fffffff2f2f7812 */ /* 0x004fd000078ec0ff */
        /* <DEDUP_REMOVED lines=8> */
[----:B----4-:R-:W-:Y:S01]  /*ad720*/  LOP3.LUT R48, R48, 0x7fffffff, RZ, 0xc0, !PT ;  /* 0x7fffffff30307812 */ /* 0x010fe200078ec0ff */
[----:B------:R-:W-:-:S06]  /*ad730*/  ULDC UR20, c[0x0][0x228] ;  /* 0x00008a0000147ab9 */ /* 0x000fcc0000000800 */
[----:B------:R-:W-:-:S04]  /*ad740*/  @P1 LOP3.LUT R47, R47, 0x20000000, RZ, 0xfc, !PT ;  /* 0x200000002f2f1812 */ /* 0x000fc800078efcff */
[----:B------:R-:W-:-:S04]  /*ad750*/  LOP3.LUT R47, R47, 0xefffffff, RZ, 0xc0, !PT ;  /* 0xefffffff2f2f7812 */ /* 0x000fc800078ec0ff */
[----:B------:R-:W-:Y:S02]  /*ad760*/  @P0 LOP3.LUT R47, R47, 0x10000000, RZ, 0xfc, !PT ;  /* 0x100000002f2f0812 */ /* 0x000fe400078efcff */
[----:B------:R-:W-:Y:S02]  /*ad770*/  ISETP.GE.AND P0, PT, R26, UR15, PT ;  /* 0x0000000f1a007c0c */ /* 0x000fe4000bf06270 */
[----:B------:R-:W-:Y:S02]  /*ad780*/  LOP3.LUT R47, R47, 0xf7ffffff, RZ, 0xc0, !PT ;  /* 0xf7ffffff2f2f7812 */ /* 0x000fe400078ec0ff */
[----:B------:R-:W-:Y:S02]  /*ad790*/  ISETP.LT.AND P2, PT, R40, UR33, !P0 ;  /* 0x0000002128007c0c */ /* 0x000fe4000c741270 */
[----:B------:R-:W-:Y:S02]  /*ad7a0*/  ISETP.LT.AND P1, PT, R41, UR34, !P0 ;  /* 0x0000002229007c0c */ /* 0x000fe4000c721270 */
[----:B------:R-:W-:Y:S01]  /*ad7b0*/  ISETP.GE.AND P0, PT, R25, UR5, PT ;  /* 0x0000000519007c0c */ /* 0x000fe2000bf06270 */
[----:B------:R-:W-:Y:S01]  /*ad7c0*/  VIADD R26, R0, 0xbb ;  /* 0x000000bb001a7836 */ /* 0x000fe20000000000 */
[----:B------:R-:W-:Y:S01]  /*ad7d0*/  ULDC.64 UR14, c[0x0][0x228] ;  /* 0x00008a00000e7ab9 */ /* 0x000fe20000000a00 */
[----:B---3--:R-:W-:Y:S01]  /*ad7e0*/  LOP3.LUT R49, R49, 0x7fffffff, RZ, 0xc0, !PT ;  /* 0x7fffffff31317812 */ /* 0x008fe200078ec0ff */
[----:B------:R-:W-:-:S05]  /*ad7f0*/  ULDC UR33, c[0x0][0x228] ;  /* 0x00008a0000217ab9 */ /* 0x000fca0000000800 */
[----:B------:R-:W-:Y:S02]  /*ad800*/  @P2 LOP3.LUT R47, R47, 0x8000000, RZ, 0xfc, !PT ;  /* 0x080000002f2f2812 */ /* 0x000fe400078efcff */
[----:B------:R-:W-:Y:S01]  /*ad810*/  ISETP.LT.AND P2, PT, R40, UR6, !P0 ;  /* 0x0000000628007c0c */ /* 0x000fe2000c741270 */
[----:B------:R-:W-:Y:S01]  /*ad820*/  VIADD R25, R0, 0xb9 ;  /* 0x000000b900197836 */ /* 0x000fe20000000000 */
[----:B------:R-:W-:Y:S01]  /*ad830*/  ULDC.64 UR4, c[0x0][0x228] ;  /* 0x00008a0000047ab9 */ /* 0x000fe20000000a00 */
[----:B------:R-:W-:Y:S01]  /*ad840*/  LOP3.LUT R47, R47, 0xfbffffff, RZ, 0xc0, !PT ;  /* 0xfbffffff2f2f7812 */ /* 0x000fe200078ec0ff */
[----:B------:R-:W-:-:S03]  /*ad850*/  ULDC UR34, c[0x0][0x228] ;  /* 0x00008a0000227ab9 */ /* 0x000fc60000000800 */
[----:B------:R-:W-:Y:S02]  /*ad860*/  @P1 LOP3.LUT R47, R47, 0x4000000, RZ, 0xfc, !PT ;  /* 0x040000002f2f1812 */ /* 0x000fe400078efcff */
[----:B------:R-:W-:Y:S02]  /*ad870*/  ISETP.LT.AND P1, PT, R41, UR40, !P0 ;  /* 0x0000002829007c0c */ /* 0x000fe4000c721270 */
[----:B------:R-:W-:Y:S02]  /*ad880*/  LOP3.LUT R47, R47, 0xfdffffff, RZ, 0xc0, !PT ;  /* 0xfdffffff2f2f7812 */ /* 0x000fe400078ec0ff */
[----:B------:R-:W-:Y:S01]  /*ad890*/  ISETP.GE.AND P0, PT, R26, UR7, PT ;  /* 0x000000071a007c0c */ /* 0x000fe2000bf06270 */
[----:B------:R-:W-:Y:S01]  /*ad8a0*/  ULDC UR40, c[0x0][0x228] ;  /* 0x00008a0000287ab9 */ /* 0x000fe20000000800 */
        /* <DEDUP_REMOVED lines=8> */
[----:B------:R-:W-:Y:S01]  /*ad930*/  LOP3.LUT R47, R47, 0xff7fffff, RZ, 0xc0, !PT ;  /* 0xff7fffff2f2f7812 */ /* 0x000fe200078ec0ff */
[----:B------:R-:W-:-:S03]  /*ad940*/  ULDC UR36, c[0x0][0x228] ;  /* 0x00008a0000247ab9 */ /* 0x000fc60000000800 */
[----:B------:R-:W-:Y:S02]  /*ad950*/  @P2 LOP3.LUT R47, R47, 0x800000, RZ, 0xfc, !PT ;  /* 0x008000002f2f2812 */ /* 0x000fe400078efcff */
[----:B------:R-:W-:Y:S02]  /*ad960*/  ISETP.GE.AND P0, PT, R25, UR9, PT ;  /* 0x0000000919007c0c */ /* 0x000fe4000bf06270 */
[----:B------:R-:W-:Y:S01]  /*ad970*/  LOP3.LUT R47, R47, 0xffbfffff, RZ, 0xc0, !PT ;  /* 0xffbfffff2f2f7812 */ /* 0x000fe200078ec0ff */
[----:B------:R-:W-:Y:S01]  /*ad980*/  VIADD R25, R0, 0xb7 ;  /* 0x000000b700197836 */ /* 0x000fe20000000000 */
[----:B------:R-:W-:Y:S02]  /*ad990*/  ULDC.64 UR8, c[0x0][0x228] ;  /* 0x00008a0000087ab9 */ /* 0x000fe40000000a00 */
[----:B------:R-:W-:Y:S02]  /*ad9a0*/  @P1 LOP3.LUT R47, R47, 0x400000, RZ, 0xfc, !PT ;  /* 0x004000002f2f1812 */ /* 0x000fe400078efcff */
[----:B------:R-:W-:-:S02]  /*ad9b0*/  ISETP.LT.AND P1, PT, R40, UR46, !P0 ;  /* 0x0000002e28007c0c */ /* 0x000fc4000c721270 */
[----:B------:R-:W-:Y:S01]  /*ad9c0*/  ISETP.LT.AND P0, PT, R41, UR45, !P0 ;  /* 0x0000002d29007c0c */ /* 0x000fe2000c701270 */
[----:B------:R-:W-:Y:S01]  /*ad9d0*/  ULDC UR45, c[0x0][0x228] ;  /* 0x00008a00002d7ab9 */ /* 0x000fe20000000800 */
[----:B------:R-:W-:Y:S01]  /*ad9e0*/  LOP3.LUT R47, R47, 0xffdfffff, RZ, 0xc0, !PT ;  /* 0xffdfffff2f2f7812 */ /* 0x000fe200078ec0ff */
[----:B------:R-:W-:-:S08]  /*ad9f0*/  ULDC UR46, c[0x0][0x228] ;  /* 0x00008a00002e7ab9 */ /* 0x000fd00000000800 */
[----:B------:R-:W-:-:S04]  /*ada00*/  @P1 LOP3.LUT R47, R47, 0x200000, RZ, 0xfc, !PT ;  /* 0x002000002f2f1812 */ /* 0x000fc800078efcff */
[----:B------:R-:W-:-:S04]  /*ada10*/  LOP3.LUT R47, R47, 0xffefffff, RZ, 0xc0, !PT ;  /* 0xffefffff2f2f7812 */ /* 0x000fc800078ec0ff */
[----:B------:R-:W-:Y:S02]  /*ada20*/  @P0 LOP3.LUT R47, R47, 0x100000, RZ, 0xfc, !PT ;  /* 0x001000002f2f0812 */ /* 0x000fe400078efcff */
[----:B------:R-:W-:Y:S02]  /*ada30*/  ISETP.GE.AND P0, PT, R26, UR19, PT ;  /* 0x000000131a007c0c */ /* 0x000fe4000bf06270 */
[----:B------:R-:W-:Y:S02]  /*ada40*/  LOP3.LUT R47, R47, 0xfff7ffff, RZ, 0xc0, !PT ;  /* 0xfff7ffff2f2f7812 */ /* 0x000fe400078ec0ff */
[----:B------:R-:W-:Y:S02]  /*ada50*/  ISETP.LT.AND P1, PT, R40, UR4, !P0 ;  /* 0x0000000428007c0c */ /* 0x000fe4000c721270 */
[----:B------:R-:W-:Y:S01]  /*ada60*/  ISETP.LT.AND P0, PT, R41, UR42, !P0 ;  /* 0x0000002a29007c0c */ /* 0x000fe2000c701270 */
[C---:B------:R-:W-:Y:S01]  /*ada70*/  VIADD R26, R0.reuse, 0xb6 ;  /* 0x000000b6001a7836 */ /* 0x040fe20000000000 */
[----:B------:R-:W-:Y:S01]  /*ada80*/  ULDC UR42, c[0x0][0x228] ;  /* 0x00008a00002a7ab9 */ /* 0x000fe20000000800 */
[----:B------:R-:W-:Y:S01]  /*ada90*/  VIADD R35, R0, 0x84 ;  /* 0x0000008400237836 */ /* 0x000fe20000000000 */
        /* <DEDUP_REMOVED lines=8> */
[C---:B------:R-:W-:Y:S02]  /*adb20*/  VIADD R25, R0.reuse, 0xb5 ;  /* 0x000000b500197836 */ /* 0x040fe40000000000 */
[C---:B------:R-:W-:Y:S02]  /*adb30*/  VIADD R45, R0.reuse, 0x83 ;  /* 0x00000083002d7836 */ /* 0x040fe40000000000 */
[----:B------:R-:W-:Y:S01]  /*adb40*/  VIADD R55, R0, 0x82 ;  /* 0x0000008200377836 */ /* 0x000fe20000000000 */
[----:B------:R-:W-:-:S03]  /*adb50*/  ULDC UR30, c[0x0][0x228] ;  /* 0x00008a00001e7ab9 */ /* 0x000fc60000000800 */
[----:B------:R-:W-:-:S04]  /*adb60*/  @P1 LOP3.LUT R47, R47, 0x20000, RZ, 0xfc, !PT ;  /* 0x000200002f2f1812 */ /* 0x000fc800078efcff */
[----:B------:R-:W-:-:S04]  /*adb70*/  LOP3.LUT R47, R47, 0xfffeffff, RZ, 0xc0, !PT ;  /* 0xfffeffff2f2f7812 */ /* 0x000fc800078ec0ff */
[----:B------:R-:W-:Y:S02]  /*adb80*/  @P0 LOP3.LUT R47, R47, 0x10000, RZ, 0xfc, !PT ;  /* 0x000100002f2f0812 */ /* 0x000fe400078efcff */
[----:B------:R-:W-:-:S04]  /*adb90*/  ISETP.GE.AND P0, PT, R26, UR13, PT ;  /* 0x0000000d1a007c0c */ /* 0x000fc8000bf06270 */
[----:B------:R-:W-:Y:S02]  /*adba0*/  ISETP.LT.AND P1, PT, R40, UR8, !P0 ;  /* 0x0000000828007c0c */ /* 0x000fe4000c721270 */
[----:B------:R-:W-:Y:S02]  /*adbb0*/  ISETP.LT.AND P0, PT, R41, UR12, !P0 ;  /* 0x0000000c29007c0c */ /* 0x000fe4000c701270 */
[----:B------:R-:W-:Y:S01]  /*adbc0*/  LOP3.LUT R47, R47, 0xffff7fff, RZ, 0xc0, !PT ;  /* 0xffff7fff2f2f7812 */ /* 0x000fe200078ec0ff */
[----:B------:R-:W-:-:S08]  /*adbd0*/  ULDC.64 UR12, c[0x0][0x228] ;  /* 0x00008a00000c7ab9 */ /* 0x000fd00000000a00 */
[----:B------:R-:W-:-:S04]  /*adbe0*/  @P1 LOP3.LUT R47, R47, 0x8000, RZ, 0xfc, !PT ;  /* 0x000080002f2f1812 */ /* 0x000fc800078efcff */
[----:B------:R-:W-:-:S04]  /*adbf0*/  LOP3.LUT R47, R47, 0xffffbfff, RZ, 0xc0, !PT ;  /* 0xffffbfff2f2f7812 */ /* 0x000fc800078ec0ff */
[----:B------:R-:W-:Y:S02]  /*adc00*/  @P0 LOP3.LUT R47, R47, 0x4000, RZ, 0xfc, !PT ;  /* 0x000040002f2f0812 */ /* 0x000fe400078efcff */
[----:B------:R-:W-:Y:S01]  /*adc10*/  ISETP.GE.AND P0, PT, R25, UR11, PT ;  /* 0x0000000b19007c0c */ /* 0x000fe2000bf06270 */
[----:B------:R-:W-:Y:S01]  /*adc20*/  VIADD R26, R0, 0xb4 ;  /* 0x000000b4001a7836 */ /* 0x000fe20000000000 */
[----:B------:R-:W-:Y:S02]  /*adc30*/  ULDC.64 UR10, c[0x0][0x228] ;  /* 0x00008a00000a7ab9 */ /* 0x000fe40000000a00 */
[----:B------:R-:W-:Y:S02]  /*adc40*/  ISETP.LT.AND P1, PT, R40, UR12, !P0 ;  /* 0x0000000c28007c0c */ /* 0x000fe4000c721270 */
[----:B------:R-:W-:Y:S02]  /*adc50*/  ISETP.LT.AND P0, PT, R41, UR28, !P0 ;  /* 0x0000001c29007c0c */ /* 0x000fe4000c701270 */
[----:B------:R-:W-:Y:S01]  /*adc60*/  LOP3.LUT R47, R47, 0xffffdfff, RZ, 0xc0, !PT ;  /* 0xffffdfff2f2f7812 */ /* 0x000fe200078ec0ff */
[----:B------:R-:W-:Y:S01]  /*adc70*/  VIADD R25, R0, 0xb3 ;  /* 0x000000b300197836 */ /* 0x000fe20000000000 */
        /* <DEDUP_REMOVED lines=18> */
[----:B------:R-:W-:Y:S01]  /*adda0*/  ULDC.64 UR16, c[0x0][0x228] ;  /* 0x00008a0000107ab9 */ /* 0x000fe20000000a00 */
[----:B------:R-:W-:Y:S01]  /*addb0*/  VIADD R25, R0, 0xb1 ;  /* 0x000000b100197836 */ /* 0x000fe20000000000 */
[----:B------:R-:W-:-:S08]  /*addc0*/  ULDC UR21, c[0x0][0x228] ;  /* 0x00008a0000157ab9 */ /* 0x000fd00000000800 */
[----:B------:R-:W-:-:S04]  /*addd0*/  @P1 LOP3.LUT R47, R47, 0x200, RZ, 0xfc, !PT ;  /* 0x000002002f2f1812 */ /* 0x000fc800078efcff */
[----:B------:R-:W-:-:S04]  /*adde0*/  LOP3.LUT R47, R47, 0xfffffeff, RZ, 0xc0, !PT ;  /* 0xfffffeff2f2f7812 */ /* 0x000fc800078ec0ff */
[----:B------:R-:W-:Y:S02]  /*addf0*/  @P0 LOP3.LUT R47, R47, 0x100, RZ, 0xfc, !PT ;  /* 0x000001002f2f0812 */ /* 0x000fe400078efcff */
[----:B------:R-:W-:Y:S01]  /*ade00*/  ISETP.GE.AND P0, PT, R26, UR5, PT ;  /* 0x000000051a007c0c */ /* 0x000fe2000bf06270 */
[----:B------:R-:W-:-:S03]  /*ade10*/  ULDC.64 UR4, c[0x0][0x228] ;  /* 0x00008a0000047ab9 */ /* 0x000fc60000000a00 */
        /* <DEDUP_REMOVED lines=41> */
[----:B------:R-:W-:Y:S01]  /*ae0b0*/  ISETP.LT.AND P0, PT, R41, UR54, !P0 ;  /* 0x0000003629007c0c */ /* 0x000fe2000c701270 */
[----:B------:R-:W-:Y:S01]  /*ae0c0*/  VIADD R26, R0, 0xac ;  /* 0x000000ac001a7836 */ /* 0x000fe20000000000 */
[----:B------:R-:W-:-:S09]  /*ae0d0*/  R2UR UR24, R27 ;  /* 0x000000001b1872ca */ /* 0x000fd200000e0000 */
[----:B------:R-:W-:Y:S02]  /*ae0e0*/  @P1 LOP3.LUT R48, R48, 0x80000000, RZ, 0xfc, !PT ;  /* 0x8000000030301812 */ /* 0x000fe400078efcff */
[----:B------:R-:W-:Y:S01]  /*ae0f0*/  LOP3.LUT R51, R51, 0x7fffffff, RZ, 0xc0, !PT ;  /* 0x7fffffff33337812 */ /* 0x000fe200078ec0ff */
[----:B------:R-:W-:Y:S01]  /*ae100*/  ULDC UR54, c[0x0][0x228] ;  /* 0x00008a0000367ab9 */ /* 0x000fe20000000800 */
[----:B------:R-:W-:-:S04]  /*ae110*/  LOP3.LUT R48, R48, 0xbfffffff, RZ, 0xc0, !PT ;  /* 0xbfffffff30307812 */ /* 0x000fc800078ec0ff */
[----:B------:R-:W-:Y:S02]  /*ae120*/  @P0 LOP3.LUT R48, R48, 0x40000000, RZ, 0xfc, !PT ;  /* 0x4000000030300812 */ /* 0x000fe400078efcff */
[----:B------:R-:W-:Y:S01]  /*ae130*/  ISETP.GE.AND P0, PT, R25, UR15, PT ;  /* 0x0000000f19007c0c */ /* 0x000fe2000bf06270 */
[----:B------:R-:W-:-:S03]  /*ae140*/  ULDC.64 UR14, c[0x0][0x228] ;  /* 0x00008a00000e7ab9 */ /* 0x000fc60000000a00 */
[----:B------:R-:W-:Y:S02]  /*ae150*/  ISETP.LT.AND P1, PT, R40, UR10, !P0 ;  /* 0x0000000a28007c0c */ /* 0x000fe4000c721270 */
[----:B------:R-:W-:Y:S02]  /*ae160*/  ISETP.LT.AND P0, PT, R41, UR57, !P0 ;  /* 0x0000003929007c0c */ /* 0x000fe4000c701270 */
[----:B------:R-:W-:Y:S01]  /*ae170*/  LOP3.LUT R48, R48, 0xdfffffff, RZ, 0xc0, !PT ;  /* 0xdfffffff30307812 */ /* 0x000fe200078ec0ff */
[C---:B------:R-:W-:Y:S02]  /*ae180*/  VIADD R25, R0.reuse, 0xab ;  /* 0x000000ab00197836 */ /* 0x040fe40000000000 */
[----:B------:R-:W-:Y:S01]  /*ae190*/  VIADD R27, R0, 0x81 ;  /* 0x00000081001b7836 */ /* 0x000fe20000000000 */
[----:B------:R-:W-:-:S05]  /*ae1a0*/  ULDC UR57, c[0x0][0x228] ;  /* 0x00008a0000397ab9 */ /* 0x000fca0000000800 */
        /* <DEDUP_REMOVED lines=49> */
[----:B------:R-:W-:Y:S01]  /*ae4c0*/  LOP3.LUT R52, R52, 0x7fffffff, RZ, 0xc0, !PT ;  /* 0x7fffffff34347812 */ /* 0x000fe200078ec0ff */
[----:B------:R-:W-:Y:S01]  /*ae4d0*/  STL [R1+0x30ac], R46 ;  /* 0x0030ac2e01007387 */ /* 0x000fe20000100800 */
        /* <DEDUP_REMOVED lines=9> */
[----:B------:R-:W-:-:S08]  /*ae570*/  ULDC UR36, c[0x0][0x228] ;  /* 0x00008a0000247ab9 */ /* 0x000fd00000000800 */
        /* <DEDUP_REMOVED lines=88> */
[----:B------:R-:W-:-:S10]  /*aeb00*/  ULDC UR52, c[0x0][0x228] ;  /* 0x00008a0000347ab9 */ /* 0x000fd40000000800 */
        /* <DEDUP_REMOVED lines=159> */
[----:B------:R-:W-:-:S09]  /*af500*/  ULDC UR42, c[0x0][0x228] ;  /* 0x00008a00002a7ab9 */ /* 0x000fd20000000800 */
        /* <DEDUP_REMOVED lines=29> */
[----:B------:R-:W-:Y:S01]  /*af6e0*/  STL [R1+0x30b0], R47 ;  /* 0x0030b02f01007387 */ /* 0x000fe20000100800 */
[----:B------:R-:W-:-:S06]  /*af6f0*/  ULDC UR34, c[0x0][0x228] ;  /* 0x00008a0000227ab9 */ /* 0x000fcc0000000800 */
        /* <DEDUP_REMOVED lines=79> */
[----:B------:R-:W-:Y:S01]  /*afbf0*/  ULDC UR10, c[0x0][0x228] ;  /* 0x00008a00000a7ab9 */ /* 0x000fe20000000800 */
[----:B------:R-:W-:Y:S01]  /*afc00*/  VIADD R9, R0, 0x5f ;  /* 0x0000005f00097836 */ /* 0x000fe20000000000 */
        /* <DEDUP_REMOVED lines=19> */
[----:B------:R-:W-:Y:S01]  /*afd40*/  ULDC.64 UR4, c[0x0][0x228] ;  /* 0x00008a0000047ab9 */ /* 0x000fe20000000a00 */
        /* <DEDUP_REMOVED lines=11> */
[----:B------:R-:W-:Y:S01]  /*afe00*/  LOP3.LUT R53, R53, 0x7fffffff, RZ, 0xc0, !PT ;  /* 0x7fffffff35357812 */ /* 0x000fe200078ec0ff */
[----:B------:R-:W-:-:S02]  /*afe10*/  VIADD R24, R0, 0x5d ;  /* 0x0000005d00187836 */ /* 0x000fc40000000000 */
[C---:B------:R-:W-:Y:S02]  /*afe20*/  VIADD R34, R0.reuse, 0x5c ;  /* 0x0000005c00227836 */ /* 0x040fe40000000000 */
[C---:B------:R-:W-:Y:S02]  /*afe30*/  VIADD R33, R0.reuse, 0x5b ;  /* 0x0000005b00217836 */ /* 0x040fe40000000000 */
[C---:B------:R-:W-:Y:S02]  /*afe40*/  VIADD R32, R0.reuse, 0x5a ;  /* 0x0000005a00207836 */ /* 0x040fe40000000000 */
[C---:B------:R-:W-:Y:S02]  /*afe50*/  VIADD R15, R0.reuse, 0x59 ;  /* 0x00000059000f7836 */ /* 0x040fe40000000000 */
[C---:B------:R-:W-:Y:S02]  /*afe60*/  VIADD R14, R0.reuse, 0x58 ;  /* 0x00000058000e7836 */ /* 0x040fe40000000000 */
[----:B------:R-:W-:-:S02]  /*afe70*/  VIADD R13, R0, 0x57 ;  /* 0x00000057000d7836 */ /* 0x000fc40000000000 */
[----:B------:R-:W-:Y:S01]  /*afe80*/  VIADD R12, R0, 0x56 ;  /* 0x00000056000c7836 */ /* 0x000fe20000000000 */
[----:B------:R-:W-:Y:S01]  /*afe90*/  @P1 LOP3.LUT R50, R50, 0x8, RZ, 0xfc, !PT ;  /* 0x0000000832321812 */ /* 0x000fe200078efcff */
[C---:B------:R-:W-:Y:S02]  /*afea0*/  VIADD R19, R0.reuse, 0x55 ;  /* 0x0000005500137836 */ /* 0x040fe40000000000 */
[C---:B------:R-:W-:Y:S02]  /*afeb0*/  VIADD R18, R0.reuse, 0x54 ;  /* 0x0000005400127836 */ /* 0x040fe40000000000 */
[----:B------:R-:W-:Y:S01]  /*afec0*/  VIADD R17, R0, 0x53 ;  /* 0x0000005300117836 */ /* 0x000fe20000000000 */
[----:B------:R-:W-:Y:S01]  /*afed0*/  LOP3.LUT R50, R50, 0xfffffffb, RZ, 0xc0, !PT ;  /* 0xfffffffb32327812 */ /* 0x000fe200078ec0ff */
[C---:B------:R-:W-:Y:S02]  /*afee0*/  VIADD R16, R0.reuse, 0x52 ;  /* 0x0000005200107836 */ /* 0x040fe40000000000 */
[----:B------:R-:W-:-:S02]  /*afef0*/  VIADD R23, R0, 0x51 ;  /* 0x0000005100177836 */ /* 0x000fc40000000000 */
[----:B------:R-:W-:Y:S01]  /*aff00*/  VIADD R22, R0, 0x50 ;  /* 0x0000005000167836 */ /* 0x000fe20000000000 */
[----:B------:R-:W-:Y:S02]  /*aff10*/  @P0 LOP3.LUT R50, R50, 0x4, RZ, 0xfc, !PT ;  /* 0x0000000432320812 */ /* 0x000fe400078efcff */
[----:B------:R-:W-:Y:S01]  /*aff20*/  ISETP.GE.AND P0, PT, R27, UR9, PT ;  /* 0x000000091b007c0c */ /* 0x000fe2000bf06270 */
[C---:B------:R-:W-:Y:S02]  /*aff30*/  VIADD R21, R0.reuse, 0x4f ;  /* 0x0000004f00157836 */ /* 0x040fe40000000000 */
[----:B------:R-:W-:Y:S01]  /*aff40*/  VIADD R20, R0, 0x4e ;  /* 0x0000004e00147836 */ /* 0x000fe20000000000 */
[----:B------:R-:W-:Y:S02]  /*aff50*/  LOP3.LUT R50, R50, 0xfffffffd, RZ, 0xc0, !PT ;  /* 0xfffffffd32327812 */ /* 0x000fe400078ec0ff */
[----:B------:R-:W-:Y:S02]  /*aff60*/  ISETP.LT.AND P1, PT, R40, UR6, !P0 ;  /* 0x0000000628007c0c */ /* 0x000fe4000c721270 */
[----:B------:R-:W-:Y:S01]  /*aff70*/  ISETP.LT.AND P0, PT, R41, UR51, !P0 ;  /* 0x0000003329007c0c */ /* 0x000fe2000c701270 */
[----:B------:R-:W-:Y:S01]  /*aff80*/  VIADD R27, R0, 0x7e ;  /* 0x0000007e001b7836 */ /* 0x000fe20000000000 */
[----:B------:R-:W-:Y:S01]  /*aff90*/  ULDC.64 UR8, c[0x0][0x228] ;  /* 0x00008a0000087ab9 */ /* 0x000fe20000000a00 */
[----:B------:R-:W-:Y:S01]  /*affa0*/  ULDC UR51, c[0x0][0x228] ;  /* 0x00008a0000337ab9 */ /* 0x000fe20000000800 */
[----:B------:R-:W-:Y:S01]  /*affb0*/  LOP3.LUT R54, R54, 0x7fffffff, RZ, 0xc0, !PT ;  /* 0x7fffffff36367812 */ /* 0x000fe200078ec0ff */
[----:B------:R-:W-:-:S02]  /*affc0*/  VIADD R31, R0, 0x4d ;  /* 0x0000004d001f7836 */ /* 0x000fc40000000000 */
[C---:B------:R-:W-:Y:S02]  /*affd0*/  VIADD R30, R0.reuse, 0x4c ;  /* 0x0000004c001e7836 */ /* 0x040fe40000000000 */
[C---:B------:R-:W-:Y:S02]  /*affe0*/  VIADD R29, R0.reuse, 0x4b ;  /* 0x0000004b001d7836 */ /* 0x040fe40000000000 */
[C---:B------:R-:W-:Y:S02]  /*afff0*/  VIADD R28, R0.reuse, 0x4a ;  /* 0x0000004a001c7836 */ /* 0x040fe40000000000 */
[----:B------:R-:W-:Y:S01]  /*b0000*/  VIADD R59, R0, 0x49 ;  /* 0x00000049003b7836 */ /* 0x000fe20000000000 */
[----:B------:R-:W-:Y:S01]  /*b0010*/  ULDC UR45, c[0x0][0x228] ;  /* 0x00008a00002d7ab9 */ /* 0x000fe20000000800 */
[----:B------:R-:W-:-:S04]  /*b0020*/  @P1 LOP3.LUT R50, R50, 0x2, RZ, 0xfc, !PT ;  /* 0x0000000232321812 */ /* 0x000fc800078efcff */
[----:B------:R-:W-:-:S04]  /*b0030*/  LOP3.LUT R50, R50, 0xfffffffe, RZ, 0xc0, !PT ;  /* 0xfffffffe32327812 */ /* 0x000fc800078ec0ff */
[----:B------:R-:W-:Y:S02]  /*b0040*/  @P0 LOP3.LUT R50, R50, 0x1, RZ, 0xfc, !PT ;  /* 0x0000000132320812 */ /* 0x000fe400078efcff */
[----:B------:R-:W-:Y:S01]  /*b0050*/  ISETP.GE.AND P0, PT, R27, UR13, PT ;  /* 0x0000000d1b007c0c */ /* 0x000fe2000bf06270 */
[----:B------:R-:W-:Y:S01]  /*b0060*/  VIADD R27, R0, 0x7d ;  /* 0x0000007d001b7836 */ /* 0x000fe20000000000 */
[----:B------:R-:W-:Y:S02]  /*b0070*/  ULDC.64 UR12, c[0x0][0x228] ;  /* 0x00008a00000c7ab9 */ /* 0x000fe40000000a00 */
[----:B------:R-:W-:Y:S02]  /*b0080*/  ISETP.LT.AND P1, PT, R40, UR8, !P0 ;  /* 0x0000000828007c0c */ /* 0x000fe4000c721270 */
[----:B------:R-:W-:Y:S01]  /*b0090*/  ISETP.LT.AND P0, PT, R41, UR58, !P0 ;  /* 0x0000003a29007c0c */ /* 0x000fe2000c701270 */
[----:B------:R0:W-:Y:S01]  /*b00a0*/  STL [R1+0x30bc], R50 ;  /* 0x0030bc3201007387 */ /* 0x0001e20000100800 */
[----:B------:R-:W-:-:S09]  /*b00b0*/  ULDC UR58, c[0x0][0x228] ;  /* 0x00008a00003a7ab9 */ /* 0x000fd20000000800 */
        /* <DEDUP_REMOVED lines=26> */
[----:B------:R-:W-:Y:S01]  /*b0260*/  ULDC.64 UR16, c[0x0][0x228] ;  /* 0x00008a0000107ab9 */ /* 0x000fe20000000a00 */
        /* <DEDUP_REMOVED lines=80> */
[----:B0-----:R-:W-:-:S02]  /*b0770*/  VIADD R50, R0, 0x178 ;  /* 0x0000017800327836 */ /* 0x001fc40000000000 */
[C---:B------:R-:W-:Y:S02]  /*b0780*/  VIADD R58, R0.reuse, 0x48 ;  /* 0x00000048003a7836 */ /* 0x040fe40000000000 */
[C---:B------:R-:W-:Y:S02]  /*b0790*/  VIADD R57, R0.reuse, 0x47 ;  /* 0x0000004700397836 */ /* 0x040fe40000000000 */
        /* <DEDUP_REMOVED lines=64> */
[----:B0-----:R-:W-:Y:S01]  /*b0ba0*/  VIADD R51, R0, 0x177 ;  /* 0x0000017700337836 */ /* 0x001fe20000000000 */
        /* <DEDUP_REMOVED lines=49> */
[----:B------:R-:W2:Y:S04]  /*b0ec0*/  LDL.LU R41, [R1+0x30d4] ;  /* 0x0030d40001297983 */ /* 0x000ea80000300800 */
[----:B------:R0:W-:Y:S01]  /*b0ed0*/  STL [R1+0x30c4], R51 ;  /* 0x0030c43301007387 */ /* 0x0001e20000100800 */
[----:B------:R-:W-:Y:S01]  /*b0ee0*/  ULDC.64 UR10, c[0x0][0x228] ;  /* 0x00008a00000a7ab9 */ /* 0x000fe20000000a00 */
[----:B------:R-:W-:-:S02]  /*b0ef0*/  ULDC UR34, c[0x0][0x228] ;  /* 0x00008a0000227ab9 */ /* 0x000fc40000000800 */
[----:B0-----:R-:W3:Y:S01]  /*b0f00*/  LDL R51, [R1+0x138] ;  /* 0x0001380001337983 */ /* 0x001ee20000100800 */
[----:B------:R-:W-:-:S04]  /*b0f10*/  @P1 LOP3.LUT R52, R52, 0x80000, RZ, 0xfc, !PT ;  /* 0x0008000034341812 */ /* 0x000fc800078efcff */
[----:B------:R-:W-:-:S04]  /*b0f20*/  LOP3.LUT R52, R52, 0xfffbffff, RZ, 0xc0, !PT ;  /* 0xfffbffff34347812 */ /* 0x000fc800078ec0ff */
[----:B------:R-:W-:Y:S02]  /*b0f30*/  @P0 LOP3.LUT R52, R52, 0x40000, RZ, 0xfc, !PT ;  /* 0x0004000034340812 */ /* 0x000fe400078efcff */
[----:B------:R-:W-:Y:S02]  /*b0f40*/  ISETP.GE.AND P0, PT, R27, UR15, PT ;  /* 0x0000000f1b007c0c */ /* 0x000fe4000bf06270 */
[----:B------:R-:W-:Y:S02]  /*b0f50*/  LOP3.LUT R52, R52, 0xfffdffff, RZ, 0xc0, !PT ;  /* 0xfffdffff34347812 */ /* 0x000fe400078ec0ff */
[----:B------:R-:W-:Y:S01]  /*b0f60*/  ISETP.LT.AND P1, PT, R40, UR10, !P0 ;  /* 0x0000000a28007c0c */ /* 0x000fe2000c721270 */
[----:B------:R-:W-:Y:S01]  /*b0f70*/  VIADD R27, R0, 0x66 ;  /* 0x00000066001b7836 */ /* 0x000fe20000000000 */
[----:B------:R-:W4:Y:S04]  /*b0f80*/  LDL.LU R40, [R1+0x30d0] ;  /* 0x0030d00001287983 */ /* 0x000f280000300800 */
[----:B------:R0:W-:Y:S01]  /*b0f90*/  STL [R1+0x30c8], R50 ;  /* 0x0030c83201007387 */ /* 0x0001e20000100800 */
[----:B------:R-:W-:-:S03]  /*b0fa0*/  ULDC.64 UR14, c[0x0][0x228] ;  /* 0x00008a00000e7ab9 */ /* 0x000fc60000000a00 */
[----:B0-----:R-:W2:Y:S03]  /*b0fb0*/  LDL R50, [R1+0x13c] ;  /* 0x00013c0001327983 */ /* 0x001ea60000100800 */
[----:B------:R-:W-:-:S04]  /*b0fc0*/  @P1 LOP3.LUT R52, R52, 0x20000, RZ, 0xfc, !PT ;  /* 0x0002000034341812 */ /* 0x000fc800078efcff */
[----:B------:R-:W-:Y:S02]  /*b0fd0*/  LOP3.LUT R52, R52, 0xfffeffff, RZ, 0xc0, !PT ;  /* 0xfffeffff34347812 */ /* 0x000fe400078ec0ff */
[----:B---3--:R-:W-:Y:S01]  /*b0fe0*/  ISETP.LT.AND P0, PT, R51, UR33, !P0 ;  /* 0x0000002133007c0c */ /* 0x008fe2000c701270 */
[----:B------:R-:W-:-:S12]  /*b0ff0*/  ULDC UR33, c[0x0][0x228] ;  /* 0x00008a0000217ab9 */ /* 0x000fd80000000800 */
[----:B------:R-:W-:Y:S02]  /*b1000*/  @P0 LOP3.LUT R52, R52, 0x10000, RZ, 0xfc, !PT ;  /* 0x0001000034340812 */ /* 0x000fe400078efcff */
[----:B------:R-:W-:Y:S02]  /*b1010*/  ISETP.GE.AND P0, PT, R27, UR17, PT ;  /* 0x000000111b007c0c */ /* 0x000fe4000bf06270 */
[----:B------:R-:W-:Y:S01]  /*b1020*/  LOP3.LUT R52, R52, 0xffff7fff, RZ, 0xc0, !PT ;  /* 0xffff7fff34347812 */ /* 0x000fe200078ec0ff */
[----:B------:R-:W-:Y:S01]  /*b1030*/  VIADD R27, R0, 0x65 ;  /* 0x00000065001b7836 */ /* 0x000fe20000000000 */
[----:B------:R-:W-:Y:S01]  /*b1040*/  ULDC.64 UR16, c[0x0][0x228] ;  /* 0x00008a0000107ab9 */ /* 0x000fe20000000a00 */
[----:B--2---:R-:W-:Y:S02]  /*b1050*/  ISETP.LT.AND P1, PT, R50, UR14, !P0 ;  /* 0x0000000e32007c0c */ /* 0x004fe4000c721270 */
[----:B------:R-:W-:Y:S01]  /*b1060*/  ISETP.LT.AND P0, PT, R51, UR28, !P0 ;  /* 0x0000001c33007c0c */ /* 0x000fe2000c701270 */
[----:B------:R-:W-:Y:S01]  /*b1070*/  VIADD R39, R0, 0x42 ;  /* 0x0000004200277836 */ /* 0x000fe20000000000 */
        /* <DEDUP_REMOVED lines=54> */
[----:B----4-:R-:W-:Y:S01]  /*b13e0*/  LOP3.LUT R40, R40, 0x7fffffff, RZ, 0xc0, !PT ;  /* 0x7fffffff28287812 */ /* 0x010fe200078ec0ff */
        /* <DEDUP_REMOVED lines=138> */
[----:B------:R0:W-:Y:S01]  /*b1c90*/  STL [R1+0x30cc], R49 ;  /* 0x0030cc3101007387 */ /* 0x0001e20000100800 */
[----:B------:R-:W-:Y:S02]  /*b1ca0*/  LOP3.LUT R41, R41, 0x7fffffff, RZ, 0xc0, !PT ;  /* 0x7fffffff29297812 */ /* 0x000fe400078ec0ff */
[----:B------:R-:W-:Y:S01]  /*b1cb0*/  LOP3.LUT R42, R42, 0x7fffffff, RZ, 0xc0, !PT ;  /* 0x7fffffff2a2a7812 */ /* 0x000fe200078ec0ff */
[----:B------:R-:W-:-:S04]  /*b1cc0*/  ULDC UR51, c[0x0][0x228] ;  /* 0x00008a0000337ab9 */ /* 0x000fc80000000800 */
        /* <DEDUP_REMOVED lines=8> */
[----:B0-----:R-:W-:Y:S01]  /*b1d50*/  VIADD R49, R0, 0x35 ;  /* 0x0000003500317836 */ /* 0x001fe20000000000 */
        /* <DEDUP_REMOVED lines=115> */
[----:B------:R-:W-:Y:S02]  /*b2490*/  LOP3.LUT R54, R54, 0xfffff7ff, RZ, 0xc0, !PT ;  /* 0xfffff7ff36367812 */ /* 0x000fe400078ec0ff */
[----:B------:R-:W-:Y:S01]  /*b24a0*/  LOP3.LUT R43, R43, 0x7fffffff, RZ, 0xc0, !PT ;  /* 0x7fffffff2b2b7812 */ /* 0x000fe200078ec0ff */
        /* <DEDUP_REMOVED lines=153> */
[----:B------:R-:W-:Y:S01]  /*b2e40*/  LOP3.LUT R44, R44, 0x7fffffff, RZ, 0xc0, !PT ;  /* 0x7fffffff2c2c7812 */ /* 0x000fe200078ec0ff */
        /* <DEDUP_REMOVED lines=20> */
[----:B------:R-:W-:Y:S01]  /*b2f90*/  ULDC.64 UR8, c[0x0][0x228] ;  /* 0x00008a0000087ab9 */ /* 0x000fe20000000a00 */
[----:B------:R-:W-:-:S06]  /*b2fa0*/  ULDC UR6, c[0x0][0x228] ;  /* 0x00008a0000067ab9 */ /* 0x000fcc0000000800 */
        /* <DEDUP_REMOVED lines=14> */
[----:B------:R-:W-:Y:S01]  /*b3090*/  ISETP.LT.AND P0, PT, R51, UR10, !P0 ;  /* 0x0000000a33007c0c */ /* 0x000fe2000c701270 */
[----:B------:R-:W-:Y:S01]  /*b30a0*/  VIADD R49, R0, 0x2f ;  /* 0x0000002f00317836 */ /* 0x000fe20000000000 */
[----:B------:R-:W-:Y:S01]  /*b30b0*/  LOP3.LUT R40, R40, 0xfffffffd, RZ, 0xc0, !PT ;  /* 0xfffffffd28287812 */ /* 0x000fe200078ec0ff */
[----:B------:R-:W-:-:S10]  /*b30c0*/  ULDC.64 UR10, c[0x0][0x228] ;  /* 0x00008a00000a7ab9 */ /* 0x000fd40000000a00 */
[----:B------:R-:W-:Y:S02]  /*b30d0*/  @P0 LOP3.LUT R41, R41, 0x80000000, RZ, 0xfc, !PT ;  /* 0x8000000029290812 */ /* 0x000fe400078efcff */
[----:B------:R-:W-:Y:S02]  /*b30e0*/  ISETP.GE.AND P0, PT, R49, UR15, PT ;  /* 0x0000000f31007c0c */ /* 0x000fe4000bf06270 */
[----:B------:R-:W-:Y:S02]  /*b30f0*/  @P1 LOP3.LUT R40, R40, 0x2, RZ, 0xfc, !PT ;  /* 0x0000000228281812 */ /* 0x000fe400078efcff */
        /* <DEDUP_REMOVED lines=27> */
[----:B------:R-:W-:Y:S01]  /*b32b0*/  ISETP.LT.AND P2, PT, R50, UR4, !P0 ;  /* 0x0000000432007c0c */ /* 0x000fe2000c741270 */
[----:B------:R-:W-:Y:S01]  /*b32c0*/  VIADD R49, R0, 0x2b ;  /* 0x0000002b00317836 */ /* 0x000fe20000000000 */
[----:B------:R-:W-:Y:S02]  /*b32d0*/  ISETP.LT.AND P1, PT, R51, UR6, !P0 ;  /* 0x0000000633007c0c */ /* 0x000fe4000c721270 */
[----:B------:R-:W-:Y:S01]  /*b32e0*/  LOP3.LUT R41, R41, 0xfff7ffff, RZ, 0xc0, !PT ;  /* 0xfff7ffff29297812 */ /* 0x000fe200078ec0ff */
[----:B------:R-:W-:Y:S01]  /*b32f0*/  ULDC.64 UR6, c[0x0][0x228] ;  /* 0x00008a0000067ab9 */ /* 0x000fe20000000a00 */
[----:B------:R-:W-:-:S07]  /*b3300*/  ISETP.GE.AND P0, PT, R49, UR9, PT ;  /* 0x0000000931007c0c */ /* 0x000fce000bf06270 */
[----:B------:R-:W-:Y:S02]  /*b3310*/  @P2 LOP3.LUT R41, R41, 0x80000, RZ, 0xfc, !PT ;  /* 0x0008000029292812 */ /* 0x000fe400078efcff */
[----:B------:R-:W-:Y:S01]  /*b3320*/  ISETP.LT.AND P2, PT, R50, UR6, !P0 ;  /* 0x0000000632007c0c */ /* 0x000fe2000c741270 */
[----:B------:R-:W-:Y:S01]  /*b3330*/  VIADD R49, R0, 0x2a ;  /* 0x0000002a00317836 */ /* 0x000fe20000000000 */
[----:B------:R-:W-:Y:S01]  /*b3340*/  ULDC.64 UR8, c[0x0][0x228] ;  /* 0x00008a0000087ab9 */ /* 0x000fe20000000a00 */
[----:B------:R-:W-:-:S04]  /*b3350*/  LOP3.LUT R41, R41, 0xfffdffff, RZ, 0xc0, !PT ;  /* 0xfffdffff29297812 */ /* 0x000fc800078ec0ff */
        /* <DEDUP_REMOVED lines=11> */
[----:B------:R-:W-:Y:S02]  /*b3410*/  ISETP.LT.AND P0, PT, R51, UR59, !P0 ;  /* 0x0000003b33007c0c */ /* 0x000fe4000c701270 */
[----:B------:R-:W-:Y:S02]  /*b3420*/  LOP3.LUT R3, R3, 0x7fffffff, RZ, 0xc0, !PT ;  /* 0x7fffffff03037812 */ /* 0x000fe400078ec0ff */
        /* <DEDUP_REMOVED lines=31> */
[----:B------:R-:W-:-:S10]  /*b3620*/  ULDC UR54, c[0x0][0x228] ;  /* 0x00008a0000367ab9 */ /* 0x000fd40000000800 */
[----:B------:R-:W-:Y:S02]  /*b3630*/  @P0 LOP3.LUT R42, R42, 0x80000000, RZ, 0xfc, !PT ;  /* 0x800000002a2a0812 */ /* 0x000fe400078efcff */
[----:B------:R-:W-:Y:S02]  /*b3640*/  ISETP.GE.AND P0, PT, R49, UR5, PT ;  /* 0x0000000531007c0c */ /* 0x000fe4000bf06270 */
[----:B------:R-:W-:Y:S01]  /*b3650*/  @P1 LOP3.LUT R41, R41, 0x2, RZ, 0xfc, !PT ;  /* 0x0000000229291812 */ /* 0x000fe200078efcff */
[----:B------:R-:W-:Y:S01]  /*b3660*/  VIADD R49, R0, 0x25 ;  /* 0x0000002500317836 */ /* 0x000fe20000000000 */
[----:B------:R-:W-:Y:S02]  /*b3670*/  LOP3.LUT R42, R42, 0xdfffffff, RZ, 0xc0, !PT ;  /* 0xdfffffff2a2a7812 */ /* 0x000fe400078ec0ff */
[----:B------:R-:W-:Y:S02]  /*b3680*/  ISETP.LT.AND P2, PT, R50, UR16, !P0 ;  /* 0x0000001032007c0c */ /* 0x000fe4000c741270 */
[----:B------:R-:W-:Y:S01]  /*b3690*/  ISETP.LT.AND P1, PT, R51, UR52, !P0 ;  /* 0x0000003433007c0c */ /* 0x000fe2000c721270 */
[----:B------:R-:W-:Y:S01]  /*b36a0*/  ULDC.64 UR4, c[0x0][0x228] ;  /* 0x00008a0000047ab9 */ /* 0x000fe20000000a00 */
[----:B------:R-:W-:-:S09]  /*b36b0*/  ISETP.GE.AND P0, PT, R49, UR7, PT ;  /* 0x0000000731007c0c */ /* 0x000fd2000bf06270 */
        /* <DEDUP_REMOVED lines=10> */
[C---:B------:R-:W-:Y:S02]  /*b3760*/  VIADD R48, R0.reuse, 0x17a ;  /* 0x0000017a00307836 */ /* 0x040fe40000000000 */
[----:B------:R-:W-:Y:S01]  /*b3770*/  VIADD R47, R0, 0x17b ;  /* 0x0000017b002f7836 */ /* 0x000fe20000000000 */
[----:B------:R-:W-:-:S02]  /*b3780*/  @P2 LOP3.LUT R42, R42, 0x2000000, RZ, 0xfc, !PT ;  /* 0x020000002a2a2812 */ /* 0x000fc400078efcff */
[----:B------:R-:W-:Y:S01]  /*b3790*/  ISETP.LT.AND P2, PT, R50, UR6, !P0 ;  /* 0x0000000632007c0c */ /* 0x000fe2000c741270 */
[----:B------:R-:W-:Y:S01]  /*b37a0*/  VIADD R49, R0, 0x23 ;  /* 0x0000002300317836 */ /* 0x000fe20000000000 */
[----:B------:R-:W-:Y:S01]  /*b37b0*/  ULDC.64 UR8, c[0x0][0x228] ;  /* 0x00008a0000087ab9 */ /* 0x000fe20000000a00 */
[----:B------:R-:W-:Y:S01]  /*b37c0*/  LOP3.LUT R42, R42, 0xff7fffff, RZ, 0xc0, !PT ;  /* 0xff7fffff2a2a7812 */ /* 0x000fe200078ec0ff */
[----:B------:R-:W-:Y:S01]  /*b37d0*/  VIADD R46, R0, 0x17c ;  /* 0x0000017c002e7836 */ /* 0x000fe20000000000 */
[----:B------:R-:W-:Y:S01]  /*b37e0*/  R2UR UR25, R38 ;  /* 0x00000000261972ca */ /* 0x000fe200000e0000 */
[----:B------:R-:W-:Y:S01]  /*b37f0*/  VIADD R11, R0, 0x17e ;  /* 0x0000017e000b7836 */ /* 0x000fe20000000000 */
[----:B------:R-:W-:Y:S02]  /*b3800*/  @P1 LOP3.LUT R42, R42, 0x800000, RZ, 0xfc, !PT ;  /* 0x008000002a2a1812 */ /* 0x000fe400078efcff */
[----:B------:R-:W-:Y:S01]  /*b3810*/  ISETP.LT.AND P1, PT, R51, UR48, !P0 ;  /* 0x0000003033007c0c */ /* 0x000fe2000c721270 */
[----:B------:R-:W-:-:S02]  /*b3820*/  VIADD R10, R0, 0x17f ;  /* 0x0000017f000a7836 */ /* 0x000fc40000000000 */
[----:B------:R-:W-:Y:S01]  /*b3830*/  VIADD R9, R0, 0x180 ;  /* 0x0000018000097836 */ /* 0x000fe20000000000 */
[----:B------:R-:W-:Y:S02]  /*b3840*/  LOP3.LUT R42, R42, 0xffdfffff, RZ, 0xc0, !PT ;  /* 0xffdfffff2a2a7812 */ /* 0x000fe400078ec0ff */
[----:B------:R-:W-:Y:S01]  /*b3850*/  ISETP.GE.AND P0, PT, R49, UR13, PT ;  /* 0x0000000d31007c0c */ /* 0x000fe2000bf06270 */
[C---:B------:R-:W-:Y:S02]  /*b3860*/  VIADD R38, R0.reuse, 0x17d ;  /* 0x0000017d00267836 */ /* 0x040fe40000000000 */
[----:B------:R-:W-:Y:S01]  /*b3870*/  VIADD R8, R0, 0x181 ;  /* 0x0000018100087836 */ /* 0x000fe20000000000 */
[----:B------:R-:W-:Y:S02]  /*b3880*/  @P2 LOP3.LUT R42, R42, 0x200000, RZ, 0xfc, !PT ;  /* 0x002000002a2a2812 */ /* 0x000fe400078efcff */
[----:B------:R-:W-:Y:S01]  /*b3890*/  ISETP.LT.AND P2, PT, R50, UR8, !P0 ;  /* 0x0000000832007c0c */ /* 0x000fe2000c741270 */
[----:B------:R-:W-:Y:S01]  /*b38a0*/  VIADD R49, R0, 0x22 ;  /* 0x0000002200317836 */ /* 0x000fe20000000000 */
[----:B------:R-:W-:Y:S01]  /*b38b0*/  ULDC.64 UR12, c[0x0][0x228] ;  /* 0x00008a00000c7ab9 */ /* 0x000fe20000000a00 */
[----:B------:R-:W-:Y:S01]  /*b38c0*/  LOP3.LUT R42, R42, 0xfff7ffff, RZ, 0xc0, !PT ;  /* 0xfff7ffff2a2a7812 */ /* 0x000fe200078ec0ff */
[----:B------:R-:W-:-:S02]  /*b38d0*/  VIADD R24, R0, 0x182 ;  /* 0x0000018200187836 */ /* 0x000fc40000000000 */
[C---:B------:R-:W-:Y:S02]  /*b38e0*/  VIADD R33, R0.reuse, 0x184 ;  /* 0x0000018400217836 */ /* 0x040fe40000000000 */
[----:B------:R-:W-:Y:S01]  /*b38f0*/  VIADD R34, R0, 0x183 ;  /* 0x0000018300227836 */ /* 0x000fe20000000000 */
[----:B------:R-:W-:Y:S02]  /*b3900*/  @P1 LOP3.LUT R42, R42, 0x80000, RZ, 0xfc, !PT ;  /* 0x000800002a2a1812 */ /* 0x000fe400078efcff */
[----:B------:R-:W-:Y:S01]  /*b3910*/  ISETP.LT.AND P1, PT, R51, UR46, !P0 ;  /* 0x0000002e33007c0c */ /* 0x000fe2000c721270 */
[C---:B------:R-:W-:Y:S02]  /*b3920*/  VIADD R32, R0.reuse, 0x185 ;  /* 0x0000018500207836 */ /* 0x040fe40000000000 */
[----:B------:R-:W-:Y:S01]  /*b3930*/  VIADD R15, R0, 0x186 ;  /* 0x00000186000f7836 */ /* 0x000fe20000000000 */
[----:B------:R-:W-:Y:S02]  /*b3940*/  LOP3.LUT R42, R42, 0xfffbffff, RZ, 0xc0, !PT ;  /* 0xfffbffff2a2a7812 */ /* 0x000fe400078ec0ff */
[----:B------:R-:W-:Y:S01]  /*b3950*/  ISETP.GE.AND P0, PT, R49, UR11, PT ;  /* 0x0000000b31007c0c */ /* 0x000fe2000bf06270 */
[----:B------:R-:W-:-:S02]  /*b3960*/  VIADD R14, R0, 0x187 ;  /* 0x00000187000e7836 */ /* 0x000fc40000000000 */
[----:B------:R-:W-:Y:S01]  /*b3970*/  VIADD R13, R0, 0x188 ;  /* 0x00000188000d7836 */ /* 0x000fe20000000000 */
[----:B------:R-:W-:Y:S02]  /*b3980*/  @P2 LOP3.LUT R42, R42, 0x40000, RZ, 0xfc, !PT ;  /* 0x000400002a2a2812 */ /* 0x000fe400078efcff */
[----:B------:R-:W-:Y:S01]  /*b3990*/  ISETP.LT.AND P2, PT, R50, UR12, !P0 ;  /* 0x0000000c32007c0c */ /* 0x000fe2000c741270 */
[----:B------:R-:W-:Y:S01]  /*b39a0*/  VIADD R49, R0, 0x21 ;  /* 0x0000002100317836 */ /* 0x000fe20000000000 */
[----:B------:R-:W-:Y:S01]  /*b39b0*/  ULDC.64 UR10, c[0x0][0x228] ;  /* 0x00008a00000a7ab9 */ /* 0x000fe20000000a00 */
[----:B------:R-:W-:Y:S01]  /*b39c0*/  LOP3.LUT R42, R42, 0xffff7fff, RZ, 0xc0, !PT ;  /* 0xffff7fff2a2a7812 */ /* 0x000fe200078ec0ff */
[C---:B------:R-:W-:Y:S02]  /*b39d0*/  VIADD R12, R0.reuse, 0x189 ;  /* 0x00000189000c7836 */ /* 0x040fe40000000000 */
[C---:B------:R-:W-:Y:S02]  /*b39e0*/  VIADD R19, R0.reuse, 0x18a ;  /* 0x0000018a00137836 */ /* 0x040fe40000000000 */
[----:B------:R-:W-:Y:S01]  /*b39f0*/  VIADD R18, R0, 0x18b ;  /* 0x0000018b00127836 */ /* 0x000fe20000000000 */
[----:B------:R-:W-:-:S02]  /*b3a00*/  @P1 LOP3.LUT R42, R42, 0x8000, RZ, 0xfc, !PT ;  /* 0x000080002a2a1812 */ /* 0x000fc400078efcff */
[----:B------:R-:W-:Y:S01]  /*b3a10*/  ISETP.LT.AND P1, PT, R51, UR45, !P0 ;  /* 0x0000002d33007c0c */ /* 0x000fe2000c721270 */
[C---:B------:R-:W-:Y:S02]  /*b3a20*/  VIADD R17, R0.reuse, 0x18c ;  /* 0x0000018c00117836 */ /* 0x040fe40000000000 */
[----:B------:R-:W-:Y:S01]  /*b3a30*/  VIADD R16, R0, 0x18d ;  /* 0x0000018d00107836 */ /* 0x000fe20000000000 */
        /* <DEDUP_REMOVED lines=9> */
[C---:B------:R-:W-:Y:S02]  /*b3ad0*/  VIADD R21, R0.reuse, 0x190 ;  /* 0x0000019000157836 */ /* 0x040fe40000000000 */
[C---:B------:R-:W-:Y:S02]  /*b3ae0*/  VIADD R20, R0.reuse, 0x191 ;  /* 0x0000019100147836 */ /* 0x040fe40000000000 */
[----:B------:R-:W-:Y:S01]  /*b3af0*/  VIADD R31, R0, 0x192 ;  /* 0x00000192001f7836 */ /* 0x000fe20000000000 */
[----:B------:R-:W-:Y:S02]  /*b3b00*/  @P1 LOP3.LUT R42, R42, 0x1000, RZ, 0xfc, !PT ;  /* 0x000010002a2a1812 */ /* 0x000fe400078efcff */
[----:B------:R-:W-:Y:S01]  /*b3b10*/  ISETP.LT.AND P1, PT, R51, UR42, !P0 ;  /* 0x0000002a33007c0c */ /* 0x000fe2000c721270 */
[----:B------:R-:W-:-:S02]  /*b3b20*/  VIADD R30, R0, 0x193 ;  /* 0x00000193001e7836 */ /* 0x000fc40000000000 */
[----:B------:R-:W-:Y:S01]  /*b3b30*/  VIADD R29, R0, 0x194 ;  /* 0x00000194001d7836 */ /* 0x000fe20000000000 */
[----:B------:R-:W-:Y:S02]  /*b3b40*/  LOP3.LUT R42, R42, 0xfffff7ff, RZ, 0xc0, !PT ;  /* 0xfffff7ff2a2a7812 */ /* 0x000fe400078ec0ff */
[----:B------:R-:W-:Y:S02]  /*b3b50*/  ISETP.GE.AND P0, PT, R49, UR17, PT ;  /* 0x0000001131007c0c */ /* 0x000fe4000bf06270 */
[----:B------:R-:W-:Y:S01]  /*b3b60*/  LOP3.LUT R41, R41, 0xfffffffe, RZ, 0xc0, !PT ;  /* 0xfffffffe29297812 */ /* 0x000fe200078ec0ff */
        /* <DEDUP_REMOVED lines=22> */
[----:B------:R-:W-:Y:S01]  /*b3cd0*/  ULDC UR40, c[0x0][0x22c] ;  /* 0x00008b0000287ab9 */ /* 0x000fe20000000800 */
[----:B------:R-:W-:Y:S01]  /*b3ce0*/  VIADD R39, R0, 0x19d ;  /* 0x0000019d00277836 */ /* 0x000fe20000000000 */
[----:B------:R-:W-:Y:S01]  /*b3cf0*/  ULDC UR42, c[0x0][0x22c] ;  /* 0x00008b00002a7ab9 */ /* 0x000fe20000000800 */
[----:B------:R-:W-:-:S02]  /*b3d00*/  @P1 LOP3.LUT R42, R42, 0x20, RZ, 0xfc, !PT ;  /* 0x000000202a2a1812 */ /* 0x000fc400078efcff */
[----:B------:R-:W-:Y:S02]  /*b3d10*/  ISETP.LT.AND P1, PT, R51, UR39, !P0 ;  /* 0x0000002733007c0c */ /* 0x000fe4000c721270 */
[----:B------:R-:W-:Y:S01]  /*b3d20*/  ISETP.GE.AND P0, PT, R49, UR7, PT ;  /* 0x0000000731007c0c */ /* 0x000fe2000bf06270 */
[----:B------:R-:W-:Y:S01]  /*b3d30*/  VIADD R37, R0, 0x19e ;  /* 0x0000019e00257836 */ /* 0x000fe20000000000 */
[----:B------:R-:W-:Y:S01]  /*b3d40*/  LOP3.LUT R42, R42, 0xfffffff7, RZ, 0xc0, !PT ;  /* 0xfffffff72a2a7812 */ /* 0x000fe200078ec0ff */
[----:B------:R-:W-:Y:S01]  /*b3d50*/  VIADD R49, R0, 0x1d ;  /* 0x0000001d00317836 */ /* 0x000fe20000000000 */
[----:B------:R-:W-:Y:S01]  /*b3d60*/  ULDC.64 UR6, c[0x0][0x228] ;  /* 0x00008a0000067ab9 */ /* 0x000fe20000000a00 */
[----:B------:R-:W-:Y:S01]  /*b3d70*/  ULDC UR39, c[0x0][0x22c] ;  /* 0x00008b0000277ab9 */ /* 0x000fe20000000800 */
[----:B------:R-:W-:Y:S02]  /*b3d80*/  @P2 LOP3.LUT R42, R42, 0x8, RZ, 0xfc, !PT ;  /* 0x000000082a2a2812 */ /* 0x000fe400078efcff */
[----:B------:R-:W-:Y:S01]  /*b3d90*/  ISETP.LT.AND P2, PT, R50, UR4, !P0 ;  /* 0x0000000432007c0c */ /* 0x000fe2000c741270 */
[----:B------:R-:W-:Y:S01]  /*b3da0*/  VIADD R36, R0, 0x19f ;  /* 0x0000019f00247836 */ /* 0x000fe20000000000 */
[----:B------:R-:W-:Y:S01]  /*b3db0*/  ULDC UR45, c[0x0][0x22c] ;  /* 0x00008b00002d7ab9 */ /* 0x000fe20000000800 */
[----:B------:R-:W-:Y:S01]  /*b3dc0*/  LOP3.LUT R42, R42, 0xfffffffd, RZ, 0xc0, !PT ;  /* 0xfffffffd2a2a7812 */ /* 0x000fe200078ec0ff */
[----:B------:R-:W-:-:S02]  /*b3dd0*/  VIADD R2, R0, 0x1a1 ;  /* 0x000001a100027836 */ /* 0x000fc40000000000 */
[----:B------:R-:W-:Y:S01]  /*b3de0*/  VIADD R6, R0, 0x1a0 ;  /* 0x000001a000067836 */ /* 0x000fe20000000000 */
[----:B------:R-:W-:Y:S01]  /*b3df0*/  ULDC UR48, c[0x0][0x22c] ;  /* 0x00008b0000307ab9 */ /* 0x000fe20000000800 */
[----:B------:R-:W-:Y:S02]  /*b3e00*/  @P1 LOP3.LUT R42, R42, 0x2, RZ, 0xfc, !PT ;  /* 0x000000022a2a1812 */ /* 0x000fe400078efcff */
[----:B------:R-:W-:Y:S02]  /*b3e10*/  ISETP.LT.AND P1, PT, R51, UR34, !P0 ;  /* 0x0000002233007c0c */ /* 0x000fe4000c721270 */
[----:B------:R-:W-:Y:S01]  /*b3e20*/  ISETP.GE.AND P0, PT, R49, UR9, PT ;  /* 0x0000000931007c0c */ /* 0x000fe2000bf06270 */
[----:B------:R-:W-:Y:S01]  /*b3e30*/  ULDC UR46, c[0x0][0x22c] ;  /* 0x00008b00002e7ab9 */ /* 0x000fe20000000800 */
[----:B------:R-:W-:Y:S01]  /*b3e40*/  VIADD R60, R0, 0x1a2 ;  /* 0x000001a2003c7836 */ /* 0x000fe20000000000 */
[----:B------:R-:W-:Y:S02]  /*b3e50*/  LOP3.LUT R40, R40, 0xfffffffe, RZ, 0xc0, !PT ;  /* 0xfffffffe28287812 */ /* 0x000fe400078ec0ff */
[----:B------:R-:W-:-:S02]  /*b3e60*/  @P2 LOP3.LUT R43, R43, 0x80000000, RZ, 0xfc, !PT ;  /* 0x800000002b2b2812 */ /* 0x000fc400078efcff */
[----:B------:R-:W-:Y:S01]  /*b3e70*/  ISETP.LT.AND P2, PT, R50, UR6, !P0 ;  /* 0x0000000632007c0c */ /* 0x000fe2000c741270 */
[----:B------:R-:W-:Y:S01]  /*b3e80*/  VIADD R49, R0, 0x1c ;  /* 0x0000001c00317836 */ /* 0x000fe20000000000 */
[----:B------:R-:W-:Y:S01]  /*b3e90*/  ULDC.64 UR8, c[0x0][0x228] ;  /* 0x00008a0000087ab9 */ /* 0x000fe20000000a00 */
[----:B------:R-:W-:Y:S02]  /*b3ea0*/  LOP3.LUT R43, R43, 0xdfffffff, RZ, 0xc0, !PT ;  /* 0xdfffffff2b2b7812 */ /* 0x000fe400078ec0ff */
[----:B------:R-:W-:Y:S01]  /*b3eb0*/  LOP3.LUT R42, R42, 0xfffffffe, RZ, 0xc0, !PT ;  /* 0xfffffffe2a2a7812 */ /* 0x000fe200078ec0ff */
[----:B------:R-:W-:Y:S01]  /*b3ec0*/  ULDC UR34, c[0x0][0x22c] ;  /* 0x00008b0000227ab9 */ /* 0x000fe20000000800 */
[----:B------:R-:W-:Y:S01]  /*b3ed0*/  VIADD R61, R0, 0x1a3 ;  /* 0x000001a3003d7836 */ /* 0x000fe20000000000 */
[----:B------:R-:W-:Y:S02]  /*b3ee0*/  @P1 LOP3.LUT R43, R43, 0x20000000, RZ, 0xfc, !PT ;  /* 0x200000002b2b1812 */ /* 0x000fe400078efcff */
[----:B------:R-:W-:Y:S01]  /*b3ef0*/  ISETP.LT.AND P1, PT, R51, UR33, !P0 ;  /* 0x0000002133007c0c */ /* 0x000fe2000c721270 */
[----:B------:R-:W-:Y:S01]  /*b3f00*/  ULDC UR51, c[0x0][0x22c] ;  /* 0x00008b0000337ab9 */ /* 0x000fe20000000800 */
[----:B------:R-:W-:-:S02]  /*b3f10*/  LOP3.LUT R43, R43, 0xefffffff, RZ, 0xc0, !PT ;  /* 0xefffffff2b2b7812 */ /* 0x000fc400078ec0ff */
[----:B------:R-:W-:Y:S01]  /*b3f20*/  ISETP.GE.AND P0, PT, R49, UR13, PT ;  /* 0x0000000d31007c0c */ /* 0x000fe2000bf06270 */
[----:B------:R-:W-:Y:S01]  /*b3f30*/  ULDC UR33, c[0x0][0x22c] ;  /* 0x00008b0000217ab9 */ /* 0x000fe20000000800 */
[----:B------:R-:W-:Y:S02]  /*b3f40*/  @P2 LOP3.LUT R43, R43, 0x10000000, RZ, 0xfc, !PT ;  /* 0x100000002b2b2812 */ /* 0x000fe400078efcff */
[----:B------:R-:W-:Y:S01]  /*b3f50*/  ISETP.LT.AND P2, PT, R50, UR8, !P0 ;  /* 0x0000000832007c0c */ /* 0x000fe2000c741270 */
[----:B------:R-:W-:Y:S01]  /*b3f60*/  VIADD R49, R0, 0x1b ;  /* 0x0000001b00317836 */ /* 0x000fe20000000000 */
[----:B------:R-:W-:Y:S01]  /*b3f70*/  ULDC.64 UR12, c[0x0][0x228] ;  /* 0x00008a00000c7ab9 */ /* 0x000fe20000000a00 */
[----:B------:R-:W-:-:S04]  /*b3f80*/  LOP3.LUT R43, R43, 0xfdffffff, RZ, 0xc0, !PT ;  /* 0xfdffffff2b2b7812 */ /* 0x000fc800078ec0ff */
        /* <DEDUP_REMOVED lines=62> */
[----:B------:R-:W-:Y:S02]  /*b4370*/  ISETP.GE.AND P0, PT, R49, UR13, PT ;  /* 0x0000000d31007c0c */ /* 0x000fe4000bf06270 */
[----:B------:R-:W-:Y:S01]  /*b4380*/  LOP3.LUT R43, R43, 0xfffffffb, RZ, 0xc0, !PT ;  /* 0xfffffffb2b2b7812 */ /* 0x000fe200078ec0ff */
[----:B------:R-:W-:Y:S01]  /*b4390*/  VIADD R49, R0, 0x14 ;  /* 0x0000001400317836 */ /* 0x000fe20000000000 */
[----:B------:R-:W-:Y:S01]  /*b43a0*/  ULDC.64 UR12, c[0x0][0x228] ;  /* 0x00008a00000c7ab9 */ /* 0x000fe20000000a00 */
[----:B------:R-:W-:Y:S01]  /*b43b0*/  ULDC UR19, c[0x0][0x22c] ;  /* 0x00008b0000137ab9 */ /* 0x000fe20000000800 */
[----:B------:R-:W-:-:S02]  /*b43c0*/  @P2 LOP3.LUT R43, R43, 0x4, RZ, 0xfc, !PT ;  /* 0x000000042b2b2812 */ /* 0x000fc400078efcff */
[----:B------:R-:W-:Y:S02]  /*b43d0*/  ISETP.LT.AND P2, PT, R50, UR8, !P0 ;  /* 0x0000000832007c0c */ /* 0x000fe4000c741270 */
[----:B------:R-:W-:-:S04]  /*b43e0*/  LOP3.LUT R43, R43, 0xfffffffe, RZ, 0xc0, !PT ;  /* 0xfffffffe2b2b7812 */ /* 0x000fc800078ec0ff */
[----:B------:R-:W-:Y:S02]  /*b43f0*/  @P1 LOP3.LUT R43, R43, 0x1, RZ, 0xfc, !PT ;  /* 0x000000012b2b1812 */ /* 0x000fe400078efcff */
[----:B------:R-:W-:Y:S02]  /*b4400*/  ISETP.LT.AND P1, PT, R51, UR18, !P0 ;  /* 0x0000001233007c0c */ /* 0x000fe4000c721270 */
[----:B------:R-:W-:-:S03]  /*b4410*/  ISETP.GE.AND P0, PT, R49, UR11, PT ;  /* 0x0000000b31007c0c */ /* 0x000fc6000bf06270 */
[----:B------:R-:W-:Y:S02]  /*b4420*/  @P2 LOP3.LUT R44, R44, 0x80000000, RZ, 0xfc, !PT ;  /* 0x800000002c2c2812 */ /* 0x000fe400078efcff */
[----:B------:R-:W-:Y:S01]  /*b4430*/  ISETP.LT.AND P2, PT, R50, UR12, !P0 ;  /* 0x0000000c32007c0c */ /* 0x000fe2000c741270 */
[----:B------:R-:W-:Y:S01]  /*b4440*/  VIADD R49, R0, 0x13 ;  /* 0x0000001300317836 */ /* 0x000fe20000000000 */
[----:B------:R-:W-:Y:S01]  /*b4450*/  ULDC.64 UR10, c[0x0][0x228] ;  /* 0x00008a00000a7ab9 */ /* 0x000fe20000000a00 */
[----:B------:R-:W-:Y:S02]  /*b4460*/  LOP3.LUT R44, R44, 0xdfffffff, RZ, 0xc0, !PT ;  /* 0xdfffffff2c2c7812 */ /* 0x000fe400078ec0ff */
[----:B------:R-:W-:Y:S01]  /*b4470*/  LOP3.LUT R43, R43, 0xfffffffd, RZ, 0xc0, !PT ;  /* 0xfffffffd2b2b7812 */ /* 0x000fe200078ec0ff */
[----:B------:R-:W-:Y:S01]  /*b4480*/  ULDC UR18, c[0x0][0x22c] ;  /* 0x00008b0000127ab9 */ /* 0x000fe20000000800 */
[----:B------:R-:W-:Y:S02]  /*b4490*/  @P1 LOP3.LUT R44, R44, 0x20000000, RZ, 0xfc, !PT ;  /* 0x200000002c2c1812 */ /* 0x000fe400078efcff */
[----:B------:R-:W-:-:S02]  /*b44a0*/  ISETP.LT.AND P1, PT, R51, UR30, !P0 ;  /* 0x0000001e33007c0c */ /* 0x000fc4000c721270 */
        /* <DEDUP_REMOVED lines=71> */
[----:B------:R-:W-:Y:S01]  /*b4920*/  ISETP.GE.AND P0, PT, R49, UR11, PT ;  /* 0x0000000b31007c0c */ /* 0x000fe2000bf06270 */
[----:B------:R-:W-:Y:S01]  /*b4930*/  VIADD R49, R0, 0xc ;  /* 0x0000000c00317836 */ /* 0x000fe20000000000 */
[----:B------:R-:W-:Y:S02]  /*b4940*/  ULDC UR11, c[0x0][0x22c] ;  /* 0x00008b00000b7ab9 */ /* 0x000fe40000000800 */
[----:B------:R-:W-:Y:S02]  /*b4950*/  ISETP.LT.AND P1, PT, R50, UR12, !P0 ;  /* 0x0000000c32007c0c */ /* 0x000fe4000c721270 */
[----:B------:R-:W-:Y:S02]  /*b4960*/  ISETP.LT.AND P0, PT, R51, UR60, !P0 ;  /* 0x0000003c33007c0c */ /* 0x000fe4000c701270 */
[----:B------:R-:W-:Y:S01]  /*b4970*/  LOP3.LUT R44, R44, 0xfffffffd, RZ, 0xc0, !PT ;  /* 0xfffffffd2c2c7812 */ /* 0x000fe200078ec0ff */
[----:B------:R-:W-:Y:S01]  /*b4980*/  ULDC UR60, c[0x0][0x22c] ;  /* 0x00008b00003c7ab9 */ /* 0x000fe20000000800 */
[----:B------:R-:W-:-:S09]  /*b4990*/  ULDC UR12, c[0x0][0x22c] ;  /* 0x00008b00000c7ab9 */ /* 0x000fd20000000800 */
[----:B------:R-:W-:Y:S02]  /*b49a0*/  @P0 LOP3.LUT R3, R3, 0x80000000, RZ, 0xfc, !PT ;  /* 0x8000000003030812 */ /* 0x000fe400078efcff */
[----:B------:R-:W-:Y:S02]  /*b49b0*/  ISETP.GE.AND P0, PT, R49, UR15, PT ;  /* 0x0000000f31007c0c */ /* 0x000fe4000bf06270 */
[----:B------:R-:W-:Y:S02]  /*b49c0*/  @P1 LOP3.LUT R44, R44, 0x2, RZ, 0xfc, !PT ;  /* 0x000000022c2c1812 */ /* 0x000fe400078efcff */
[----:B------:R-:W-:Y:S02]  /*b49d0*/  LOP3.LUT R3, R3, 0xdfffffff, RZ, 0xc0, !PT ;  /* 0xdfffffff03037812 */ /* 0x000fe400078ec0ff */
[----:B------:R-:W-:Y:S02]  /*b49e0*/  ISETP.LT.AND P1, PT, R50, UR56, !P0 ;  /* 0x0000003832007c0c */ /* 0x000fe4000c721270 */
[----:B------:R-:W-:Y:S01]  /*b49f0*/  ISETP.LT.AND P0, PT, R51, UR52, !P0 ;  /* 0x0000003433007c0c */ /* 0x000fe2000c701270 */
[----:B------:R-:W-:Y:S01]  /*b4a00*/  VIADD R49, R0, 0xb ;  /* 0x0000000b00317836 */ /* 0x000fe20000000000 */
[----:B------:R-:W-:Y:S01]  /*b4a10*/  ULDC UR52, c[0x0][0x228] ;  /* 0x00008a0000347ab9 */ /* 0x000fe20000000800 */
[----:B------:R-:W-:Y:S01]  /*b4a20*/  LOP3.LUT R44, R44, 0xfffffffe, RZ, 0xc0, !PT ;  /* 0xfffffffe2c2c7812 */ /* 0x000fe200078ec0ff */
[----:B------:R-:W-:Y:S01]  /*b4a30*/  ULDC UR15, c[0x0][0x22c] ;  /* 0x00008b00000f7ab9 */ /* 0x000fe20000000800 */
[----:B------:R-:W-:-:S02]  /*b4a40*/  VIADD R35, R0, 0x1a6 ;  /* 0x000001a600237836 */ /* 0x000fc40000000000 */
        /* <DEDUP_REMOVED lines=13> */
[----:B------:R-:W-:Y:S01]  /*b4b20*/  ULDC UR26, c[0x0][0x22c] ;  /* 0x00008b00001a7ab9 */ /* 0x000fe20000000800 */
[----:B------:R-:W-:-:S02]  /*b4b30*/  VIADD R55, R0, 0x1a4 ;  /* 0x000001a400377836 */ /* 0x000fc40000000000 */
[----:B------:R-:W-:Y:S01]  /*b4b40*/  VIADD R45, R0, 0x1a5 ;  /* 0x000001a5002d7836 */ /* 0x000fe20000000000 */
        /* <DEDUP_REMOVED lines=31> */
[----:B------:R-:W-:Y:S01]  /*b4d40*/  LOP3.LUT R3, R3, 0xffff7fff, RZ, 0xc0, !PT ;  /* 0xffff7fff03037812 */ /* 0x000fe200078ec0ff */
[----:B------:R-:W-:Y:S01]  /*b4d50*/  ULDC UR9, c[0x0][0x22c] ;  /* 0x00008b0000097ab9 */ /* 0x000fe20000000800 */
[----:B------:R-:W-:Y:S01]  /*b4d60*/  ULDC UR44, c[0x0][0x22c] ;  /* 0x00008b00002c7ab9 */ /* 0x000fe20000000800 */
[----:B------:R-:W-:-:S06]  /*b4d70*/  ULDC UR57, c[0x0][0x22c] ;  /* 0x00008b0000397ab9 */ /* 0x000fcc0000000800 */
[----:B------:R-:W-:-:S04]  /*b4d80*/  @P1 LOP3.LUT R3, R3, 0x8000, RZ, 0xfc, !PT ;  /* 0x0000800003031812 */ /* 0x000fc800078efcff */
[----:B------:R-:W-:Y:S02]  /*b4d90*/  @P0 LOP3.LUT R3, R3, 0x2000, RZ, 0xfc, !PT ;  /* 0x0000200003030812 */ /* 0x000fe400078efcff */
[----:B------:R-:W-:Y:S01]  /*b4da0*/  ISETP.GE.AND P0, PT, R49, UR13, PT ;  /* 0x0000000d31007c0c */ /* 0x000fe2000bf06270 */
[----:B------:R-:W-:Y:S01]  /*b4db0*/  VIADD R49, R0, 0x159 ;  /* 0x0000015900317836 */ /* 0x000fe20000000000 */
[----:B------:R-:W-:Y:S02]  /*b4dc0*/  ULDC UR13, c[0x0][0x22c] ;  /* 0x00008b00000d7ab9 */ /* 0x000fe40000000800 */
[----:B------:R-:W-:Y:S02]  /*b4dd0*/  ISETP.LT.AND P1, PT, R50, UR50, !P0 ;  /* 0x0000003232007c0c */ /* 0x000fe4000c721270 */
[----:B------:R-:W-:Y:S02]  /*b4de0*/  ISETP.LT.AND P0, PT, R51, UR54, !P0 ;  /* 0x0000003633007c0c */ /* 0x000fe4000c701270 */
[----:B------:R-:W-:Y:S01]  /*b4df0*/  LOP3.LUT R3, R3, 0xfffff7ff, RZ, 0xc0, !PT ;  /* 0xfffff7ff03037812 */ /* 0x000fe200078ec0ff */
[----:B------:R-:W-:-:S02]  /*b4e00*/  VIADD R51, R0, 0x15b ;  /* 0x0000015b00337836 */ /* 0x000fc40000000000 */
[----:B------:R-:W-:Y:S01]  /*b4e10*/  VIADD R50, R0, 0x15a ;  /* 0x0000015a00327836 */ /* 0x000fe20000000000 */
[----:B------:R-:W-:Y:S01]  /*b4e20*/  ULDC UR50, c[0x0][0x22c] ;  /* 0x00008b0000327ab9 */ /* 0x000fe20000000800 */
[----:B------:R-:W-:Y:S02]  /*b4e30*/  ISETP.GE.AND P6, PT, R25, UR59, PT ;  /* 0x0000003b19007c0c */ /* 0x000fe4000bfc6270 */
[----:B------:R-:W-:Y:S02]  /*b4e40*/  ISETP.GE.AND P5, PT, R26, UR58, PT ;  /* 0x0000003a1a007c0c */ /* 0x000fe4000bfa6270 */
[----:B------:R-:W-:Y:S01]  /*b4e50*/  ISETP.GE.AND P4, PT, R27, UR57, PT ;  /* 0x000000391b007c0c */ /* 0x000fe2000bf86270 */
[----:B------:R-:W-:Y:S01]  /*b4e60*/  ULDC UR54, c[0x0][0x22c] ;  /* 0x00008b0000367ab9 */ /* 0x000fe20000000800 */
[----:B------:R-:W-:Y:S02]  /*b4e70*/  @P1 LOP3.LUT R3, R3, 0x800, RZ, 0xfc, !PT ;  /* 0x0000080003031812 */ /* 0x000fe400078efcff */
[----:B------:R-:W-:-:S02]  /*b4e80*/  ISETP.GE.AND P1, PT, R49, UR29, PT ;  /* 0x0000001d31007c0c */ /* 0x000fc4000bf26270 */
[----:B------:R-:W-:Y:S02]  /*b4e90*/  ISETP.GE.AND P3, PT, R51, UR35, PT ;  /* 0x0000002333007c0c */ /* 0x000fe4000bf66270 */
[----:B------:R-:W-:Y:S01]  /*b4ea0*/  LOP3.LUT R3, R3, 0xfffffdff, RZ, 0xc0, !PT ;  /* 0xfffffdff03037812 */ /* 0x000fe200078ec0ff */
[C---:B------:R-:W-:Y:S01]  /*b4eb0*/  VIADD R51, R0.reuse, 0x15c ;  /* 0x0000015c00337836 */ /* 0x040fe20000000000 */
[----:B------:R-:W-:Y:S01]  /*b4ec0*/  ULDC UR29, c[0x0][0x22c] ;  /* 0x00008b00001d7ab9 */ /* 0x000fe20000000800 */
[----:B------:R-:W-:Y:S01]  /*b4ed0*/  VIADD R49, R0, 0x165 ;  /* 0x0000016500317836 */ /* 0x000fe20000000000 */
[----:B------:R-:W-:Y:S01]  /*b4ee0*/  @P0 LOP3.LUT R3, R3, 0x200, RZ, 0xfc, !PT ;  /* 0x0000020003030812 */ /* 0x000fe200078efcff */
[----:B------:R-:W-:-:S03]  /*b4ef0*/  ULDC UR35, c[0x0][0x22c] ;  /* 0x00008b0000237ab9 */ /* 0x000fc60000000800 */
[----:B------:R-:W-:-:S04]  /*b4f00*/  LOP3.LUT R3, R3, 0xfffffffe, RZ, 0xc0, !PT ;  /* 0xfffffffe03037812 */ /* 0x000fc800078ec0ff */
[----:B------:R-:W-:Y:S02]  /*b4f10*/  @P1 LOP3.LUT R3, R3, 0x1, RZ, 0xfc, !PT ;  /* 0x0000000103031812 */ /* 0x000fe400078efcff */
[----:B------:R-:W-:Y:S02]  /*b4f20*/  ISETP.GE.AND P1, PT, R51, UR37, PT ;  /* 0x0000002533007c0c */ /* 0x000fe4000bf26270 */
[----:B------:R-:W-:Y:S02]  /*b4f30*/  ISETP.GE.AND P0, PT, R50, UR31, PT ;  /* 0x0000001f32007c0c */ /* 0x000fe4000bf06270 */
[----:B------:R-:W-:Y:S01]  /*b4f40*/  LOP3.LUT R3, R3, 0xffffffef, RZ, 0xc0, !PT ;  /* 0xffffffef03037812 */ /* 0x000fe200078ec0ff */
[C---:B------:R-:W-:Y:S02]  /*b4f50*/  VIADD R50, R0.reuse, 0x15d ;  /* 0x0000015d00327836 */ /* 0x040fe40000000000 */
[----:B------:R-:W-:Y:S01]  /*b4f60*/  VIADD R51, R0, 0x15e ;  /* 0x0000015e00337836 */ /* 0x000fe20000000000 */
[----:B------:R-:W-:Y:S01]  /*b4f70*/  ULDC UR37, c[0x0][0x22c] ;  /* 0x00008b0000257ab9 */ /* 0x000fe20000000800 */
[----:B------:R-:W-:Y:S01]  /*b4f80*/  @P3 LOP3.LUT R3, R3, 0x10, RZ, 0xfc, !PT ;  /* 0x0000001003033812 */ /* 0x000fe200078efcff */
[----:B------:R-:W-:Y:S01]  /*b4f90*/  ULDC UR31, c[0x0][0x22c] ;  /* 0x00008b00001f7ab9 */ /* 0x000fe20000000800 */
[----:B------:R-:W-:-:S02]  /*b4fa0*/  ISETP.GE.AND P2, PT, R50, UR41, PT ;  /* 0x0000002932007c0c */ /* 0x000fc4000bf46270 */
[----:B------:R-:W-:Y:S02]  /*b4fb0*/  LOP3.LUT R3, R3, 0xfffffeff, RZ, 0xc0, !PT ;  /* 0xfffffeff03037812 */ /* 0x000fe400078ec0ff */
[----:B------:R-:W-:Y:S02]  /*b4fc0*/  ISETP.GE.AND P3, PT, R51, UR43, PT ;  /* 0x0000002b33007c0c */ /* 0x000fe4000bf66270 */
[----:B------:R-:W-:Y:S01]  /*b4fd0*/  @P1 LOP3.LUT R3, R3, 0x100, RZ, 0xfc, !PT ;  /* 0x0000010003031812 */ /* 0x000fe200078efcff */
[----:B------:R-:W-:-:S03]  /*b4fe0*/  VIADD R50, R0, 0x15f ;  /* 0x0000015f00327836 */ /* 0x000fc60000000000 */
[----:B------:R-:W-:-:S04]  /*b4ff0*/  LOP3.LUT R3, R3, 0xfffffbff, RZ, 0xc0, !PT ;  /* 0xfffffbff03037812 */ /* 0x000fc800078ec0ff */
[----:B------:R-:W-:Y:S02]  /*b5000*/  @P2 LOP3.LUT R3, R3, 0x400, RZ, 0xfc, !PT ;  /* 0x0000040003032812 */ /* 0x000fe400078efcff */
[----:B------:R-:W-:Y:S01]  /*b5010*/  ISETP.GE.AND P1, PT, R50, UR47, PT ;  /* 0x0000002f32007c0c */ /* 0x000fe2000bf26270 */
[----:B------:R-:W-:Y:S01]  /*b5020*/  VIADD R51, R0, 0x160 ;  /* 0x0000016000337836 */ /* 0x000fe20000000000 */
        /* <DEDUP_REMOVED lines=18> */
[----:B------:R-:W-:Y:S02]  /*b5150*/  ISETP.GE.AND P1, PT, R51, UR29, PT ;  /* 0x0000001d33007c0c */ /* 0x000fe4000bf26270 */
[----:B------:R-:W-:Y:S01]  /*b5160*/  LOP3.LUT R3, R3, 0xfeffffff, RZ, 0xc0, !PT ;  /* 0xfeffffff03037812 */ /* 0x000fe200078ec0ff */
[C---:B------:R-:W-:Y:S02]  /*b5170*/  VIADD R50, R0.reuse, 0x167 ;  /* 0x0000016700327836 */ /* 0x040fe40000000000 */
[----:B------:R-:W-:Y:S01]  /*b5180*/  VIADD R51, R0, 0x166 ;  /* 0x0000016600337836 */ /* 0x000fe20000000000 */
[----:B------:R-:W-:Y:S01]  /*b5190*/  ULDC UR29, c[0x0][0x22c] ;  /* 0x00008b00001d7ab9 */ /* 0x000fe20000000800 */
[----:B------:R-:W-:-:S04]  /*b51a0*/  @P2 LOP3.LUT R3, R3, 0x1000000, RZ, 0xfc, !PT ;  /* 0x0100000003032812 */ /* 0x000fc800078efcff */
[----:B------:R-:W-:-:S04]  /*b51b0*/  LOP3.LUT R3, R3, 0xfdffffff, RZ, 0xc0, !PT ;  /* 0xfdffffff03037812 */ /* 0x000fc800078ec0ff */
[----:B------:R-:W-:Y:S02]  /*b51c0*/  @P1 LOP3.LUT R3, R3, 0x2000000, RZ, 0xfc, !PT ;  /* 0x0200000003031812 */ /* 0x000fe400078efcff */
[----:B------:R-:W-:Y:S02]  /*b51d0*/  ISETP.GE.AND P1, PT, R49, UR37, PT ;  /* 0x0000002531007c0c */ /* 0x000fe4000bf26270 */
[----:B------:R-:W-:Y:S02]  /*b51e0*/  ISETP.GE.AND P2, PT, R50, UR31, PT ;  /* 0x0000001f32007c0c */ /* 0x000fe4000bf46270 */
[----:B------:R-:W-:Y:S01]  /*b51f0*/  ISETP.GE.AND P3, PT, R51, UR35, PT ;  /* 0x0000002333007c0c */ /* 0x000fe2000bf66270 */
[C---:B------:R-:W-:Y:S01]  /*b5200*/  VIADD R51, R0.reuse, 0x168 ;  /* 0x0000016800337836 */ /* 0x040fe20000000000 */
[----:B------:R-:W-:Y:S01]  /*b5210*/  LOP3.LUT R3, R3, 0xefffffff, RZ, 0xc0, !PT ;  /* 0xefffffff03037812 */ /* 0x000fe200078ec0ff */
[C---:B------:R-:W-:Y:S01]  /*b5220*/  VIADD R49, R0.reuse, 0x169 ;  /* 0x0000016900317836 */ /* 0x040fe20000000000 */
[----:B------:R-:W-:Y:S01]  /*b5230*/  ULDC UR37, c[0x0][0x22c] ;  /* 0x00008b0000257ab9 */ /* 0x000fe20000000800 */
[----:B------:R-:W-:Y:S01]  /*b5240*/  ULDC UR35, c[0x0][0x22c] ;  /* 0x00008b0000237ab9 */ /* 0x000fe20000000800 */
[----:B------:R-:W-:Y:S01]  /*b5250*/  VIADD R50, R0, 0x16b ;  /* 0x0000016b00327836 */ /* 0x000fe20000000000 */
[----:B------:R-:W-:-:S02]  /*b5260*/  ULDC UR31, c[0x0][0x22c] ;  /* 0x00008b00001f7ab9 */ /* 0x000fc40000000800 */
[----:B------:R-:W-:Y:S02]  /*b5270*/  @P1 LOP3.LUT R3, R3, 0x10000000, RZ, 0xfc, !PT ;  /* 0x1000000003031812 */ /* 0x000fe400078efcff */
[----:B------:R-:W-:Y:S02]  /*b5280*/  ISETP.GE.AND P1, PT, R51, UR29, PT ;  /* 0x0000001d33007c0c */ /* 0x000fe4000bf26270 */
[----:B------:R-:W-:Y:S01]  /*b5290*/  @P2 LOP3.LUT R44, R44, 0x1, RZ, 0xfc, !PT ;  /* 0x000000012c2c2812 */ /* 0x000fe200078efcff */
[----:B------:R-:W-:Y:S01]  /*b52a0*/  VIADD R51, R0, 0x16a ;  /* 0x0000016a00337836 */ /* 0x000fe20000000000 */
[----:B------:R-:W-:Y:S01]  /*b52b0*/  LOP3.LUT R3, R3, 0xbfffffff, RZ, 0xc0, !PT ;  /* 0xbfffffff03037812 */ /* 0x000fe200078ec0ff */
[----:B------:R-:W-:Y:S01]  /*b52c0*/  ULDC UR29, c[0x0][0x22c] ;  /* 0x00008b00001d7ab9 */ /* 0x000fe20000000800 */
[----:B------:R-:W-:-:S07]  /*b52d0*/  LOP3.LUT R44, R44, 0xfffffffb, RZ, 0xc0, !PT ;  /* 0xfffffffb2c2c7812 */ /* 0x000fce00078ec0ff */
[----:B------:R-:W-:Y:S02]  /*b52e0*/  @P1 LOP3.LUT R44, R44, 0x4, RZ, 0xfc, !PT ;  /* 0x000000042c2c1812 */ /* 0x000fe400078efcff */
[----:B------:R-:W-:Y:S02]  /*b52f0*/  ISETP.GE.AND P1, PT, R49, UR37, PT ;  /* 0x0000002531007c0c */ /* 0x000fe4000bf26270 */
[----:B------:R-:W-:Y:S02]  /*b5300*/  @P3 LOP3.LUT R3, R3, 0x40000000, RZ, 0xfc, !PT ;  /* 0x4000000003033812 */ /* 0x000fe400078efcff */
[----:B------:R-:W-:Y:S02]  /*b5310*/  ISETP.GE.AND P3, PT, R51, UR35, PT ;  /* 0x0000002333007c0c */ /* 0x000fe4000bf66270 */
[----:B------:R-:W-:Y:S02]  /*b5320*/  LOP3.LUT R44, R44, 0xffffffef, RZ, 0xc0, !PT ;  /* 0xffffffef2c2c7812 */ /* 0x000fe400078ec0ff */
[----:B------:R-:W-:Y:S01]  /*b5330*/  ISETP.GE.AND P2, PT, R50, UR31, PT ;  /* 0x0000001f32007c0c */ /* 0x000fe2000bf46270 */
[----:B------:R-:W-:-:S02]  /*b5340*/  VIADD R51, R0, 0x16c ;  /* 0x0000016c00337836 */ /* 0x000fc40000000000 */
[----:B------:R-:W-:Y:S01]  /*b5350*/  VIADD R49, R0, 0x16d ;  /* 0x0000016d00317836 */ /* 0x000fe20000000000 */
[----:B------:R-:W-:Y:S01]  /*b5360*/  ULDC UR37, c[0x0][0x22c] ;  /* 0x00008b0000257ab9 */ /* 0x000fe20000000800 */
[----:B------:R-:W-:Y:S01]  /*b5370*/  ULDC UR35, c[0x0][0x22c] ;  /* 0x00008b0000237ab9 */ /* 0x000fe20000000800 */
[----:B------:R-:W-:Y:S01]  /*b5380*/  @P1 LOP3.LUT R44, R44, 0x10, RZ, 0xfc, !PT ;  /* 0x000000102c2c1812 */ /* 0x000fe200078efcff */
[----:B------:R-:W-:Y:S01]  /*b5390*/  VIADD R50, R0, 0x16f ;  /* 0x0000016f00327836 */ /* 0x000fe20000000000 */
[----:B------:R-:W-:Y:S02]  /*b53a0*/  ULDC UR31, c[0x0][0x22c] ;  /* 0x00008b00001f7ab9 */ /* 0x000fe40000000800 */
[----:B------:R-:W-:Y:S02]  /*b53b0*/  LOP3.LUT R44, R44, 0xffffffbf, RZ, 0xc0, !PT ;  /* 0xffffffbf2c2c7812 */ /* 0x000fe400078ec0ff */
[----:B------:R-:W-:Y:S02]  /*b53c0*/  ISETP.GE.AND P1, PT, R51, UR29, PT ;  /* 0x0000001d33007c0c */ /* 0x000fe4000bf26270 */
[----:B------:R-:W-:Y:S01]  /*b53d0*/  @P3 LOP3.LUT R44, R44, 0x40, RZ, 0xfc, !PT ;  /* 0x000000402c2c3812 */ /* 0x000fe200078efcff */
[----:B------:R-:W-:Y:S01]  /*b53e0*/  VIADD R51, R0, 0x16e ;  /* 0x0000016e00337836 */ /* 0x000fe20000000000 */
[----:B------:R-:W-:-:S02]  /*b53f0*/  ULDC UR29, c[0x0][0x22c] ;  /* 0x00008b00001d7ab9 */ /* 0x000fc40000000800 */
[----:B------:R-:W-:-:S04]  /*b5400*/  LOP3.LUT R44, R44, 0xfffffeff, RZ, 0xc0, !PT ;  /* 0xfffffeff2c2c7812 */ /* 0x000fc800078ec0ff */
[----:B------:R-:W-:-:S04]  /*b5410*/  @P2 LOP3.LUT R44, R44, 0x100, RZ, 0xfc, !PT ;  /* 0x000001002c2c2812 */ /* 0x000fc800078efcff */
[----:B------:R-:W-:-:S04]  /*b5420*/  LOP3.LUT R44, R44, 0xfffff7ff, RZ, 0xc0, !PT ;  /* 0xfffff7ff2c2c7812 */ /* 0x000fc800078ec0ff */
[----:B------:R-:W-:Y:S02]  /*b5430*/  @P1 LOP3.LUT R44, R44, 0x800, RZ, 0xfc, !PT ;  /* 0x000008002c2c1812 */ /* 0x000fe400078efcff */
[----:B------:R-:W-:Y:S02]  /*b5440*/  ISETP.GE.AND P1, PT, R49, UR37, PT ;  /* 0x0000002531007c0c */ /* 0x000fe4000bf26270 */
[----:B------:R-:W-:Y:S02]  /*b5450*/  ISETP.GE.AND P3, PT, R51, UR35, PT ;  /* 0x0000002333007c0c */ /* 0x000fe4000bf66270 */
[----:B------:R-:W-:Y:S02]  /*b5460*/  LOP3.LUT R44, R44, 0xffffbfff, RZ, 0xc0, !PT ;  /* 0xffffbfff2c2c7812 */ /* 0x000fe400078ec0ff */
[----:B------:R-:W-:Y:S01]  /*b5470*/  ISETP.GE.AND P2, PT, R50, UR31, PT ;  /* 0x0000001f32007c0c */ /* 0x000fe2000bf46270 */
[C---:B------:R-:W-:Y:S02]  /*b5480*/  VIADD R51, R0.reuse, 0x170 ;  /* 0x0000017000337836 */ /* 0x040fe40000000000 */
[----:B------:R-:W-:Y:S01]  /*b5490*/  VIADD R49, R0, 0x171 ;  /* 0x0000017100317836 */ /* 0x000fe20000000000 */
[----:B------:R-:W-:Y:S01]  /*b54a0*/  ULDC UR37, c[0x0][0x22c] ;  /* 0x00008b0000257ab9 */ /* 0x000fe20000000800 */
[----:B------:R-:W-:-:S02]  /*b54b0*/  ULDC UR35, c[0x0][0x22c] ;  /* 0x00008b0000237ab9 */ /* 0x000fc40000000800 */
        /* <DEDUP_REMOVED lines=16> */
[----:B------:R-:W-:Y:S01]  /*b55c0*/  VIADD R51, R0, 0x174 ;  /* 0x0000017400337836 */ /* 0x000fe20000000000 */
[----:B------:R-:W-:Y:S01]  /*b55d0*/  ULDC UR37, c[0x0][0x22c] ;  /* 0x00008b0000257ab9 */ /* 0x000fe20000000800 */
[----:B------:R-:W-:Y:S01]  /*b55e0*/  ULDC UR35, c[0x0][0x22c] ;  /* 0x00008b0000237ab9 */ /* 0x000fe20000000800 */
[----:B------:R-:W2:Y:S03]  /*b55f0*/  LDL.LU R49, [R1+0x30cc] ;  /* 0x0030cc0001317983 */ /* 0x000ea60000300800 */
[----:B------:R-:W-:Y:S01]  /*b5600*/  @P1 LOP3.LUT R44, R44, 0x400000, RZ, 0xfc, !PT ;  /* 0x004000002c2c1812 */ /* 0x000fe200078efcff */
[----:B------:R-:W-:Y:S01]  /*b5610*/  VIADD R50, R0, 0x175 ;  /* 0x0000017500327836 */ /* 0x000fe20000000000 */
[----:B------:R-:W-:-:S02]  /*b5620*/  ULDC UR31, c[0x0][0x22c] ;  /* 0x00008b00001f7ab9 */ /* 0x000fc40000000800 */
[----:B------:R-:W-:Y:S02]  /*b5630*/  LOP3.LUT R44, R44, 0xfeffffff, RZ, 0xc0, !PT ;  /* 0xfeffffff2c2c7812 */ /* 0x000fe400078ec0ff */
[----:B------:R-:W-:Y:S02]  /*b5640*/  ISETP.GE.AND P1, PT, R51, UR29, PT ;  /* 0x0000001d33007c0c */ /* 0x000fe4000bf26270 */
[----:B------:R-:W-:Y:S01]  /*b5650*/  @P3 LOP3.LUT R44, R44, 0x1000000, RZ, 0xfc, !PT ;  /* 0x010000002c2c3812 */ /* 0x000fe200078efcff */
[----:B------:R-:W-:Y:S01]  /*b5660*/  VIADD R51, R0, 0x176 ;  /* 0x0000017600337836 */ /* 0x000fe20000000000 */
[----:B------:R-:W-:Y:S02]  /*b5670*/  ULDC UR29, c[0x0][0x22c] ;  /* 0x00008b00001d7ab9 */ /* 0x000fe40000000800 */
[----:B------:R-:W-:-:S04]  /*b5680*/  LOP3.LUT R44, R44, 0xfbffffff, RZ, 0xc0, !PT ;  /* 0xfbffffff2c2c7812 */ /* 0x000fc800078ec0ff */
[----:B------:R-:W-:-:S04]  /*b5690*/  @P2 LOP3.LUT R44, R44, 0x4000000, RZ, 0xfc, !PT ;  /* 0x040000002c2c2812 */ /* 0x000fc800078efcff */
[----:B------:R-:W-:Y:S02]  /*b56a0*/  LOP3.LUT R44, R44, 0xefffffff, RZ, 0xc0, !PT ;  /* 0xefffffff2c2c7812 */ /* 0x000fe400078ec0ff */
[----:B------:R-:W-:Y:S01]  /*b56b0*/  ISETP.GE.AND P3, PT, R51, UR35, PT ;  /* 0x0000002333007c0c */ /* 0x000fe2000bf66270 */
[----:B------:R-:W-:Y:S01]  /*b56c0*/  ULDC UR35, c[0x0][0x22c] ;  /* 0x00008b0000237ab9 */ /* 0x000fe20000000800 */
[----:B------:R-:W-:Y:S02]  /*b56d0*/  @P1 LOP3.LUT R44, R44, 0x10000000, RZ, 0xfc, !PT ;  /* 0x100000002c2c1812 */ /* 0x000fe400078efcff */
[----:B------:R-:W-:Y:S01]  /*b56e0*/  ISETP.GE.AND P1, PT, R50, UR37, PT ;  /* 0x0000002532007c0c */ /* 0x000fe2000bf26270 */
[----:B------:R-:W-:Y:S01]  /*b56f0*/  ULDC UR37, c[0x0][0x22c] ;  /* 0x00008b0000257ab9 */ /* 0x000fe20000000800 */
[----:B------:R-:W3:Y:S04]  /*b5700*/  LDL.LU R50, [R1+0x30c8] ;  /* 0x0030c80001327983 */ /* 0x000ee80000300800 */
[----:B------:R-:W4:Y:S01]  /*b5710*/  LDL.LU R51, [R1+0x30c4] ;  /* 0x0030c40001337983 */ /* 0x000f220000300800 */
[----:B------:R-:W-:-:S02]  /*b5720*/  LOP3.LUT R44, R44, 0xbfffffff, RZ, 0xc0, !PT ;  /* 0xbfffffff2c2c7812 */ /* 0x000fc400078ec0ff */
[----:B------:R-:W-:-:S04]  /*b5730*/  @P3 LOP3.LUT R43, R43, 0x2, RZ, 0xfc, !PT ;  /* 0x000000022b2b3812 */ /* 0x000fc800078efcff */
[----:B------:R-:W-:Y:S02]  /*b5740*/  @P1 LOP3.LUT R44, R44, 0x40000000, RZ, 0xfc, !PT ;  /* 0x400000002c2c1812 */ /* 0x000fe400078efcff */
[----:B------:R-:W-:Y:S02]  /*b5750*/  LOP3.LUT R43, R43, 0xffffffef, RZ, 0xc0, !PT ;  /* 0xffffffef2b2b7812 */ /* 0x000fe400078ec0ff */
[----:B--2---:R-:W-:Y:S02]  /*b5760*/  ISETP.GE.AND P3, PT, R49, UR37, PT ;  /* 0x0000002531007c0c */ /* 0x004fe4000bf66270 */
[----:B----4-:R-:W-:Y:S02]  /*b5770*/  ISETP.GE.AND P2, PT, R51, UR31, PT ;  /* 0x0000001f33007c0c */ /* 0x010fe4000bf46270 */
[----:B---3--:R-:W-:Y:S01]  /*b5780*/  ISETP.GE.AND P1, PT, R50, UR29, PT ;  /* 0x0000001d32007c0c */ /* 0x008fe2000bf26270 */
[----:B------:R-:W-:Y:S01]  /*b5790*/  ULDC UR31, c[0x0][0x22c] ;  /* 0x00008b00001f7ab9 */ /* 0x000fe20000000800 */
[----:B------:R-:W-:Y:S01]  /*b57a0*/  ULDC UR29, c[0x0][0x22c] ;  /* 0x00008b00001d7ab9 */ /* 0x000fe20000000800 */
[----:B------:R-:W2:Y:S04]  /*b57b0*/  LDL.LU R51, [R1+0x30c0] ;  /* 0x0030c00001337983 */ /* 0x000ea80000300800 */
[----:B------:R-:W3:Y:S04]  /*b57c0*/  LDL.LU R50, [R1+0x30bc] ;  /* 0x0030bc0001327983 */ /* 0x000ee80000300800 */
[----:B------:R-:W4:Y:S01]  /*b57d0*/  LDL.LU R49, [R1+0x30b8] ;  /* 0x0030b80001317983 */ /* 0x000f220000300800 */
[----:B------:R-:W-:-:S04]  /*b57e0*/  @P2 LOP3.LUT R43, R43, 0x10, RZ, 0xfc, !PT ;  /* 0x000000102b2b2812 */ /* 0x000fc800078efcff */
[----:B------:R-:W-:-:S04]  /*b57f0*/  LOP3.LUT R43, R43, 0xffffffdf, RZ, 0xc0, !PT ;  /* 0xffffffdf2b2b7812 */ /* 0x000fc800078ec0ff */
[----:B------:R-:W-:Y:S02]  /*b5800*/  @P1 LOP3.LUT R43, R43, 0x20, RZ, 0xfc, !PT ;  /* 0x000000202b2b1812 */ /* 0x000fe400078efcff */
[----:B------:R-:W-:Y:S02]  /*b5810*/  ISETP.GE.AND P1, PT, R48, UR35, PT ;  /* 0x0000002330007c0c */ /* 0x000fe4000bf26270 */
[----:B------:R-:W-:Y:S01]  /*b5820*/  ISETP.GE.AND P2, PT, R47, UR31, PT ;  /* 0x0000001f2f007c0c */ /* 0x000fe2000bf46270 */
[----:B------:R-:W4:Y:S01]  /*b5830*/  LDL.LU R48, [R1+0x30b4] ;  /* 0x0030b40001307983 */ /* 0x000f220000300800 */
[----:B------:R-:W-:-:S03]  /*b5840*/  LOP3.LUT R43, R43, 0xfffffeff, RZ, 0xc0, !PT ;  /* 0xfffffeff2b2b7812 */ /* 0x000fc600078ec0ff */
[----:B------:R-:W4:Y:S01]  /*b5850*/  LDL.LU R47, [R1+0x30b0] ;  /* 0x0030b000012f7983 */ /* 0x000f220000300800 */
[----:B------:R-:W-:-:S04]  /*b5860*/  @P3 LOP3.LUT R43, R43, 0x100, RZ, 0xfc, !PT ;  /* 0x000001002b2b3812 */ /* 0x000fc800078efcff */
[----:B------:R-:W-:Y:S02]  /*b5870*/  LOP3.LUT R43, R43, 0xfffffbff, RZ, 0xc0, !PT ;  /* 0xfffffbff2b2b7812 */ /* 0x000fe400078ec0ff */
[----:B------:R-:W-:Y:S02]  /*b5880*/  ISETP.GE.AND P3, PT, R46, UR29, PT ;  /* 0x0000001d2e007c0c */ /* 0x000fe4000bf66270 */
        /* <DEDUP_REMOVED lines=19> */
[----:B------:R-:W-:Y:S01]  /*b59c0*/  ISETP.GE.AND P2, PT, R8, UR10, PT ;  /* 0x0000000a08007c0c */ /* 0x000fe2000bf46270 */
[----:B------:R-:W-:Y:S01]  /*b59d0*/  ULDC.64 UR10, c[0x0][0x228] ;  /* 0x00008a00000a7ab9 */ /* 0x000fe20000000a00 */
        /* <DEDUP_REMOVED lines=9> */
[----:B------:R-:W-:Y:S02]  /*b5a70*/  @P2 LOP3.LUT R43, R43, 0x4000000, RZ, 0xfc, !PT ;  /* 0x040000002b2b2812 */ /* 0x000fe400078efcff */
[----:B------:R-:W-:Y:S01]  /*b5a80*/  ISETP.GE.AND P2, PT, R33, UR14, PT ;  /* 0x0000000e21007c0c */ /* 0x000fe2000bf46270 */
[----:B------:R-:W-:Y:S01]  /*b5a90*/  ULDC.64 UR14, c[0x0][0x228] ;  /* 0x00008a00000e7ab9 */ /* 0x000fe20000000a00 */
[----:B------:R-:W4:Y:S01]  /*b5aa0*/  LDL.LU R33, [R1+0x308c] ;  /* 0x00308c0001217983 */ /* 0x000f220000300800 */
[----:B------:R-:W-:-:S04]  /*b5ab0*/  LOP3.LUT R43, R43, 0xf7ffffff, RZ, 0xc0, !PT ;  /* 0xf7ffffff2b2b7812 */ /* 0x000fc800078ec0ff */
[----:B------:R-:W-:Y:S02]  /*b5ac0*/  @P3 LOP3.LUT R43, R43, 0x8000000, RZ, 0xfc, !PT ;  /* 0x080000002b2b3812 */ /* 0x000fe400078efcff */
[----:B------:R-:W-:Y:S02]  /*b5ad0*/  ISETP.GE.AND P3, PT, R32, UR12, PT ;  /* 0x0000000c20007c0c */ /* 0x000fe4000bf66270 */
[----:B------:R-:W4:Y:S01]  /*b5ae0*/  LDL.LU R32, [R1+0x3088] ;  /* 0x0030880001207983 */ /* 0x000f220000300800 */
[----:B------:R-:W-:Y:S02]  /*b5af0*/  LOP3.LUT R43, R43, 0xbfffffff, RZ, 0xc0, !PT ;  /* 0xbfffffff2b2b7812 */ /* 0x000fe400078ec0ff */
[----:B------:R-:W-:Y:S02]  /*b5b00*/  @P2 LOP3.LUT R42, R42, 0x1, RZ, 0xfc, !PT ;  /* 0x000000012a2a2812 */ /* 0x000fe400078efcff */
[----:B------:R-:W-:Y:S02]  /*b5b10*/  @P1 LOP3.LUT R43, R43, 0x40000000, RZ, 0xfc, !PT ;  /* 0x400000002b2b1812 */ /* 0x000fe400078efcff */
[----:B------:R-:W-:-:S02]  /*b5b20*/  ISETP.GE.AND P1, PT, R15, UR17, PT ;  /* 0x000000110f007c0c */ /* 0x000fc4000bf26270 */
[----:B------:R-:W-:Y:S02]  /*b5b30*/  LOP3.LUT R42, R42, 0xfffffffb, RZ, 0xc0, !PT ;  /* 0xfffffffb2a2a7812 */ /* 0x000fe400078ec0ff */
[----:B------:R-:W-:Y:S01]  /*b5b40*/  ISETP.GE.AND P2, PT, R14, UR16, PT ;  /* 0x000000100e007c0c */ /* 0x000fe2000bf46270 */
[----:B------:R-:W2:Y:S04]  /*b5b50*/  LDL.LU R15, [R1+0x3084] ;  /* 0x00308400010f7983 */ /* 0x000ea80000300800 */
[----:B------:R-:W2:Y:S01]  /*b5b60*/  LDL.LU R14, [R1+0x3080] ;  /* 0x00308000010e7983 */ /* 0x000ea20000300800 */
[----:B------:R-:W-:Y:S01]  /*b5b70*/  @P3 LOP3.LUT R42, R42, 0x4, RZ, 0xfc, !PT ;  /* 0x000000042a2a3812 */ /* 0x000fe200078efcff */
[----:B------:R-:W-:-:S03]  /*b5b80*/  ULDC.64 UR16, c[0x0][0x228] ;  /* 0x00008a0000107ab9 */ /* 0x000fc60000000a00 */
[----:B------:R-:W-:Y:S02]  /*b5b90*/  LOP3.LUT R42, R42, 0xffffffef, RZ, 0xc0, !PT ;  /* 0xffffffef2a2a7812 */ /* 0x000fe400078ec0ff */
[----:B------:R-:W-:Y:S02]  /*b5ba0*/  ISETP.GE.AND P3, PT, R13, UR5, PT ;  /* 0x000000050d007c0c */ /* 0x000fe4000bf66270 */
[----:B------:R-:W3:Y:S01]  /*b5bb0*/  LDL.LU R13, [R1+0x307c] ;  /* 0x00307c00010d7983 */ /* 0x000ee20000300800 */
[----:B------:R-:W-:-:S04]  /*b5bc0*/  @P1 LOP3.LUT R42, R42, 0x10, RZ, 0xfc, !PT ;  /* 0x000000102a2a1812 */ /* 0x000fc800078efcff */
[----:B------:R-:W-:Y:S02]  /*b5bd0*/  LOP3.LUT R42, R42, 0xffffffbf, RZ, 0xc0, !PT ;  /* 0xffffffbf2a2a7812 */ /* 0x000fe400078ec0ff */
[----:B------:R-:W-:Y:S02]  /*b5be0*/  ISETP.GE.AND P1, PT, R12, UR19, PT ;  /* 0x000000130c007c0c */ /* 0x000fe4000bf26270 */
[----:B------:R-:W3:Y:S01]  /*b5bf0*/  LDL.LU R12, [R1+0x3078] ;  /* 0x00307800010c7983 */ /* 0x000ee20000300800 */
[----:B------:R-:W-:-:S04]  /*b5c00*/  @P2 LOP3.LUT R42, R42, 0x40, RZ, 0xfc, !PT ;  /* 0x000000402a2a2812 */ /* 0x000fc800078efcff */
[----:B------:R-:W-:Y:S02]  /*b5c10*/  LOP3.LUT R42, R42, 0xfffffeff, RZ, 0xc0, !PT ;  /* 0xfffffeff2a2a7812 */ /* 0x000fe400078ec0ff */
[----:B------:R-:W-:Y:S01]  /*b5c20*/  ISETP.GE.AND P2, PT, R19, UR18, PT ;  /* 0x0000001213007c0c */ /* 0x000fe2000bf46270 */
[----:B------:R-:W-:Y:S01]  /*b5c30*/  ULDC.64 UR18, c[0x0][0x228] ;  /* 0x00008a0000127ab9 */ /* 0x000fe20000000a00 */
        /* <DEDUP_REMOVED lines=37> */
[----:B------:R-:W-:Y:S01]  /*b5e90*/  ULDC.64 UR22, c[0x0][0x228] ;  /* 0x00008a0000167ab9 */ /* 0x000fe20000000a00 */
[----:B------:R-:W-:Y:S02]  /*b5ea0*/  @P2 LOP3.LUT R42, R42, 0x4000000, RZ, 0xfc, !PT ;  /* 0x040000002a2a2812 */ /* 0x000fe400078efcff */
[----:B------:R-:W-:Y:S01]  /*b5eb0*/  ISETP.GE.AND P2, PT, R30, UR27, PT ;  /* 0x0000001b1e007c0c */ /* 0x000fe2000bf46270 */
[----:B------:R-:W-:Y:S01]  /*b5ec0*/  ULDC.64 UR26, c[0x0][0x228] ;  /* 0x00008a00001a7ab9 */ /* 0x000fe20000000a00 */
[----:B------:R-:W4:Y:S01]  /*b5ed0*/  LDL.LU R30, [R1+0x3050] ;  /* 0x00305000011e7983 */ /* 0x000f220000300800 */
[----:B------:R-:W-:-:S04]  /*b5ee0*/  LOP3.LUT R42, R42, 0xefffffff, RZ, 0xc0, !PT ;  /* 0xefffffff2a2a7812 */ /* 0x000fc800078ec0ff */
[----:B------:R-:W-:Y:S02]  /*b5ef0*/  @P3 LOP3.LUT R42, R42, 0x10000000, RZ, 0xfc, !PT ;  /* 0x100000002a2a3812 */ /* 0x000fe400078efcff */
[----:B------:R-:W-:Y:S01]  /*b5f00*/  ISETP.GE.AND P3, PT, R29, UR28, PT ;  /* 0x0000001c1d007c0c */ /* 0x000fe2000bf66270 */
[----:B------:R-:W-:Y:S01]  /*b5f10*/  ULDC.64 UR28, c[0x0][0x228] ;  /* 0x00008a00001c7ab9 */ /* 0x000fe20000000a00 */
[----:B------:R-:W4:Y:S01]  /*b5f20*/  LDL.LU R29, [R1+0x304c] ;  /* 0x00304c00011d7983 */ /* 0x000f220000300800 */
[----:B------:R-:W-:Y:S02]  /*b5f30*/  LOP3.LUT R42, R42, 0xbfffffff, RZ, 0xc0, !PT ;  /* 0xbfffffff2a2a7812 */ /* 0x000fe400078ec0ff */
[----:B------:R-:W-:Y:S02]  /*b5f40*/  @P2 LOP3.LUT R41, R41, 0x1, RZ, 0xfc, !PT ;  /* 0x0000000129292812 */ /* 0x000fe400078efcff */
[----:B------:R-:W-:Y:S02]  /*b5f50*/  @P1 LOP3.LUT R42, R42, 0x40000000, RZ, 0xfc, !PT ;  /* 0x400000002a2a1812 */ /* 0x000fe400078efcff */
[----:B------:R-:W-:-:S02]  /*b5f60*/  ISETP.GE.AND P1, PT, R28, UR30, PT ;  /* 0x0000001e1c007c0c */ /* 0x000fc4000bf26270 */
[----:B------:R-:W-:Y:S02]  /*b5f70*/  LOP3.LUT R41, R41, 0xfffffff7, RZ, 0xc0, !PT ;  /* 0xfffffff729297812 */ /* 0x000fe400078ec0ff */
[----:B------:R-:W-:Y:S01]  /*b5f80*/  ISETP.GE.AND P2, PT, R59, UR32, PT ;  /* 0x000000203b007c0c */ /* 0x000fe2000bf46270 */
[----:B------:R-:W4:Y:S04]  /*b5f90*/  LDL.LU R28, [R1+0x3048] ;  /* 0x00304800011c7983 */ /* 0x000f280000300800 */
        /* <DEDUP_REMOVED lines=9> */
[----:B------:R-:W-:Y:S02]  /*b6030*/  @P2 LOP3.LUT R41, R41, 0x80, RZ, 0xfc, !PT ;  /* 0x0000008029292812 */ /* 0x000fe400078efcff */
[----:B------:R-:W-:Y:S02]  /*b6040*/  ISETP.GE.AND P2, PT, R56, UR36, PT ;  /* 0x0000002438007c0c */ /* 0x000fe4000bf46270 */
[----:B------:R-:W4:Y:S01]  /*b6050*/  LDL.LU R56, [R1+0x3038] ;  /* 0x0030380001387983 */ /* 0x000f220000300800 */
[----:B------:R-:W-:-:S04]  /*b6060*/  LOP3.LUT R41, R41, 0xfffffbff, RZ, 0xc0, !PT ;  /* 0xfffffbff29297812 */ /* 0x000fc800078ec0ff */
        /* <DEDUP_REMOVED lines=29> */
[----:B------:R-:W-:Y:S02]  /*b6240*/  ISETP.GE.AND P1, PT, R2, UR48, PT ;  /* 0x0000003002007c0c */ /* 0x000fe4000bf26270 */
        /* <DEDUP_REMOVED lines=9> */
[----:B------:R-:W-:Y:S01]  /*b62e0*/  LOP3.LUT R40, R40, 0xfffffffb, RZ, 0xc0, !PT ;  /* 0xfffffffb28287812 */ /* 0x000fe200078ec0ff */
[----:B------:R-:W4:Y:S03]  /*b62f0*/  LDL.LU R61, [R1+0x3010] ;  /* 0x00301000013d7983 */ /* 0x000f260000300800 */
[----:B------:R-:W-:-:S04]  /*b6300*/  @P2 LOP3.LUT R40, R40, 0x4, RZ, 0xfc, !PT ;  /* 0x0000000428282812 */ /* 0x000fc800078efcff */
[----:B------:R-:W-:-:S04]  /*b6310*/  LOP3.LUT R40, R40, 0xffffffef, RZ, 0xc0, !PT ;  /* 0xffffffef28287812 */ /* 0x000fc800078ec0ff */
[----:B------:R-:W-:Y:S02]  /*b6320*/  @P3 LOP3.LUT R40, R40, 0x10, RZ, 0xfc, !PT ;  /* 0x0000001028283812 */ /* 0x000fe400078efcff */
[----:B------:R-:W-:Y:S02]  /*b6330*/  ISETP.GE.AND P3, PT, R35, UR56, PT ;  /* 0x0000003823007c0c */ /* 0x000fe4000bf66270 */
[----:B------:R-:W4:Y:S04]  /*b6340*/  LDL.LU R35, [R1+0x40] ;  /* 0x0000400001237983 */ /* 0x000f280000300800 */
[----:B------:R-:W4:Y:S04]  /*b6350*/  LDL.LU R25, [R1+0x574] ;  /* 0x0005740001197983 */ /* 0x000f280000300800 */
[----:B------:R-:W4:Y:S04]  /*b6360*/  LDL.LU R26, [R1+0x2f0] ;  /* 0x0002f000011a7983 */ /* 0x000f280000300800 */
[----:B------:R-:W4:Y:S04]  /*b6370*/  LDL.LU R27, [R1+0x55c] ;  /* 0x00055c00011b7983 */ /* 0x000f280000300800 */
[----:B--2---:R0:W-:Y:S04]  /*b6380*/  STL.64 [R1+0x3168], R14 ;  /* 0x0031680e01007387 */ /* 0x0041e80000100a00 */
[----:B0-----:R-:W2:Y:S04]  /*b6390*/  LDL.LU R14, [R1+0x594] ;  /* 0x00059400010e7983 */ /* 0x001ea80000300800 */
[----:B------:R-:W2:Y:S04]  /*b63a0*/  LDL.LU R15, [R1+0x2ec] ;  /* 0x0002ec00010f7983 */ /* 0x000ea80000300800 */
[----:B---3--:R0:W-:Y:S04]  /*b63b0*/  STL.64 [R1+0x3160], R12 ;  /* 0x0031600c01007387 */ /* 0x0081e80000100a00 */
[----:B0-----:R-:W3:Y:S04]  /*b63c0*/  LDL.LU R12, [R1+0x554] ;  /* 0x00055400010c7983 */ /* 0x001ee80000300800 */
[----:B------:R-:W2:Y:S04]  /*b63d0*/  LDL.LU R13, [R1+0x2e8] ;  /* 0x0002e800010d7983 */ /* 0x000ea80000300800 */
[----:B----4-:R0:W-:Y:S04]  /*b63e0*/  STL.64 [R1+0x3158], R18 ;  /* 0x0031581201007387 */ /* 0x0101e80000100a00 */
[----:B0-----:R-:W4:Y:S04]  /*b63f0*/  LDL.LU R18, [R1+0x39c] ;  /* 0x00039c0001127983 */ /* 0x001f280000300800 */
[----:B------:R-:W3:Y:S04]  /*b6400*/  LDL.LU R19, [R1+0x2d4] ;  /* 0x0002d40001137983 */ /* 0x000ee80000300800 */
[----:B------:R0:W-:Y:S04]  /*b6410*/  STL.64 [R1+0x3150], R16 ;  /* 0x0031501001007387 */ /* 0x0001e80000100a00 */
[----:B0-----:R-:W4:Y:S04]  /*b6420*/  LDL.LU R17, [R1+0x370] ;  /* 0x0003700001117983 */ /* 0x001f280000300800 */
[----:B------:R-:W2:Y:S04]  /*b6430*/  LDL.LU R16, [R1+0x5d4] ;  /* 0x0005d40001107983 */ /* 0x000ea80000300800 */
[----:B------:R0:W-:Y:S04]  /*b6440*/  STL.64 [R1+0x3148], R22 ;  /* 0x0031481601007387 */ /* 0x0001e80000100a00 */
[----:B0-----:R-:W3:Y:S04]  /*b6450*/  LDL.LU R22, [R1+0x384] ;  /* 0x0003840001167983 */ /* 0x001ee80000300800 */
[----:B------:R-:W2:Y:S04]  /*b6460*/  LDL.LU R23, [R1+0x2e4] ;  /* 0x0002e40001177983 */ /* 0x000ea80000300800 */
[----:B------:R0:W-:Y:S04]  /*b6470*/  STL.64 [R1+0x3140], R20 ;  /* 0x0031401401007387 */ /* 0x0001e80000100a00 */
[----:B0-----:R-:W4:Y:S04]  /*b6480*/  LDL.LU R20, [R1+0x37c] ;  /* 0x00037c0001147983 */ /* 0x001f280000300800 */
[----:B------:R-:W3:Y:S04]  /*b6490*/  LDL.LU R21, [R1+0x374] ;  /* 0x0003740001157983 */ /* 0x000ee80000300800 */
[----:B------:R0:W-:Y:S04]  /*b64a0*/  STL.64 [R1+0x3138], R30 ;  /* 0x0031381e01007387 */ /* 0x0001e80000100a00 */
[----:B0-----:R-:W4:Y:S04]  /*b64b0*/  LDL.LU R31, [R1+0x378] ;  /* 0x00037800011f7983 */ /* 0x001f280000300800 */
[----:B------:R-:W2:Y:S04]  /*b64c0*/  LDL.LU R30, [R1+0x4d4] ;  /* 0x0004d400011e7983 */ /* 0x000ea80000300800 */
[----:B------:R0:W-:Y:S04]  /*b64d0*/  STL.64 [R1+0x3130], R28 ;  /* 0x0031301c01007387 */ /* 0x0001e80000100a00 */
[----:B0-----:R-:W2:Y:S04]  /*b64e0*/  LDL.LU R28, [R1+0x514] ;  /* 0x00051400011c7983 */ /* 0x001ea80000300800 */
[----:B------:R-:W2:Y:S04]  /*b64f0*/  LDL.LU R29, [R1+0x2e0] ;  /* 0x0002e000011d7983 */ /* 0x000ea80000300800 */
[----:B------:R0:W-:Y:S04]  /*b6500*/  STL.64 [R1+0x3128], R58 ;  /* 0x0031283a01007387 */ /* 0x0001e80000100a00 */
[----:B0-----:R-:W2:Y:S04]  /*b6510*/  LDL.LU R58, [R1+0x518] ;  /* 0x00051800013a7983 */ /* 0x001ea80000300800 */
[----:B------:R-:W2:Y:S04]  /*b6520*/  LDL.LU R59, [R1+0x2dc] ;  /* 0x0002dc00013b7983 */ /* 0x000ea80000300800 */
[----:B------:R0:W-:Y:S04]  /*b6530*/  STL.64 [R1+0x3120], R56 ;  /* 0x0031203801007387 */ /* 0x0001e80000100a00 */
[----:B0-----:R-:W2:Y:S04]  /*b6540*/  LDL.LU R56, [R1+0x300c] ;  /* 0x00300c0001387983 */ /* 0x001ea80000300800 */
[----:B------:R-:W2:Y:S01]  /*b6550*/  LDL.LU R57, [R1+0x2d8] ;  /* 0x0002d80001397983 */ /* 0x000ea20000300800 */
[----:B------:R-:W-:-:S02]  /*b6560*/  ISETP.GE.AND P1, PT, R55, UR52, PT ;  /* 0x0000003437007c0c */ /* 0x000fc4000bf26270 */
[C---:B------:R-:W-:Y:S02]  /*b6570*/  ISETP.GE.AND P2, PT, R45.reuse, UR54, PT ;  /* 0x000000362d007c0c */ /* 0x040fe4000bf46270 */
[----:B------:R-:W-:Y:S01]  /*b6580*/  LOP3.LUT R45, R45, 0xfffffffb, RZ, 0xc0, !PT ;  /* 0xfffffffb2d2d7812 */ /* 0x000fe200078ec0ff */
[----:B------:R-:W-:Y:S04]  /*b6590*/  STL [R1+0x30fc], R44 ;  /* 0x0030fc2c01007387 */ /* 0x000fe80000100800 */
[----:B------:R-:W-:Y:S04]  /*b65a0*/  STL [R1+0x30f8], R43 ;  /* 0x0030f82b01007387 */ /* 0x000fe80000100800 */
[----:B------:R-:W-:Y:S04]  /*b65b0*/  STL [R1+0x30e8], R42 ;  /* 0x0030e82a01007387 */ /* 0x000fe80000100800 */
[----:B------:R-:W-:Y:S01]  /*b65c0*/  STL [R1+0x30e4], R41 ;  /* 0x0030e42901007387 */ /* 0x000fe20000100800 */
[----:B------:R-:W-:-:S03]  /*b65d0*/  @P0 LOP3.LUT R45, R45, 0x4, RZ, 0xfc, !PT ;  /* 0x000000042d2d0812 */ /* 0x000fc600078efcff */
[----:B------:R-:W-:Y:S04]  /*b65e0*/  STL [R1+0x30e0], R40 ;  /* 0x0030e02801007387 */ /* 0x000fe80000100800 */
[----:B------:R-:W-:Y:S04]  /*b65f0*/  STL [R1+0x30dc], R54 ;  /* 0x0030dc3601007387 */ /* 0x000fe80000100800 */
[----:B------:R-:W-:Y:S04]  /*b6600*/  STL [R1+0x30d8], R53 ;  /* 0x0030d83501007387 */ /* 0x000fe80000100800 */
[----:B------:R-:W-:Y:S01]  /*b6610*/  STL [R1+0x30cc], R52 ;  /* 0x0030cc3401007387 */ /* 0x000fe20000100800 */
[----:B------:R-:W-:-:S03]  /*b6620*/  LOP3.LUT R45, R45, 0xfffffffd, RZ, 0xc0, !PT ;  /* 0xfffffffd2d2d7812 */ /* 0x000fc600078ec0ff */
[----:B------:R-:W-:Y:S04]  /*b6630*/  STL [R1+0x30c8], R51 ;  /* 0x0030c83301007387 */ /* 0x000fe80000100800 */
[----:B------:R-:W-:Y:S04]  /*b6640*/  STL [R1+0x30c0], R50 ;  /* 0x0030c03201007387 */ /* 0x000fe80000100800 */
[----:B------:R-:W-:Y:S04]  /*b6650*/  STL [R1+0x30bc], R49 ;  /* 0x0030bc3101007387 */ /* 0x000fe80000100800 */
[----:B------:R-:W-:Y:S01]  /*b6660*/  STL [R1+0x30b8], R48 ;  /* 0x0030b83001007387 */ /* 0x000fe20000100800 */
[----:B------:R-:W-:-:S03]  /*b6670*/  @P1 LOP3.LUT R45, R45, 0x2, RZ, 0xfc, !PT ;  /* 0x000000022d2d1812 */ /* 0x000fc600078efcff */
[----:B------:R-:W-:Y:S04]  /*b6680*/  STL [R1+0x30a8], R47 ;  /* 0x0030a82f01007387 */ /* 0x000fe80000100800 */
[----:B------:R-:W-:Y:S01]  /*b6690*/  STL [R1+0x30a4], R39 ;  /* 0x0030a42701007387 */ /* 0x000fe20000100800 */
[----:B------:R-:W-:-:S04]  /*b66a0*/  LOP3.LUT R2, R2, 0x7fffffff, RZ, 0xc0, !PT ;  /* 0x7fffffff02027812 */ /* 0x000fc800078ec0ff */
[----:B------:R-:W-:-:S04]  /*b66b0*/  @P3 LOP3.LUT R2, R2, 0x80000000, RZ, 0xfc, !PT ;  /* 0x8000000002023812 */ /* 0x000fc800078efcff */
[----:B------:R-:W-:-:S04]  /*b66c0*/  LOP3.LUT R2, R2, 0xbfffffff, RZ, 0xc0, !PT ;  /* 0xbfffffff02027812 */ /* 0x000fc800078ec0ff */
[----:B------:R-:W-:-:S04]  /*b66d0*/  @P4 LOP3.LUT R2, R2, 0x40000000, RZ, 0xfc, !PT ;  /* 0x4000000002024812 */ /* 0x000fc800078efcff */
[----:B------:R-:W-:Y:S01]  /*b66e0*/  LOP3.LUT R2, R2, 0xdfffffff, RZ, 0xc0, !PT ;  /* 0xdfffffff02027812 */ /* 0x000fe200078ec0ff */
[----:B------:R-:W-:Y:S04]  /*b66f0*/  STL [R1+0x30a0], R46 ;  /* 0x0030a02e01007387 */ /* 0x000fe80000100800 */
[----:B------:R-:W-:Y:S01]  /*b6700*/  STL [R1+0x3094], R37 ;  /* 0x0030942501007387 */ /* 0x000fe20000100800 */
[----:B------:R-:W-:Y:S02]  /*b6710*/  @P5 LOP3.LUT R2, R2, 0x20000000, RZ, 0xfc, !PT ;  /* 0x2000000002025812 */ /* 0x000fe400078efcff */
[----:B------:R-:W-:Y:S01]  /*b6720*/  LOP3.LUT R45, R45, 0xfffffffe, RZ, 0xc0, !PT ;  /* 0xfffffffe2d2d7812 */ /* 0x000fe200078ec0ff */
[----:B------:R-:W-:Y:S04]  /*b6730*/  STL [R1+0x3090], R38 ;  /* 0x0030902601007387 */ /* 0x000fe80000100800 */
[----:B------:R-:W-:Y:S01]  /*b6740*/  STL [R1+0x3074], R36 ;  /* 0x0030742401007387 */ /* 0x000fe20000100800 */
[----:B------:R-:W-:-:S03]  /*b6750*/  LOP3.LUT R2, R2, 0xefffffff, RZ, 0xc0, !PT ;  /* 0xefffffff02027812 */ /* 0x000fc600078ec0ff */
[----:B------:R-:W-:Y:S04]  /*b6760*/  STL [R1+0x3070], R7 ;  /* 0x0030700701007387 */ /* 0x000fe80000100800 */
[----:B------:R-:W-:Y:S01]  /*b6770*/  STL [R1+0x306c], R60 ;  /* 0x00306c3c01007387 */ /* 0x000fe20000100800 */
[----:B------:R-:W-:-:S03]  /*b6780*/  @P2 LOP3.LUT R45, R45, 0x1, RZ, 0xfc, !PT ;  /* 0x000000012d2d2812 */ /* 0x000fc600078efcff */
[----:B------:R-:W-:Y:S04]  /*b6790*/  STL [R1+0x3068], R61 ;  /* 0x0030683d01007387 */ /* 0x000fe80000100800 */
[----:B------:R-:W-:Y:S01]  /*b67a0*/  STL [R1+0x305c], R6 ;  /* 0x00305c0601007387 */ /* 0x000fe20000100800 */
[----:B------:R-:W-:-:S03]  /*b67b0*/  @P6 LOP3.LUT R2, R2, 0x10000000, RZ, 0xfc, !PT ;  /* 0x1000000002026812 */ /* 0x000fc600078efcff */
[----:B------:R-:W-:Y:S04]  /*b67c0*/  STL [R1+0x3058], R5 ;  /* 0x0030580501007387 */ /* 0x000fe80000100800 */
[----:B------:R3:W-:Y:S04]  /*b67d0*/  STL [R1+0x3010], R0 ;  /* 0x0030100001007387 */ /* 0x0007e80000100800 */
[----:B------:R-:W-:Y:S04]  /*b67e0*/  STL [R1+0x3048], R45 ;  /* 0x0030482d01007387 */ /* 0x000fe80000100800 */
[----:B------:R-:W-:Y:S04]  /*b67f0*/  STL [R1+0x3100], R3 ;  /* 0x0031000301007387 */ /* 0x000fe80000100800 */
[----:B------:R4:W-:Y:S04]  /*b6800*/  STL [R1+0x3038], R2 ;  /* 0x0030380201007387 */ /* 0x0009e80000100800 */
[----:B------:R0:W-:Y:S01]  /*b6810*/  STL [R1+0x3104], R4 ;  /* 0x0031040401007387 */ /* 0x0001e20000100800 */
[----:B------:R-:W1:Y:S02]  /*b6820*/  S2R R55, SR_TID.X ;  /* 0x0000000000377919 */ /* 0x000e640000002100 */
[----:B-1----:R-:W-:-:S02]  /*b6830*/  LOP3.LUT R55, R55, 0x1f, RZ, 0xc0, !PT ;  /* 0x0000001f37377812 */ /* 0x002fc400078ec0ff */
[----:B------:R-:W-:Y:S02]  /*b6840*/  LOP3.LUT P6, RZ, R4, 0x20000000, RZ, 0xc0, !PT ;  /* 0x2000000004ff7812 */ /* 0x000fe400078cc0ff */
[----:B---3--:R-:W-:Y:S02]  /*b6850*/  PRMT R0, R22, 0x3340, R21 ;  /* 0x0000334016007816 */ /* 0x008fe40000000015 */
[----:B----4-:R-:W-:-:S05]  /*b6860*/  PRMT R2, R20, 0x3340, R31 ;  /* 0x0000334014027816 */ /* 0x010fca000000001f */
[----:B------:R-:W-:Y:S04]  /*b6870*/  STL [R1+0x380], R2 ;  /* 0x0003800201007387 */ /* 0x000fe80000100800 */
[----:B------:R-:W-:Y:S04]  /*b6880*/  STL [R1+0x384], R0 ;  /* 0x0003840001007387 */ /* 0x000fe80000100800 */
[----:B------:R-:W3:Y:S04]  /*b6890*/  LDL.LU R31, [R1+0x2f4] ;  /* 0x0002f400011f7983 */ /* 0x000ee80000300800 */
[----:B------:R-:W3:Y:S04]  /*b68a0*/  LDL.LU R20, [R1+0x5f4] ;  /* 0x0005f40001147983 */ /* 0x000ee80000300800 */
[----:B------:R-:W4:Y:S01]  /*b68b0*/  LDL.LU R21, [R1+0x2f8] ;  /* 0x0002f80001157983 */ /* 0x000f220000300800 */
[----:B--2---:R-:W-:-:S02]  /*b68c0*/  R2UR UR4, R56 ;  /* 0x00000000380472ca */ /* 0x004fc400000e0000 */
[----:B0-----:R-:W-:Y:S01]  /*b68d0*/  PRMT R4, R18, 0x3340, R17 ;  /* 0x0000334012047816 */ /* 0x001fe20000000011 */
[----:B------:R-:W4:Y:S04]  /*b68e0*/  LDL.LU R22, [R1+0x5f0] ;  /* 0x0005f00001167983 */ /* 0x000f280000300800 */
[----:B------:R-:W2:Y:S04]  /*b68f0*/  LDL.LU R17, [R1+0x2fc] ;  /* 0x0002fc0001117983 */ /* 0x000ea80000300800 */
[----:B------:R-:W2:Y:S02]  /*b6900*/  LDL.LU R18, [R1+0x5dc] ;  /* 0x0005dc0001127983 */ /* 0x000ea40000300800 */
[----:B------:R-:W-:-:S02]  /*b6910*/  LEA R55, R55, UR4, 0x4 ;  /* 0x0000000437377c11 */ /* 0x000fc4000f8e20ff */
[C---:B------:R-:W-:Y:S02]  /*b6920*/  LOP3.LUT P0, RZ, R3.reuse, 0x80, RZ, 0xc0, !PT ;  /* 0x0000008003ff7812 */ /* 0x040fe4000780c0ff */
[C---:B------:R-:W-:Y:S02]  /*b6930*/  LOP3.LUT P1, RZ, R3.reuse, 0x40, RZ, 0xc0, !PT ;  /* 0x0000004003ff7812 */ /* 0x040fe4000782c0ff */
[C---:B------:R-:W-:Y:S02]  /*b6940*/  LOP3.LUT P2, RZ, R3.reuse, 0x20, RZ, 0xc0, !PT ;  /* 0x0000002003ff7812 */ /* 0x040fe4000784c0ff */
[----:B------:R-:W-:Y:S01]  /*b6950*/  LOP3.LUT P3, RZ, R3, 0x8, RZ, 0xc0, !PT ;  /* 0x0000000803ff7812 */ /* 0x000fe2000786c0ff */
[----:B------:R0:W-:Y:S01]  /*b6960*/  STSM.16.M88.4 [R55], R8 ;  /* 0x0000000837007844 */ /* 0x0001e20000000200 */
[----:B------:R-:W-:-:S03]  /*b6970*/  NOP ;  /* 0x0000000000007918 */ /* 0x000fc60000000000 */
[----:B------:R-:W1:Y:S01]  /*b6980*/  LDS.128 R36, [R55] ;  /* 0x0000000037247984 */ /* 0x000e620000000c00 */
[C---:B------:R-:W-:Y:S02]  /*b6990*/  LOP3.LUT P4, RZ, R3.reuse, 0x4, RZ, 0xc0, !PT ;  /* 0x0000000403ff7812 */ /* 0x040fe4000788c0ff */
[----:B------:R-:W-:Y:S01]  /*b69a0*/  LOP3.LUT P5, RZ, R3, 0x2, RZ, 0xc0, !PT ;  /* 0x0000000203ff7812 */ /* 0x000fe200078ac0ff */
[----:B------:R-:W-:Y:S01]  /*b69b0*/  ULDC.64 UR4, c[0x0][0x228] ;  /* 0x00008a0000047ab9 */ /* 0x000fe20000000a00 */
[----:B0-----:R-:W-:Y:S02]  /*b69c0*/  PRMT R8, R12, 0x5410, R19 ;  /* 0x000054100c087816 */ /* 0x001fe40000000013 */
[----:B------:R-:W-:Y:S02]  /*b69d0*/  PRMT R9, R58, 0x5410, R57 ;  /* 0x000054103a097816 */ /* 0x000fe40000000039 */
[----:B------:R-:W-:Y:S02]  /*b69e0*/  PRMT R10, R28, 0x5410, R59 ;  /* 0x000054101c0a7816 */ /* 0x000fe4000000003b */
[----:B------:R-:W-:Y:S01]  /*b69f0*/  PRMT R11, R30, 0x5410, R29 ;  /* 0x000054101e0b7816 */ /* 0x000fe2000000001d */
[----:B------:R-:W2:Y:S04]  /*b6a00*/  LDL.LU R19, [R1+0x300] ;  /* 0x0003000001137983 */ /* 0x000ea80000300800 */
[----:B------:R-:W2:Y:S01]  /*b6a10*/  LDL.LU R12, [R1+0x4f8] ;  /* 0x0004f800010c7983 */ /* 0x000ea20000300800 */
[----:B------:R-:W-:-:S03]  /*b6a20*/  NOP ;  /* 0x0000000000007918 */ /* 0x000fc60000000000 */
[----:B------:R0:W-:Y:S02]  /*b6a30*/  STSM.16.M88.4 [R55], R8 ;  /* 0x0000000837007844 */ /* 0x0001e40000000200 */
[----:B0-----:R-:W-:Y:S02]  /*b6a40*/  PRMT R10, R25, 0x5410, R15 ;  /* 0x00005410190a7816 */ /* 0x001fe4000000000f */
[----:B------:R-:W-:Y:S01]  /*b6a50*/  PRMT R11, R27, 0x5410, R26 ;  /* 0x000054101b0b7816 */ /* 0x000fe2000000001a */
[----:B-1----:R-:W-:Y:S04]  /*b6a60*/  STL [R1+0x374], R37 ;  /* 0x0003742501007387 */ /* 0x002fe80000100800 */
[----:B------:R-:W-:Y:S04]  /*b6a70*/  STL.64 [R1+0x378], R38 ;  /* 0x0003782601007387 */ /* 0x000fe80000100a00 */
[----:B------:R-:W2:Y:S04]  /*b6a80*/  LDL.LU R15, [R1+0x304] ;  /* 0x00030400010f7983 */ /* 0x000ea80000300800 */
[----:B------:R-:W2:Y:S01]  /*b6a90*/  LDL.LU R27, [R1+0x67c] ;  /* 0x00067c00011b7983 */ /* 0x000ea20000300800 */
[----:B------:R-:W-:Y:S01]  /*b6aa0*/  IMAD.MOV.U32 R3, RZ, RZ, R36 ;  /* 0x000000ffff037224 */ /* 0x000fe200078e0024 */
[----:B------:R-:W-:-:S02]  /*b6ab0*/  NOP ;  /* 0x0000000000007918 */ /* 0x000fc40000000000 */
[----:B------:R-:W0:Y:S01]  /*b6ac0*/  LDS.128 R36, [R55] ;  /* 0x0000000037247984 */ /* 0x000e220000000c00 */
[----:B------:R-:W-:Y:S02]  /*b6ad0*/  PRMT R8, R16, 0x5410, R23 ;  /* 0x0000541010087816 */ /* 0x000fe40000000017 */
[----:B------:R-:W-:Y:S01]  /*b6ae0*/  PRMT R9, R14, 0x5410, R13 ;  /* 0x000054100e097816 */ /* 0x000fe2000000000d */
[----:B------:R-:W-:-:S04]  /*b6af0*/  NOP ;  /* 0x0000000000007918 */ /* 0x000fc80000000000 */
[----:B------:R3:W-:Y:S04]  /*b6b00*/  STSM.16.M88.4 [R55], R8 ;  /* 0x0000000837007844 */ /* 0x0007e80000000200 */
[----:B0-----:R-:W-:Y:S04]  /*b6b10*/  STL [R1+0x2c0], R36 ;  /* 0x0002c02401007387 */ /* 0x001fe80000100800 */
[----:B------:R-:W-:Y:S04]  /*b6b20*/  STL [R1+0x2cc], R39 ;  /* 0x0002cc2701007387 */ /* 0x000fe80000100800 */
[----:B------:R-:W2:Y:S04]  /*b6b30*/  LDL.LU R23, [R1+0x308] ;  /* 0x0003080001177983 */ /* 0x000ea80000300800 */
[----:B------:R-:W2:Y:S04]  /*b6b40*/  LDL.LU R16, [R1+0x678] ;  /* 0x0006780001107983 */ /* 0x000ea80000300800 */
[----:B------:R-:W2:Y:S04]  /*b6b50*/  LDL.LU R13, [R1+0x30c] ;  /* 0x00030c00010d7983 */ /* 0x000ea80000300800 */
[----:B------:R-:W2:Y:S04]  /*b6b60*/  LDL.LU R14, [R1+0x674] ;  /* 0x00067400010e7983 */ /* 0x000ea80000300800 */
[----:B------:R-:W2:Y:S04]  /*b6b70*/  LDL.LU R25, [R1+0x310] ;  /* 0x0003100001197983 */ /* 0x000ea80000300800 */
[----:B------:R-:W2:Y:S01]  /*b6b80*/  LDL.LU R26, [R1+0x65c] ;  /* 0x00065c00011a7983 */ /* 0x000ea20000300800 */
[----:B---3--:R-:W-:Y:S01]  /*b6b90*/  PRMT R8, R20, 0x5410, R31 ;  /* 0x0000541014087816 */ /* 0x008fe2000000001f */
[----:B------:R-:W-:-:S02]  /*b6ba0*/  NOP ;  /* 0x0000000000007918 */ /* 0x000fc40000000000 */
[----:B------:R-:W0:Y:S04]  /*b6bb0*/  LDS.128 R28, [R55] ;  /* 0x00000000371c7984 */ /* 0x000e280000000c00 */
[----:B0-----:R0:W-:Y:S04]  /*b6bc0*/  STL.64 [R1+0x2b0], R28 ;  /* 0x0002b01c01007387 */ /* 0x0011e80000100a00 */
[----:B------:R-:W-:Y:S04]  /*b6bd0*/  STL [R1+0x2bc], R31 ;  /* 0x0002bc1f01007387 */ /* 0x000fe80000100800 */
[----:B------:R-:W3:Y:S04]  /*b6be0*/  LDL.LU R40, [R1+0x33c] ;  /* 0x00033c0001287983 */ /* 0x000ee80000300800 */
[----:B------:R-:W3:Y:S04]  /*b6bf0*/  LDL.LU R56, [R1+0x6d0] ;  /* 0x0006d00001387983 */ /* 0x000ee80000300800 */
[----:B------:R-:W3:Y:S04]  /*b6c00*/  LDL.LU R57, [R1+0x338] ;  /* 0x0003380001397983 */ /* 0x000ee80000300800 */
[----:B------:R-:W3:Y:S04]  /*b6c10*/  LDL.LU R58, [R1+0x6bc] ;  /* 0x0006bc00013a7983 */ /* 0x000ee80000300800 */
[----:B------:R-:W3:Y:S01]  /*b6c20*/  LDL.LU R59, [R1+0x334] ;  /* 0x00033400013b7983 */ /* 0x000ee20000300800 */
[----:B------:R-:W-:-:S03]  /*b6c30*/  IMAD.MOV.U32 R42, RZ, RZ, R30 ;  /* 0x000000ffff2a7224 */ /* 0x000fc600078e001e */
[----:B0-----:R-:W3:Y:S04]  /*b6c40*/  LDL.LU R28, [R1+0x6b8] ;  /* 0x0006b800011c7983 */ /* 0x001ee80000300800 */
[----:B------:R-:W3:Y:S04]  /*b6c50*/  LDL.LU R29, [R1+0x314] ;  /* 0x00031400011d7983 */ /* 0x000ee80000300800 */
[----:B------:R-:W3:Y:S01]  /*b6c60*/  LDL.LU R30, [R1+0x4f4] ;  /* 0x0004f400011e7983 */ /* 0x000ee20000300800 */
[----:B----4-:R-:W-:Y:S02]  /*b6c70*/  PRMT R9, R22, 0x5410, R21 ;  /* 0x0000541016097816 */ /* 0x010fe40000000015 */
[----:B--2---:R-:W-:Y:S01]  /*b6c80*/  PRMT R10, R18, 0x5410, R17 ;  /* 0x00005410120a7816 */ /* 0x004fe20000000011 */
[----:B------:R-:W2:Y:S04]  /*b6c90*/  LDL.LU R21, [R1+0x354] ;  /* 0x0003540001157983 */ /* 0x000ea80000300800 */
[----:B------:R-:W2:Y:S04]  /*b6ca0*/  LDL.LU R22, [R1+0x734] ;  /* 0x0007340001167983 */ /* 0x000ea80000300800 */
[----:B------:R-:W4:Y:S04]  /*b6cb0*/  LDL.LU R17, [R1+0x350] ;  /* 0x0003500001117983 */ /* 0x000f280000300800 */
[----:B------:R-:W4:Y:S01]  /*b6cc0*/  LDL.LU R18, [R1+0x730] ;  /* 0x0007300001127983 */ /* 0x000f220000300800 */
[----:B------:R-:W-:Y:S01]  /*b6cd0*/  PRMT R11, R12, 0x5410, R19 ;  /* 0x000054100c0b7816 */ /* 0x000fe20000000013 */
[----:B------:R-:W-:-:S04]  /*b6ce0*/  NOP ;  /* 0x0000000000007918 */ /* 0x000fc80000000000 */
[----:B------:R0:W-:Y:S04]  /*b6cf0*/  STSM.16.M88.4 [R55], R8 ;  /* 0x0000000837007844 */ /* 0x0001e80000000200 */
[----:B------:R-:W4:Y:S04]  /*b6d00*/  LDL.LU R19, [R1+0x34c] ;  /* 0x00034c0001137983 */ /* 0x000f280000300800 */
[----:B------:R-:W4:Y:S01]  /*b6d10*/  LDL.LU R12, [R1+0x71c] ;  /* 0x00071c00010c7983 */ /* 0x000f220000300800 */
[----:B0-----:R-:W-:-:S03]  /*b6d20*/  PRMT R8, R27, 0x5410, R15 ;  /* 0x000054101b087816 */ /* 0x001fc6000000000f */
[----:B------:R-:W4:Y:S04]  /*b6d30*/  LDL.LU R15, [R1+0x344] ;  /* 0x00034400010f7983 */ /* 0x000f280000300800 */
[----:B------:R-:W4:Y:S01]  /*b6d40*/  LDL.LU R27, [R1+0x6f0] ;  /* 0x0006f000011b7983 */ /* 0x000f220000300800 */
[----:B------:R-:W-:Y:S02]  /*b6d50*/  IMAD.MOV.U32 R44, RZ, RZ, R37 ;  /* 0x000000ffff2c7224 */ /* 0x000fe400078e0025 */
[----:B------:R-:W-:Y:S01]  /*b6d60*/  IMAD.MOV.U32 R43, RZ, RZ, R38 ;  /* 0x000000ffff2b7224 */ /* 0x000fe200078e0026 */
[----:B------:R-:W-:Y:S01]  /*b6d70*/  NOP ;  /* 0x0000000000007918 */ /* 0x000fe20000000000 */
[----:B------:R-:W0:Y:S04]  /*b6d80*/  LDS.128 R36, [R55] ;  /* 0x0000000037247984 */ /* 0x000e280000000c00 */
[----:B0-----:R-:W-:Y:S04]  /*b6d90*/  STL.64 [R1+0x2a0], R36 ;  /* 0x0002a02401007387 */ /* 0x001fe80000100a00 */
[----:B------:R-:W-:Y:S04]  /*b6da0*/  STL [R1+0x2a8], R38 ;  /* 0x0002a82601007387 */ /* 0x000fe80000100800 */
[----:B------:R-:W4:Y:S04]  /*b6db0*/  LDL.LU R31, [R1+0x388] ;  /* 0x00038800011f7983 */ /* 0x000f280000300800 */
[----:B------:R-:W4:Y:S01]  /*b6dc0*/  LDL.LU R20, [R1+0x774] ;  /* 0x0007740001147983 */ /* 0x000f220000300800 */
[----:B------:R-:W-:-:S02]  /*b6dd0*/  PRMT R9, R16, 0x5410, R23 ;  /* 0x0000541010097816 */ /* 0x000fc40000000017 */
[----:B------:R-:W-:Y:S02]  /*b6de0*/  PRMT R10, R14, 0x5410, R13 ;  /* 0x000054100e0a7816 */ /* 0x000fe4000000000d */
[----:B------:R-:W-:Y:S01]  /*b6df0*/  PRMT R11, R26, 0x5410, R25 ;  /* 0x000054101a0b7816 */ /* 0x000fe20000000019 */
[----:B------:R-:W-:-:S04]  /*b6e00*/  NOP ;  /* 0x0000000000007918 */ /* 0x000fc80000000000 */
[----:B------:R-:W-:Y:S01]  /*b6e10*/  STSM.16.M88.4 [R55], R8 ;  /* 0x0000000837007844 */ /* 0x000fe20000000200 */
[----:B------:R-:W-:Y:S01]  /*b6e20*/  IMAD.MOV.U32 R41, RZ, RZ, R39 ;  /* 0x000000ffff297224 */ /* 0x000fe200078e0027 */
[----:B------:R-:W-:Y:S02]  /*b6e30*/  NOP ;  /* 0x0000000000007918 */ /* 0x000fe40000000000 */
[----:B------:R-:W0:Y:S04]  /*b6e40*/  LDS.128 R36, [R55] ;  /* 0x0000000037247984 */ /* 0x000e280000000c00 */
[----:B------:R-:W4:Y:S04]  /*b6e50*/  LDL.LU R23, [R1+0x36c] ;  /* 0x00036c0001177983 */ /* 0x000f280000300800 */
[----:B------:R-:W4:Y:S04]  /*b6e60*/  LDL.LU R16, [R1+0x770] ;  /* 0x0007700001107983 */ /* 0x000f280000300800 */
[----:B------:R-:W4:Y:S04]  /*b6e70*/  LDL.LU R13, [R1+0x35c] ;  /* 0x00035c00010d7983 */ /* 0x000f280000300800 */
[----:B------:R-:W4:Y:S04]  /*b6e80*/  LDL.LU R14, [R1+0x758] ;  /* 0x00075800010e7983 */ /* 0x000f280000300800 */
[----:B------:R-:W4:Y:S04]  /*b6e90*/  LDL.LU R25, [R1+0x318] ;  /* 0x0003180001197983 */ /* 0x000f280000300800 */
[----:B------:R-:W4:Y:S04]  /*b6ea0*/  LDL.LU R26, [R1+0x4fc] ;  /* 0x0004fc00011a7983 */ /* 0x000f280000300800 */
[----:B0-----:R-:W-:Y:S04]  /*b6eb0*/  STL.64 [R1+0x290], R36 ;  /* 0x0002902401007387 */ /* 0x001fe80000100a00 */
[----:B------:R-:W-:Y:S01]  /*b6ec0*/  STL [R1+0x298], R38 ;  /* 0x0002982601007387 */ /* 0x000fe20000100800 */
[----:B---3--:R-:W-:-:S02]  /*b6ed0*/  PRMT R8, R56, 0x5410, R40 ;  /* 0x0000541038087816 */ /* 0x008fc40000000028 */
[----:B------:R-:W-:Y:S01]  /*b6ee0*/  PRMT R9, R58, 0x5410, R57 ;  /* 0x000054103a097816 */ /* 0x000fe20000000039 */
[----:B------:R-:W-:Y:S01]  /*b6ef0*/  IMAD.MOV.U32 R40, RZ, RZ, R39 ;  /* 0x000000ffff287224 */ /* 0x000fe200078e0027 */
[----:B------:R-:W-:Y:S01]  /*b6f00*/  NOP ;  /* 0x0000000000007918 */ /* 0x000fe20000000000 */
[----:B------:R-:W-:Y:S02]  /*b6f10*/  PRMT R10, R28, 0x5410, R59 ;  /* 0x000054101c0a7816 */ /* 0x000fe4000000003b */
[----:B------:R-:W-:-:S05]  /*b6f20*/  PRMT R11, R30, 0x5410, R29 ;  /* 0x000054101e0b7816 */ /* 0x000fca000000001d */
[----:B------:R2:W-:Y:S01]  /*b6f30*/  STSM.16.M88.4 [R55], R8 ;  /* 0x0000000837007844 */ /* 0x0005e20000000200 */
[----:B------:R-:W-:-:S03]  /*b6f40*/  NOP ;  /* 0x0000000000007918 */ /* 0x000fc60000000000 */
[----:B------:R-:W0:Y:S04]  /*b6f50*/  LDS.128 R36, [R55] ;  /* 0x0000000037247984 */ /* 0x000e280000000c00 */
[----:B------:R-:W-:Y:S01]  /*b6f60*/  STL.64 [R1+0x30f0], R40 ;  /* 0x0030f02801007387 */ /* 0x000fe20000100a00 */
[----:B--2---:R-:W-:-:S03]  /*b6f70*/  PRMT R8, R22, 0x5410, R21 ;  /* 0x0000541016087816 */ /* 0x004fc60000000015 */
[----:B------:R-:W2:Y:S04]  /*b6f80*/  LDL.LU R21, [R1+0x420] ;  /* 0x0004200001157983 */ /* 0x000ea80000300800 */
[----:B------:R-:W2:Y:S01]  /*b6f90*/  LDL.LU R22, [R1+0x794] ;  /* 0x0007940001167983 */ /* 0x000ea20000300800 */
[----:B----4-:R-:W-:Y:S02]  /*b6fa0*/  PRMT R9, R18, 0x5410, R17 ;  /* 0x0000541012097816 */ /* 0x010fe40000000011 */
[----:B------:R-:W-:Y:S02]  /*b6fb0*/  PRMT R10, R12, 0x5410, R19 ;  /* 0x000054100c0a7816 */ /* 0x000fe40000000013 */
[----:B------:R-:W-:Y:S01]  /*b6fc0*/  PRMT R11, R27, 0x5410, R15 ;  /* 0x000054101b0b7816 */ /* 0x000fe2000000000f */
[----:B------:R-:W-:Y:S01]  /*b6fd0*/  NOP ;  /* 0x0000000000007918 */ /* 0x000fe20000000000 */
[----:B0-----:R-:W-:Y:S04]  /*b6fe0*/  STL.64 [R1+0x280], R36 ;  /* 0x0002802401007387 */ /* 0x001fe80000100a00 */
[----:B------:R-:W-:Y:S04]  /*b6ff0*/  STL.64 [R1+0x288], R38 ;  /* 0x0002882601007387 */ /* 0x000fe80000100a00 */
[----:B------:R-:W3:Y:S04]  /*b7000*/  LDL.LU R17, [R1+0x41c] ;  /* 0x00041c0001117983 */ /* 0x000ee80000300800 */
[----:B------:R-:W3:Y:S04]  /*b7010*/  LDL.LU R18, [R1+0x790] ;  /* 0x0007900001127983 */ /* 0x000ee80000300800 */
[----:B------:R-:W4:Y:S04]  /*b7020*/  LDL.LU R19, [R1+0x414] ;  /* 0x0004140001137983 */ /* 0x000f280000300800 */
[----:B------:R-:W4:Y:S04]  /*b7030*/  LDL.LU R12, [R1+0x77c] ;  /* 0x00077c00010c7983 */ /* 0x000f280000300800 */
[----:B------:R-:W4:Y:S04]  /*b7040*/  LDL.LU R15, [R1+0x410] ;  /* 0x00041000010f7983 */ /* 0x000f280000300800 */
[----:B------:R-:W4:Y:S04]  /*b7050*/  LDL.LU R27, [R1+0x778] ;  /* 0x00077800011b7983 */ /* 0x000f280000300800 */
[----:B------:R0:W-:Y:S04]  /*b7060*/  STSM.16.M88.4 [R55], R8 ;  /* 0x0000000837007844 */ /* 0x0001e80000000200 */
[----:B------:R-:W4:Y:S01]  /*b7070*/  LDL.LU R53, [R1+0x430] ;  /* 0x0004300001357983 */ /* 0x000f220000300800 */
[----:B0-----:R-:W-:Y:S01]  /*b7080*/  PRMT R8, R20, 0x5410, R31 ;  /* 0x0000541014087816 */ /* 0x001fe2000000001f */
[----:B------:R-:W-:-:S02]  /*b7090*/  NOP ;  /* 0x0000000000007918 */ /* 0x000fc40000000000 */
[----:B------:R-:W0:Y:S04]  /*b70a0*/  LDS.128 R28, [R55] ;  /* 0x00000000371c7984 */ /* 0x000e280000000c00 */
[----:B0-----:R0:W-:Y:S04]  /*b70b0*/  STL.64 [R1+0x270], R28 ;  /* 0x0002701c01007387 */ /* 0x0011e80000100a00 */
[----:B------:R1:W-:Y:S04]  /*b70c0*/  STL.64 [R1+0x278], R30 ;  /* 0x0002781e01007387 */ /* 0x0003e80000100a00 */
[----:B------:R-:W4:Y:S04]  /*b70d0*/  LDL.LU R56, [R1+0x7b0] ;  /* 0x0007b00001387983 */ /* 0x000f280000300800 */
[----:B------:R-:W4:Y:S04]  /*b70e0*/  LDL.LU R57, [R1+0x42c] ;  /* 0x00042c0001397983 */ /* 0x000f280000300800 */
[----:B------:R-:W4:Y:S04]  /*b70f0*/  LDL.LU R58, [R1+0x79c] ;  /* 0x00079c00013a7983 */ /* 0x000f280000300800 */
[----:B------:R-:W4:Y:S04]  /*b7100*/  LDL.LU R59, [R1+0x428] ;  /* 0x00042800013b7983 */ /* 0x000f280000300800 */
[----:B0-----:R-:W4:Y:S04]  /*b7110*/  LDL.LU R28, [R1+0x798] ;  /* 0x00079800011c7983 */ /* 0x001f280000300800 */
[----:B------:R-:W4:Y:S04]  /*b7120*/  LDL.LU R29, [R1+0x31c] ;  /* 0x00031c00011d7983 */ /* 0x000f280000300800 */
[----:B-1----:R-:W4:Y:S04]  /*b7130*/  LDL.LU R30, [R1+0x538] ;  /* 0x00053800011e7983 */ /* 0x002f280000300800 */
[----:B------:R-:W4:Y:S04]  /*b7140*/  LDL.LU R31, [R1+0x440] ;  /* 0x00044000011f7983 */ /* 0x000f280000300800 */
[----:B------:R-:W4:Y:S01]  /*b7150*/  LDL.LU R20, [R1+0x7d0] ;  /* 0x0007d00001147983 */ /* 0x000f220000300800 */
[----:B------:R-:W-:-:S02]  /*b7160*/  PRMT R9, R16, 0x5410, R23 ;  /* 0x0000541010097816 */ /* 0x000fc40000000017 */
[----:B------:R-:W-:Y:S02]  /*b7170*/  PRMT R10, R14, 0x5410, R13 ;  /* 0x000054100e0a7816 */ /* 0x000fe4000000000d */
[----:B------:R-:W-:Y:S01]  /*b7180*/  PRMT R11, R26, 0x5410, R25 ;  /* 0x000054101a0b7816 */ /* 0x000fe20000000019 */
[----:B------:R-:W4:Y:S04]  /*b7190*/  LDL.LU R23, [R1+0x43c] ;  /* 0x00043c0001177983 */ /* 0x000f280000300800 */
[----:B------:R-:W4:Y:S01]  /*b71a0*/  LDL.LU R16, [R1+0x7bc] ;  /* 0x0007bc0001107983 */ /* 0x000f220000300800 */
[----:B------:R-:W-:-:S03]  /*b71b0*/  NOP ;  /* 0x0000000000007918 */ /* 0x000fc60000000000 */
[----:B------:R-:W4:Y:S04]  /*b71c0*/  LDL.LU R13, [R1+0x438] ;  /* 0x00043800010d7983 */ /* 0x000f280000300800 */
[----:B------:R-:W-:Y:S04]  /*b71d0*/  STSM.16.M88.4 [R55], R8 ;  /* 0x0000000837007844 */ /* 0x000fe80000000200 */
[----:B------:R-:W4:Y:S01]  /*b71e0*/  LDL.LU R14, [R1+0x7b8] ;  /* 0x0007b800010e7983 */ /* 0x000f220000300800 */
[----:B------:R-:W-:-:S03]  /*b71f0*/  NOP ;  /* 0x0000000000007918 */ /* 0x000fc60000000000 */
[----:B------:R-:W4:Y:S04]  /*b7200*/  LDL.LU R25, [R1+0x434] ;  /* 0x0004340001197983 */ /* 0x000f280000300800 */
[----:B------:R-:W0:Y:S04]  /*b7210*/  LDS.128 R36, [R55] ;  /* 0x0000000037247984 */ /* 0x000e280000000c00 */
[----:B------:R-:W4:Y:S04]  /*b7220*/  LDL.LU R26, [R1+0x7b4] ;  /* 0x0007b400011a7983 */ /* 0x000f280000300800 */
[----:B0-----:R-:W-:Y:S04]  /*b7230*/  STL [R1+0x260], R36 ;  /* 0x0002602401007387 */ /* 0x001fe80000100800 */
[----:B------:R-:W-:Y:S01]  /*b7240*/  STL.64 [R1+0x268], R38 ;  /* 0x0002682601007387 */ /* 0x000fe20000100a00 */
[----:B--2---:R-:W-:-:S03]  /*b7250*/  PRMT R8, R22, 0x5410, R21 ;  /* 0x0000541016087816 */ /* 0x004fc60000000015 */
[----:B------:R-:W2:Y:S04]  /*b7260*/  LDL.LU R21, [R1+0x44c] ;  /* 0x00044c0001157983 */ /* 0x000ea80000300800 */
[----:B------:R-:W2:Y:S01]  /*b7270*/  LDL.LU R22, [R1+0x7dc] ;  /* 0x0007dc0001167983 */ /* 0x000ea20000300800 */
[----:B---3--:R-:W-:-:S03]  /*b7280*/  PRMT R9, R18, 0x5410, R17 ;  /* 0x0000541012097816 */ /* 0x008fc60000000011 */
[----:B------:R-:W3:Y:S01]  /*b7290*/  LDL.LU R17, [R1+0x448] ;  /* 0x0004480001117983 */ /* 0x000ee20000300800 */
[----:B----4-:R-:W-:-:S03]  /*b72a0*/  PRMT R10, R12, 0x5410, R19 ;  /* 0x000054100c0a7816 */ /* 0x010fc60000000013 */
[----:B------:R-:W3:Y:S04]  /*b72b0*/  LDL.LU R18, [R1+0x7d8] ;  /* 0x0007d80001127983 */ /* 0x000ee80000300800 */
[----:B------:R-:W4:Y:S01]  /*b72c0*/  LDL.LU R19, [R1+0x444] ;  /* 0x0004440001137983 */ /* 0x000f220000300800 */
[----:B------:R-:W-:-:S03]  /*b72d0*/  PRMT R11, R27, 0x5410, R15 ;  /* 0x000054101b0b7816 */ /* 0x000fc6000000000f */
[----:B------:R-:W4:Y:S04]  /*b72e0*/  LDL.LU R12, [R1+0x7d4] ;  /* 0x0007d400010c7983 */ /* 0x000f280000300800 */
[----:B------:R-:W2:Y:S04]  /*b72f0*/  LDL.LU R15, [R1+0x320] ;  /* 0x00032000010f7983 */ /* 0x000ea80000300800 */
[----:B------:R-:W2:Y:S01]  /*b7300*/  LDL.LU R27, [R1+0x550] ;  /* 0x00055000011b7983 */ /* 0x000ea20000300800 */
[----:B------:R-:W-:-:S03]  /*b7310*/  NOP ;  /* 0x0000000000007918 */ /* 0x000fc60000000000 */
[----:B------:R0:W-:Y:S01]  /*b7320*/  STSM.16.M88.4 [R55], R8 ;  /* 0x0000000837007844 */ /* 0x0001e20000000200 */
[----:B------:R-:W-:Y:S01]  /*b7330*/  IMAD.MOV.U32 R54, RZ, RZ, R37 ;  /* 0x000000ffff367224 */ /* 0x000fe200078e0025 */
[----:B------:R-:W-:Y:S02]  /*b7340*/  NOP ;  /* 0x0000000000007918 */ /* 0x000fe40000000000 */
[----:B------:R-:W1:Y:S01]  /*b7350*/  LDS.128 R36, [R55] ;  /* 0x0000000037247984 */ /* 0x000e620000000c00 */
[----:B0-----:R-:W-:Y:S02]  /*b7360*/  PRMT R8, R56, 0x5410, R53 ;  /* 0x0000541038087816 */ /* 0x001fe40000000035 */
[----:B------:R-:W-:Y:S02]  /*b7370*/  PRMT R9, R58, 0x5410, R57 ;  /* 0x000054103a097816 */ /* 0x000fe40000000039 */
[----:B------:R-:W-:Y:S02]  /*b7380*/  PRMT R10, R28, 0x5410, R59 ;  /* 0x000054101c0a7816 */ /* 0x000fe4000000003b */
[----:B------:R-:W-:Y:S01]  /*b7390*/  PRMT R11, R30, 0x5410, R29 ;  /* 0x000054101e0b7816 */ /* 0x000fe2000000001d */
[----:B------:R-:W-:-:S04]  /*b73a0*/  NOP ;  /* 0x0000000000007918 */ /* 0x000fc80000000000 */
[----:B------:R0:W-:Y:S02]  /*b73b0*/  STSM.16.M88.4 [R55], R8 ;  /* 0x0000000837007844 */ /* 0x0001e40000000200 */
[----:B0-----:R-:W-:Y:S01]  /*b73c0*/  PRMT R8, R20, 0x5410, R31 ;  /* 0x0000541014087816 */ /* 0x001fe2000000001f */
[----:B------:R-:W-:Y:S01]  /*b73d0*/  NOP ;  /* 0x0000000000007918 */ /* 0x000fe20000000000 */
[----:B------:R-:W0:Y:S01]  /*b73e0*/  LDS.128 R28, [R55] ;  /* 0x00000000371c7984 */ /* 0x000e220000000c00 */
[----:B------:R-:W-:Y:S02]  /*b73f0*/  PRMT R9, R16, 0x5410, R23 ;  /* 0x0000541010097816 */ /* 0x000fe40000000017 */
[----:B------:R-:W-:Y:S02]  /*b7400*/  PRMT R10, R14, 0x5410, R13 ;  /* 0x000054100e0a7816 */ /* 0x000fe4000000000d */
[----:B------:R-:W-:Y:S01]  /*b7410*/  PRMT R11, R26, 0x5410, R25 ;  /* 0x000054101a0b7816 */ /* 0x000fe20000000019 */
[----:B-1----:R-:W-:Y:S04]  /*b7420*/  STL.64 [R1+0x250], R36 ;  /* 0x0002502401007387 */ /* 0x002fe80000100a00 */
[----:B------:R-:W-:Y:S04]  /*b7430*/  STL [R1+0x25c], R39 ;  /* 0x00025c2701007387 */ /* 0x000fe80000100800 */
[----:B------:R-:W4:Y:S04]  /*b7440*/  LDL.LU R51, [R1+0x45c] ;  /* 0x00045c0001337983 */ /* 0x000f280000300800 */
[----:B------:R-:W4:Y:S01]  /*b7450*/  LDL.LU R56, [R1+0x7fc] ;  /* 0x0007fc0001387983 */ /* 0x000f220000300800 */
[----:B------:R-:W-:-:S03]  /*b7460*/  NOP ;  /* 0x0000000000007918 */ /* 0x000fc60000000000 */
[----:B------:R-:W-:Y:S04]  /*b7470*/  STSM.16.M88.4 [R55], R8 ;  /* 0x0000000837007844 */ /* 0x000fe80000000200 */
[----:B0-----:R-:W-:Y:S04]  /*b7480*/  STL.64 [R1+0x240], R28 ;  /* 0x0002401c01007387 */ /* 0x001fe80000100a00 */
[----:B------:R-:W-:Y:S01]  /*b7490*/  STL.64 [R1+0x248], R30 ;  /* 0x0002481e01007387 */ /* 0x000fe20000100a00 */
[----:B------:R-:W-:-:S03]  /*b74a0*/  NOP ;  /* 0x0000000000007918 */ /* 0x000fc60000000000 */
[----:B------:R-:W0:Y:S04]  /*b74b0*/  LDS.128 R28, [R55] ;  /* 0x00000000371c7984 */ /* 0x000e280000000c00 */
[----:B------:R-:W4:Y:S04]  /*b74c0*/  LDL.LU R23, [R1+0x458] ;  /* 0x0004580001177983 */ /* 0x000f280000300800 */
[----:B------:R-:W4:Y:S04]  /*b74d0*/  LDL.LU R16, [R1+0x7f8] ;  /* 0x0007f80001107983 */ /* 0x000f280000300800 */
[----:B------:R-:W4:Y:S04]  /*b74e0*/  LDL.LU R13, [R1+0x454] ;  /* 0x00045400010d7983 */ /* 0x000f280000300800 */
[----:B------:R-:W4:Y:S04]  /*b74f0*/  LDL.LU R14, [R1+0x7f4] ;  /* 0x0007f400010e7983 */ /* 0x000f280000300800 */
[----:B------:R-:W4:Y:S04]  /*b7500*/  LDL.LU R25, [R1+0x450] ;  /* 0x0004500001197983 */ /* 0x000f280000300800 */
[----:B------:R-:W4:Y:S04]  /*b7510*/  LDL.LU R26, [R1+0x7f0] ;  /* 0x0007f000011a7983 */ /* 0x000f280000300800 */
[----:B0-----:R0:W-:Y:S04]  /*b7520*/  STL.64 [R1+0x230], R28 ;  /* 0x0002301c01007387 */ /* 0x0011e80000100a00 */
[----:B------:R1:W-:Y:S01]  /*b7530*/  STL [R1+0x238], R30 ;  /* 0x0002381e01007387 */ /* 0x0003e20000100800 */
[----:B--2---:R-:W-:-:S03]  /*b7540*/  PRMT R11, R27, 0x5410, R15 ;  /* 0x000054101b0b7816 */ /* 0x004fc6000000000f */
[----:B------:R-:W2:Y:S04]  /*b7550*/  LDL.LU R15, [R1+0x468] ;  /* 0x00046800010f7983 */ /* 0x000ea80000300800 */
[----:B------:R-:W2:Y:S04]  /*b7560*/  LDL.LU R27, [R1+0x818] ;  /* 0x00081800011b7983 */ /* 0x000ea80000300800 */
[----:B------:R-:W2:Y:S04]  /*b7570*/  LDL.LU R57, [R1+0x464] ;  /* 0x0004640001397983 */ /* 0x000ea80000300800 */
[----:B------:R-:W2:Y:S04]  /*b7580*/  LDL.LU R58, [R1+0x814] ;  /* 0x00081400013a7983 */ /* 0x000ea80000300800 */
[----:B------:R-:W2:Y:S04]  /*b7590*/  LDL.LU R59, [R1+0x460] ;  /* 0x00046000013b7983 */ /* 0x000ea80000300800 */
[----:B0-----:R-:W2:Y:S04]  /*b75a0*/  LDL.LU R28, [R1+0x810] ;  /* 0x00081000011c7983 */ /* 0x001ea80000300800 */
[----:B------:R-:W2:Y:S04]  /*b75b0*/  LDL.LU R29, [R1+0x324] ;  /* 0x00032400011d7983 */ /* 0x000ea80000300800 */
[----:B-1----:R-:W2:Y:S01]  /*b75c0*/  LDL.LU R30, [R1+0x53c] ;  /* 0x00053c00011e7983 */ /* 0x002ea20000300800 */
[----:B------:R-:W-:-:S03]  /*b75d0*/  IMAD.MOV.U32 R52, RZ, RZ, R31 ;  /* 0x000000ffff347224 */ /* 0x000fc600078e001f */
[----:B------:R-:W2:Y:S04]  /*b75e0*/  LDL.LU R31, [R1+0x478] ;  /* 0x00047800011f7983 */ /* 0x000ea80000300800 */
[----:B------:R-:W2:Y:S01]  /*b75f0*/  LDL.LU R20, [R1+0x838] ;  /* 0x0008380001147983 */ /* 0x000ea20000300800 */
[----:B---3--:R-:W-:Y:S02]  /*b7600*/  PRMT R9, R18, 0x5410, R17 ;  /* 0x0000541012097816 */ /* 0x008fe40000000011 */
[----:B------:R-:W-:Y:S01]  /*b7610*/  PRMT R8, R22, 0x5410, R21 ;  /* 0x0000541016087816 */ /* 0x000fe20000000015 */
[----:B------:R-:W3:Y:S01]  /*b7620*/  LDL.LU R17, [R1+0x474] ;  /* 0x0004740001117983 */ /* 0x000ee20000300800 */
[----:B----4-:R-:W-:-:S03]  /*b7630*/  PRMT R10, R12, 0x5410, R19 ;  /* 0x000054100c0a7816 */ /* 0x010fc60000000013 */
[----:B------:R-:W3:Y:S01]  /*b7640*/  LDL.LU R18, [R1+0x834] ;  /* 0x0008340001127983 */ /* 0x000ee20000300800 */
[----:B------:R-:W-:-:S03]  /*b7650*/  NOP ;  /* 0x0000000000007918 */ /* 0x000fc60000000000 */
[----:B------:R-:W4:Y:S04]  /*b7660*/  LDL.LU R21, [R1+0x470] ;  /* 0x0004700001157983 */ /* 0x000f280000300800 */
[----:B------:R0:W-:Y:S01]  /*b7670*/  STSM.16.M88.4 [R55], R8 ;  /* 0x0000000837007844 */ /* 0x0001e20000000200 */
[----:B------:R-:W-:-:S03]  /*b7680*/  IMAD.MOV.U32 R53, RZ, RZ, R38 ;  /* 0x000000ffff357224 */ /* 0x000fc600078e0026 */
[----:B------:R-:W4:Y:S01]  /*b7690*/  LDL.LU R22, [R1+0x830] ;  /* 0x0008300001167983 */ /* 0x000f220000300800 */
[----:B------:R-:W-:-:S03]  /*b76a0*/  NOP ;  /* 0x0000000000007918 */ /* 0x000fc60000000000 */
[----:B------:R-:W4:Y:S04]  /*b76b0*/  LDL.LU R19, [R1+0x46c] ;  /* 0x00046c0001137983 */ /* 0x000f280000300800 */
[----:B------:R-:W1:Y:S04]  /*b76c0*/  LDS.128 R36, [R55] ;  /* 0x0000000037247984 */ /* 0x000e680000000c00 */
[----:B------:R-:W4:Y:S01]  /*b76d0*/  LDL.LU R12, [R1+0x81c] ;  /* 0x00081c00010c7983 */ /* 0x000f220000300800 */
[----:B0-----:R-:W-:Y:S02]  /*b76e0*/  PRMT R8, R56, 0x5410, R51 ;  /* 0x0000541038087816 */ /* 0x001fe40000000033 */
[----:B------:R-:W-:-:S02]  /*b76f0*/  PRMT R9, R16, 0x5410, R23 ;  /* 0x0000541010097816 */ /* 0x000fc40000000017 */
[----:B------:R-:W4:Y:S04]  /*b7700*/  LDL.LU R23, [R1+0x488] ;  /* 0x0004880001177983 */ /* 0x000f280000300800 */
[----:B------:R-:W4:Y:S04]  /*b7710*/  LDL.LU R16, [R1+0x870] ;  /* 0x0008700001107983 */ /* 0x000f280000300800 */
[----:B-1----:R-:W-:Y:S01]  /*b7720*/  STL.64 [R1+0x220], R36 ;  /* 0x0002202401007387 */ /* 0x002fe20000100a00 */
[----:B------:R-:W-:-:S03]  /*b7730*/  PRMT R10, R14, 0x5410, R13 ;  /* 0x000054100e0a7816 */ /* 0x000fc6000000000d */
[----:B------:R-:W-:Y:S04]  /*b7740*/  STL.64 [R1+0x228], R38 ;  /* 0x0002282601007387 */ /* 0x000fe80000100a00 */
[----:B------:R-:W4:Y:S01]  /*b7750*/  LDL.LU R13, [R1+0x484] ;  /* 0x00048400010d7983 */ /* 0x000f220000300800 */
[----:B------:R-:W-:-:S03]  /*b7760*/  PRMT R11, R26, 0x5410, R25 ;  /* 0x000054101a0b7816 */ /* 0x000fc60000000019 */
[----:B------:R-:W4:Y:S04]  /*b7770*/  LDL.LU R14, [R1+0x85c] ;  /* 0x00085c00010e7983 */ /* 0x000f280000300800 */
[----:B------:R-:W4:Y:S04]  /*b7780*/  LDL.LU R25, [R1+0x47c] ;  /* 0x00047c0001197983 */ /* 0x000f280000300800 */
[----:B------:R-:W4:Y:S01]  /*b7790*/  LDL.LU R26, [R1+0x83c] ;  /* 0x00083c00011a7983 */ /* 0x000f220000300800 */
[----:B------:R-:W-:-:S03]  /*b77a0*/  NOP ;  /* 0x0000000000007918 */ /* 0x000fc60000000000 */
[----:B------:R2:W-:Y:S01]  /*b77b0*/  STSM.16.M88.4 [R55], R8 ;  /* 0x0000000837007844 */ /* 0x0005e20000000200 */
[----:B------:R-:W-:-:S03]  /*b77c0*/  NOP ;  /* 0x0000000000007918 */ /* 0x000fc60000000000 */
[----:B------:R-:W0:Y:S01]  /*b77d0*/  LDS.128 R36, [R55] ;  /* 0x0000000037247984 */ /* 0x000e220000000c00 */
[----:B--2---:R-:W-:-:S03]  /*b77e0*/  PRMT R8, R27, 0x5410, R15 ;  /* 0x000054101b087816 */ /* 0x004fc6000000000f */
[----:B------:R-:W2:Y:S04]  /*b77f0*/  LDL.LU R15, [R1+0x328] ;  /* 0x00032800010f7983 */ /* 0x000ea80000300800 */
[----:B------:R-:W2:Y:S01]  /*b7800*/  LDL.LU R27, [R1+0x558] ;  /* 0x00055800011b7983 */ /* 0x000ea20000300800 */
[----:B------:R-:W-:Y:S02]  /*b7810*/  PRMT R9, R58, 0x5410, R57 ;  /* 0x000054103a097816 */ /* 0x000fe40000000039 */
[----:B------:R-:W-:Y:S02]  /*b7820*/  PRMT R10, R28, 0x5410, R59 ;  /* 0x000054101c0a7816 */ /* 0x000fe4000000003b */
[----:B------:R-:W-:Y:S01]  /*b7830*/  PRMT R11, R30, 0x5410, R29 ;  /* 0x000054101e0b7816 */ /* 0x000fe2000000001d */
[----:B------:R-:W-:-:S04]  /*b7840*/  NOP ;  /* 0x0000000000007918 */ /* 0x000fc80000000000 */
[----:B------:R1:W-:Y:S02]  /*b7850*/  STSM.16.M88.4 [R55], R8 ;  /* 0x0000000837007844 */ /* 0x0003e40000000200 */
[----:B-1----:R-:W-:Y:S01]  /*b7860*/  PRMT R8, R20, 0x5410, R31 ;  /* 0x0000541014087816 */ /* 0x002fe2000000001f */
[----:B------:R-:W-:Y:S01]  /*b7870*/  NOP ;  /* 0x0000000000007918 */ /* 0x000fe20000000000 */
[----:B------:R-:W1:Y:S04]  /*b7880*/  LDS.128 R28, [R55] ;  /* 0x00000000371c7984 */ /* 0x000e680000000c00 */
[----:B0-----:R-:W-:Y:S04]  /*b7890*/  STL.64 [R1+0x210], R36 ;  /* 0x0002102401007387 */ /* 0x001fe80000100a00 */
[----:B------:R-:W-:Y:S01]  /*b78a0*/  STL.64 [R1+0x218], R38 ;  /* 0x0002182601007387 */ /* 0x000fe20000100a00 */
[----:B---3--:R-:W-:-:S02]  /*b78b0*/  PRMT R9, R18, 0x5410, R17 ;  /* 0x0000541012097816 */ /* 0x008fc40000000011 */
[----:B----4-:R-:W-:Y:S01]  /*b78c0*/  PRMT R11, R12, 0x5410, R19 ;  /* 0x000054100c0b7816 */ /* 0x010fe20000000013 */
[----:B------:R-:W3:Y:S04]  /*b78d0*/  LDL.LU R17, [R1+0x498] ;  /* 0x0004980001117983 */ /* 0x000ee80000300800 */
[----:B------:R-:W3:Y:S01]  /*b78e0*/  LDL.LU R18, [R1+0x8b0] ;  /* 0x0008b00001127983 */ /* 0x000ee20000300800 */
[----:B------:R-:W-:Y:S01]  /*b78f0*/  PRMT R10, R22, 0x5410, R21 ;  /* 0x00005410160a7816 */ /* 0x000fe20000000015 */
[----:B------:R-:W-:Y:S02]  /*b7900*/  NOP ;  /* 0x0000000000007918 */ /* 0x000fe40000000000 */
[----:B-1----:R0:W-:Y:S04]  /*b7910*/  STL [R1+0x200], R28 ;  /* 0x0002001c01007387 */ /* 0x0021e80000100800 */
[----:B------:R-:W-:Y:S04]  /*b7920*/  STL.64 [R1+0x208], R30 ;  /* 0x0002081e01007387 */ /* 0x000fe80000100a00 */
[----:B------:R-:W4:Y:S04]  /*b7930*/  LDL.LU R57, [R1+0x494] ;  /* 0x0004940001397983 */ /* 0x000f280000300800 */
[----:B------:R-:W4:Y:S04]  /*b7940*/  LDL.LU R58, [R1+0x89c] ;  /* 0x00089c00013a7983 */ /* 0x000f280000300800 */
[----:B------:R-:W4:Y:S04]  /*b7950*/  LDL.LU R59, [R1+0x490] ;  /* 0x00049000013b7983 */ /* 0x000f280000300800 */
[----:B0-----:R-:W4:Y:S04]  /*b7960*/  LDL.LU R28, [R1+0x878] ;  /* 0x00087800011c7983 */ /* 0x001f280000300800 */
[----:B------:R-:W4:Y:S04]  /*b7970*/  LDL.LU R19, [R1+0x48c] ;  /* 0x00048c0001137983 */ /* 0x000f280000300800 */
[----:B------:R-:W4:Y:S04]  /*b7980*/  LDL.LU R12, [R1+0x874] ;  /* 0x00087400010c7983 */ /* 0x000f280000300800 */
[----:B------:R0:W-:Y:S01]  /*b7990*/  STSM.16.M88.4 [R55], R8 ;  /* 0x0000000837007844 */ /* 0x0001e20000000200 */
[----:B------:R-:W-:Y:S01]  /*b79a0*/  IMAD.MOV.U32 R51, RZ, RZ, R29 ;  /* 0x000000ffff337224 */ /* 0x000fe200078e001d */
[----:B0-----:R-:W-:-:S02]  /*b79b0*/  PRMT R10, R26, 0x5410, R25 ;  /* 0x000054101a0a7816 */ /* 0x001fc40000000019 */
[----:B------:R-:W4:Y:S04]  /*b79c0*/  LDL.LU R25, [R1+0x4d0] ;  /* 0x0004d00001197983 */ /* 0x000f280000300800 */
[----:B------:R-:W4:Y:S04]  /*b79d0*/  LDL.LU R26, [R1+0x8dc] ;  /* 0x0008dc00011a7983 */ /* 0x000f280000300800 */
[----:B------:R-:W4:Y:S01]  /*b79e0*/  LDL.LU R29, [R1+0x4b0] ;  /* 0x0004b000011d7983 */ /* 0x000f220000300800 */
[----:B------:R-:W-:-:S03]  /*b79f0*/  PRMT R9, R14, 0x5410, R13 ;  /* 0x000054100e097816 */ /* 0x000fc6000000000d */
[----:B------:R-:W4:Y:S04]  /*b7a00*/  LDL.LU R30, [R1+0x8b8] ;  /* 0x0008b800011e7983 */ /* 0x000f280000300800 */
[----:B------:R-:W4:Y:S04]  /*b7a10*/  LDL.LU R13, [R1+0x49c] ;  /* 0x00049c00010d7983 */ /* 0x000f280000300800 */
[----:B------:R-:W4:Y:S01]  /*b7a20*/  LDL.LU R14, [R1+0x8b4] ;  /* 0x0008b400010e7983 */ /* 0x000f220000300800 */
[----:B------:R-:W-:Y:S01]  /*b7a30*/  PRMT R8, R16, 0x5410, R23 ;  /* 0x0000541010087816 */ /* 0x000fe20000000017 */
[----:B------:R-:W-:-:S02]  /*b7a40*/  NOP ;  /* 0x0000000000007918 */ /* 0x000fc40000000000 */
[----:B------:R-:W0:Y:S01]  /*b7a50*/  LDS.128 R20, [R55] ;  /* 0x0000000037147984 */ /* 0x000e220000000c00 */
[----:B--2---:R-:W-:Y:S01]  /*b7a60*/  PRMT R11, R27, 0x5410, R15 ;  /* 0x000054101b0b7816 */ /* 0x004fe2000000000f */
[----:B------:R-:W-:Y:S02]  /*b7a70*/  NOP ;  /* 0x0000000000007918 */ /* 0x000fe40000000000 */
[----:B------:R-:W2:Y:S04]  /*b7a80*/  LDL.LU R15, [R1+0x32c] ;  /* 0x00032c00010f7983 */ /* 0x000ea80000300800 */
[----:B------:R-:W2:Y:S04]  /*b7a90*/  LDL.LU R27, [R1+0x59c] ;  /* 0x00059c00011b7983 */ /* 0x000ea80000300800 */
[----:B0-----:R0:W-:Y:S04]  /*b7aa0*/  STL.64 [R1+0x1f0], R20 ;  /* 0x0001f01401007387 */ /* 0x0011e80000100a00 */
[----:B------:R1:W-:Y:S04]  /*b7ab0*/  STL.64 [R1+0x1f8], R22 ;  /* 0x0001f81601007387 */ /* 0x0003e80000100a00 */
[----:B------:R-:W2:Y:S04]  /*b7ac0*/  LDL.LU R31, [R1+0x510] ;  /* 0x00051000011f7983 */ /* 0x000ea80000300800 */
[----:B0-----:R-:W2:Y:S04]  /*b7ad0*/  LDL.LU R20, [R1+0x91c] ;  /* 0x00091c0001147983 */ /* 0x001ea80000300800 */
[----:B------:R-:W2:Y:S04]  /*b7ae0*/  LDL.LU R21, [R1+0x4f0] ;  /* 0x0004f00001157983 */ /* 0x000ea80000300800 */
[----:B-1----:R-:W2:Y:S04]  /*b7af0*/  LDL.LU R22, [R1+0x8f8] ;  /* 0x0008f80001167983 */ /* 0x002ea80000300800 */
[----:B------:R-:W2:Y:S04]  /*b7b00*/  LDL.LU R23, [R1+0x4dc] ;  /* 0x0004dc0001177983 */ /* 0x000ea80000300800 */
[----:B------:R-:W2:Y:S04]  /*b7b10*/  LDL.LU R16, [R1+0x8f4] ;  /* 0x0008f40001107983 */ /* 0x000ea80000300800 */
[----:B------:R3:W-:Y:S01]  /*b7b20*/  STSM.16.M88.4 [R55], R8 ;  /* 0x0000000837007844 */ /* 0x0007e20000000200 */
[----:B------:R-:W-:-:S03]  /*b7b30*/  NOP ;  /* 0x0000000000007918 */ /* 0x000fc60000000000 */
[----:B------:R-:W0:Y:S01]  /*b7b40*/  LDS.128 R36, [R55] ;  /* 0x0000000037247984 */ /* 0x000e220000000c00 */
[----:B---3--:R-:W-:-:S03]  /*b7b50*/  PRMT R8, R18, 0x5410, R17 ;  /* 0x0000541012087816 */ /* 0x008fc60000000011 */
[----:B------:R-:W3:Y:S04]  /*b7b60*/  LDL.LU R17, [R1+0x4d8] ;  /* 0x0004d80001117983 */ /* 0x000ee80000300800 */
[----:B------:R-:W3:Y:S01]  /*b7b70*/  LDL.LU R18, [R1+0x8f0] ;  /* 0x0008f00001127983 */ /* 0x000ee20000300800 */
[----:B----4-:R-:W-:-:S03]  /*b7b80*/  PRMT R9, R58, 0x5410, R57 ;  /* 0x000054103a097816 */ /* 0x010fc60000000039 */
[----:B0-----:R-:W-:Y:S01]  /*b7b90*/  STL [R1+0x1e0], R36 ;  /* 0x0001e02401007387 */ /* 0x001fe20000100800 */
[----:B------:R-:W-:Y:S02]  /*b7ba0*/  PRMT R10, R28, 0x5410, R59 ;  /* 0x000054101c0a7816 */ /* 0x000fe4000000003b */
[----:B------:R-:W-:Y:S01]  /*b7bb0*/  PRMT R11, R12, 0x5410, R19 ;  /* 0x000054100c0b7816 */ /* 0x000fe20000000013 */
[----:B------:R-:W-:-:S04]  /*b7bc0*/  NOP ;  /* 0x0000000000007918 */ /* 0x000fc80000000000 */
[----:B------:R0:W-:Y:S04]  /*b7bd0*/  STSM.16.M88.4 [R55], R8 ;  /* 0x0000000837007844 */ /* 0x0001e80000000200 */
[----:B------:R-:W-:Y:S01]  /*b7be0*/  STL.64 [R1+0x1e8], R38 ;  /* 0x0001e82601007387 */ /* 0x000fe20000100a00 */
[----:B------:R-:W-:Y:S01]  /*b7bf0*/  IMAD.MOV.U32 R50, RZ, RZ, R37 ;  /* 0x000000ffff327224 */ /* 0x000fe200078e0025 */
[----:B------:R-:W-:Y:S02]  /*b7c00*/  NOP ;  /* 0x0000000000007918 */ /* 0x000fe40000000000 */
[----:B------:R-:W1:Y:S04]  /*b7c10*/  LDS.128 R36, [R55] ;  /* 0x0000000037247984 */ /* 0x000e680000000c00 */
[----:B------:R-:W-:Y:S04]  /*b7c20*/  STL [R1+0x30c4], R50 ;  /* 0x0030c43201007387 */ /* 0x000fe80000100800 */
[----:B------:R-:W4:Y:S04]  /*b7c30*/  LDL.LU R19, [R1+0x534] ;  /* 0x0005340001137983 */ /* 0x000f280000300800 */
[----:B------:R-:W4:Y:S01]  /*b7c40*/  LDL.LU R12, [R1+0x938] ;  /* 0x00093800010c7983 */ /* 0x000f220000300800 */
[----:B0-----:R-:W-:-:S03]  /*b7c50*/  PRMT R8, R26, 0x5410, R25 ;  /* 0x000054101a087816 */ /* 0x001fc60000000019 */
[----:B------:R-:W4:Y:S04]  /*b7c60*/  LDL.LU R25, [R1+0x530] ;  /* 0x0005300001197983 */ /* 0x000f280000300800 */
[----:B------:R-:W4:Y:S04]  /*b7c70*/  LDL.LU R26, [R1+0x934] ;  /* 0x00093400011a7983 */ /* 0x000f280000300800 */
[----:B-1----:R-:W-:Y:S01]  /*b7c80*/  STL.64 [R1+0x1d0], R36 ;  /* 0x0001d02401007387 */ /* 0x002fe20000100a00 */
[----:B------:R-:W-:-:S03]  /*b7c90*/  PRMT R10, R14, 0x5410, R13 ;  /* 0x000054100e0a7816 */ /* 0x000fc6000000000d */
[----:B------:R-:W-:Y:S04]  /*b7ca0*/  STL [R1+0x1d8], R38 ;  /* 0x0001d82601007387 */ /* 0x000fe80000100800 */
[----:B------:R-:W4:Y:S04]  /*b7cb0*/  LDL.LU R13, [R1+0x51c] ;  /* 0x00051c00010d7983 */ /* 0x000f280000300800 */
[----:B------:R-:W4:Y:S01]  /*b7cc0*/  LDL.LU R14, [R1+0x930] ;  /* 0x00093000010e7983 */ /* 0x000f220000300800 */
[----:B------:R-:W-:Y:S02]  /*b7cd0*/  PRMT R9, R30, 0x5410, R29 ;  /* 0x000054101e097816 */ /* 0x000fe4000000001d */
[----:B--2---:R-:W-:Y:S01]  /*b7ce0*/  PRMT R11, R27, 0x5410, R15 ;  /* 0x000054101b0b7816 */ /* 0x004fe2000000000f */
[----:B------:R-:W-:Y:S01]  /*b7cf0*/  NOP ;  /* 0x0000000000007918 */ /* 0x000fe20000000000 */
[----:B------:R-:W2:Y:S04]  /*b7d00*/  LDL.LU R15, [R1+0x330] ;  /* 0x00033000010f7983 */ /* 0x000ea80000300800 */
[----:B------:R-:W2:Y:S04]  /*b7d10*/  LDL.LU R27, [R1+0x5b4] ;  /* 0x0005b400011b7983 */ /* 0x000ea80000300800 */
[----:B------:R0:W-:Y:S04]  /*b7d20*/  STSM.16.M88.4 [R55], R8 ;  /* 0x0000000837007844 */ /* 0x0001e80000000200 */
[----:B------:R-:W2:Y:S04]  /*b7d30*/  LDL.LU R48, [R1+0x598] ;  /* 0x0005980001307983 */ /* 0x000ea80000300800 */
[----:B------:R-:W2:Y:S01]  /*b7d40*/  LDL.LU R56, [R1+0x97c] ;  /* 0x00097c0001387983 */ /* 0x000ea20000300800 */
[----:B0-----:R-:W-:-:S02]  /*b7d50*/  PRMT R8, R20, 0x5410, R31 ;  /* 0x0000541014087816 */ /* 0x001fc4000000001f */
[----:B------:R-:W-:Y:S02]  /*b7d60*/  PRMT R9, R22, 0x5410, R21 ;  /* 0x0000541016097816 */ /* 0x000fe40000000015 */
[----:B------:R-:W-:Y:S01]  /*b7d70*/  PRMT R10, R16, 0x5410, R23 ;  /* 0x00005410100a7816 */ /* 0x000fe20000000017 */
[----:B------:R-:W-:Y:S01]  /*b7d80*/  NOP ;  /* 0x0000000000007918 */ /* 0x000fe20000000000 */
[----:B------:R-:W0:Y:S04]  /*b7d90*/  LDS.128 R20, [R55] ;  /* 0x0000000037147984 */ /* 0x000e280000000c00 */
[----:B0-----:R0:W-:Y:S04]  /*b7da0*/  STL.64 [R1+0x1c0], R20 ;  /* 0x0001c01401007387 */ /* 0x0011e80000100a00 */
        /* <DEDUP_REMOVED lines=9> */
[----:B-1----:R-:W2:Y:S04]  /*b7e40*/  LDL.LU R22, [R1+0x5bc] ;  /* 0x0005bc0001167983 */ /* 0x002ea80000300800 */
[----:B------:R-:W2:Y:S01]  /*b7e50*/  LDL.LU R23, [R1+0x9b4] ;  /* 0x0009b40001177983 */ /* 0x000ea20000300800 */
[----:B---3--:R-:W-:Y:S01]  /*b7e60*/  PRMT R11, R18, 0x5410, R17 ;  /* 0x00005410120b7816 */ /* 0x008fe20000000011 */
[----:B------:R-:W-:-:S04]  /*b7e70*/  NOP ;  /* 0x0000000000007918 */ /* 0x000fc80000000000 */
[----:B------:R4:W-:Y:S04]  /*b7e80*/  STSM.16.M88.4 [R55], R8 ;  /* 0x0000000837007844 */ /* 0x0009e80000000200 */
[----:B------:R-:W3:Y:S04]  /*b7e90*/  LDL.LU R21, [R1+0x5b8] ;  /* 0x0005b80001157983 */ /* 0x000ee80000300800 */
[----:B------:R-:W3:Y:S01]  /*b7ea0*/  LDL.LU R16, [R1+0x9b0] ;  /* 0x0009b00001107983 */ /* 0x000ee20000300800 */
[----:B----4-:R-:W-:Y:S02]  /*b7eb0*/  PRMT R8, R12, 0x5410, R19 ;  /* 0x000054100c087816 */ /* 0x010fe40000000013 */
[----:B------:R-:W-:-:S02]  /*b7ec0*/  PRMT R10, R14, 0x5410, R13 ;  /* 0x000054100e0a7816 */ /* 0x000fc4000000000d */
[----:B------:R-:W-:Y:S02]  /*b7ed0*/  PRMT R9, R26, 0x5410, R25 ;  /* 0x000054101a097816 */ /* 0x000fe40000000019 */
[----:B------:R-:W4:Y:S04]  /*b7ee0*/  LDL.LU R25, [R1+0x340] ;  /* 0x0003400001197983 */ /* 0x000f280000300800 */
[----:B------:R-:W4:Y:S04]  /*b7ef0*/  LDL.LU R26, [R1+0x5b0] ;  /* 0x0005b000011a7983 */ /* 0x000f280000300800 */
[----:B------:R-:W4:Y:S01]  /*b7f00*/  LDL.LU R17, [R1+0x63c] ;  /* 0x00063c0001117983 */ /* 0x000f220000300800 */
[----:B------:R-:W-:Y:S01]  /*b7f10*/  IMAD.MOV.U32 R49, RZ, RZ, R39 ;  /* 0x000000ffff317224 */ /* 0x000fe200078e0027 */
[----:B------:R-:W-:Y:S01]  /*b7f20*/  NOP ;  /* 0x0000000000007918 */ /* 0x000fe20000000000 */
[----:B--2---:R-:W-:-:S02]  /*b7f30*/  PRMT R11, R27, 0x5410, R15 ;  /* 0x000054101b0b7816 */ /* 0x004fc4000000000f */
[----:B------:R-:W0:Y:S01]  /*b7f40*/  LDS.128 R12, [R55] ;  /* 0x00000000370c7984 */ /* 0x000e220000000c00 */
[----:B------:R-:W-:Y:S01]  /*b7f50*/  IMAD.MOV.U32 R27, RZ, RZ, R35 ;  /* 0x000000ffff1b7224 */ /* 0x000fe200078e0023 */
[----:B------:R-:W-:Y:S02]  /*b7f60*/  NOP ;  /* 0x0000000000007918 */ /* 0x000fe40000000000 */
[----:B0-----:R0:W-:Y:S04]  /*b7f70*/  STL.64 [R1+0x1b0], R12 ;  /* 0x0001b00c01007387 */ /* 0x0011e80000100a00 */
[----:B------:R1:W-:Y:S04]  /*b7f80*/  STL.64 [R1+0x1b8], R14 ;  /* 0x0001b80e01007387 */ /* 0x0003e80000100a00 */
[----:B------:R-:W2:Y:S04]  /*b7f90*/  LDL.LU R18, [R1+0x9f8] ;  /* 0x0009f80001127983 */ /* 0x000ea80000300800 */
        /* <DEDUP_REMOVED lines=16> */
[----:B-1----:R-:W-:Y:S01]  /*b80a0*/  IMAD.MOV.U32 R48, RZ, RZ, R36 ;  /* 0x000000ffff307224 */ /* 0x002fe200078e0024 */
[----:B------:R-:W-:Y:S04]  /*b80b0*/  STL [R1+0x1a4], R37 ;  /* 0x0001a42501007387 */ /* 0x000fe80000100800 */
[----:B------:R-:W-:Y:S01]  /*b80c0*/  STL.64 [R1+0x1a8], R38 ;  /* 0x0001a82601007387 */ /* 0x000fe20000100a00 */
[----:B------:R-:W-:-:S03]  /*b80d0*/  NOP ;  /* 0x0000000000007918 */ /* 0x000fc60000000000 */
[----:B------:R-:W-:Y:S04]  /*b80e0*/  STL.64 [R1+0x30d0], R48 ;  /* 0x0030d03001007387 */ /* 0x000fe80000100a00 */
[----:B------:R-:W2:Y:S04]  /*b80f0*/  LDL.LU R22, [R1+0x694] ;  /* 0x0006940001167983 */ /* 0x000ea80000300800 */
[----:B------:R-:W2:Y:S04]  /*b8100*/  LDL.LU R23, [R1+0xa38] ;  /* 0x000a380001177983 */ /* 0x000ea80000300800 */
[----:B------:R-:W0:Y:S04]  /*b8110*/  LDS.128 R36, [R55] ;  /* 0x0000000037247984 */ /* 0x000e280000000c00 */
[----:B------:R-:W2:Y:S04]  /*b8120*/  LDL.LU R28, [R1+0x690] ;  /* 0x00069000011c7983 */ /* 0x000ea80000300800 */
[----:B------:R-:W2:Y:S01]  /*b8130*/  LDL.LU R29, [R1+0xa34] ;  /* 0x000a3400011d7983 */ /* 0x000ea20000300800 */
[----:B------:R-:W-:-:S03]  /*b8140*/  PRMT R8, R20, 0x5410, R31 ;  /* 0x0000541014087816 */ /* 0x000fc6000000001f */
[----:B0-----:R-:W-:Y:S04]  /*b8150*/  STL.64 [R1+0x190], R36 ;  /* 0x0001902401007387 */ /* 0x001fe80000100a00 */
[----:B------:R0:W-:Y:S04]  /*b8160*/  STL.64 [R1+0x198], R38 ;  /* 0x0001982601007387 */ /* 0x0001e80000100a00 */
[----:B------:R-:W2:Y:S04]  /*b8170*/  LDL.LU R30, [R1+0x654] ;  /* 0x00065400011e7983 */ /* 0x000ea80000300800 */
[----:B------:R-:W2:Y:S01]  /*b8180*/  LDL.LU R31, [R1+0x9fc] ;  /* 0x0009fc00011f7983 */ /* 0x000ea20000300800 */
[----:B---3--:R-:W-:-:S02]  /*b8190*/  PRMT R10, R16, 0x5410, R21 ;  /* 0x00005410100a7816 */ /* 0x008fc40000000015 */
[----:B----4-:R-:W-:Y:S01]  /*b81a0*/  PRMT R11, R26, 0x5410, R25 ;  /* 0x000054101a0b7816 */ /* 0x010fe20000000019 */
[----:B------:R-:W-:Y:S01]  /*b81b0*/  NOP ;  /* 0x0000000000007918 */ /* 0x000fe20000000000 */
[----:B------:R-:W3:Y:S04]  /*b81c0*/  LDL.LU R25, [R1+0x348] ;  /* 0x0003480001197983 */ /* 0x000ee80000300800 */
[----:B------:R-:W3:Y:S04]  /*b81d0*/  LDL.LU R26, [R1+0x5d8] ;  /* 0x0005d800011a7983 */ /* 0x000ee80000300800 */
[----:B------:R-:W4:Y:S04]  /*b81e0*/  LDL.LU R46, [R1+0x6d8] ;  /* 0x0006d800012e7983 */ /* 0x000f280000300800 */
[----:B0-----:R-:W4:Y:S04]  /*b81f0*/  LDL.LU R39, [R1+0xa94] ;  /* 0x000a940001277983 */ /* 0x001f280000300800 */
[----:B------:R2:W-:Y:S04]  /*b8200*/  STSM.16.M88.4 [R55], R8 ;  /* 0x0000000837007844 */ /* 0x0005e80000000200 */
[----:B------:R-:W4:Y:S04]  /*b8210*/  LDL.LU R59, [R1+0x6d4] ;  /* 0x0006d400013b7983 */ /* 0x000f280000300800 */
[----:B------:R-:W4:Y:S01]  /*b8220*/  LDL.LU R16, [R1+0xa90] ;  /* 0x000a900001107983 */ /* 0x000f220000300800 */
[----:B--2---:R-:W-:-:S03]  /*b8230*/  PRMT R8, R18, 0x5410, R17 ;  /* 0x0000541012087816 */ /* 0x004fc60000000011 */
[----:B------:R-:W2:Y:S04]  /*b8240*/  LDL.LU R17, [R1+0x6b0] ;  /* 0x0006b00001117983 */ /* 0x000ea80000300800 */
[----:B------:R-:W2:Y:S01]  /*b8250*/  LDL.LU R18, [R1+0xa5c] ;  /* 0x000a5c0001127983 */ /* 0x000ea20000300800 */
[----:B------:R-:W-:-:S03]  /*b8260*/  PRMT R9, R12, 0x5410, R19 ;  /* 0x000054100c097816 */ /* 0x000fc60000000013 */
[----:B------:R-:W2:Y:S01]  /*b8270*/  LDL.LU R19, [R1+0x698] ;  /* 0x0006980001137983 */ /* 0x000ea20000300800 */
[----:B------:R-:W-:-:S03]  /*b8280*/  PRMT R11, R35, 0x5410, R15 ;  /* 0x00005410230b7816 */ /* 0x000fc6000000000f */
[----:B------:R-:W2:Y:S01]  /*b8290*/  LDL.LU R35, [R1+0xa58] ;  /* 0x000a580001237983 */ /* 0x000ea20000300800 */
[----:B------:R-:W-:Y:S01]  /*b82a0*/  PRMT R10, R14, 0x5410, R13 ;  /* 0x000054100e0a7816 */ /* 0x000fe2000000000d */
[----:B------:R-:W-:Y:S02]  /*b82b0*/  NOP ;  /* 0x0000000000007918 */ /* 0x000fe40000000000 */
[----:B------:R-:W0:Y:S01]  /*b82c0*/  LDS.128 R12, [R55] ;  /* 0x00000000370c7984 */ /* 0x000e220000000c00 */
[----:B------:R-:W-:-:S03]  /*b82d0*/  NOP ;  /* 0x0000000000007918 */ /* 0x000fc60000000000 */
[----:B------:R-:W-:Y:S04]  /*b82e0*/  STSM.16.M88.4 [R55], R8 ;  /* 0x0000000837007844 */ /* 0x000fe80000000200 */
[----:B0-----:R-:W-:Y:S04]  /*b82f0*/  STL.64 [R1+0x180], R12 ;  /* 0x0001800c01007387 */ /* 0x001fe80000100a00 */
[----:B------:R0:W-:Y:S01]  /*b8300*/  STL [R1+0x18c], R15 ;  /* 0x00018c0f01007387 */ /* 0x0001e20000100800 */
[----:B------:R-:W-:-:S03]  /*b8310*/  IMAD.MOV.U32 R47, RZ, RZ, R14 ;  /* 0x000000ffff2f7224 */ /* 0x000fc600078e000e */
[----:B0-----:R-:W2:Y:S04]  /*b8320*/  LDL.LU.64 R14, [R1+0x3168] ;  /* 0x00316800010e7983 */ /* 0x001ea80000300a00 */
[----:B------:R-:W2:Y:S04]  /*b8330*/  LDL.LU.64 R12, [R1+0x3160] ;  /* 0x00316000010c7983 */ /* 0x000ea80000300a00 */
[----:B------:R-:W2:Y:S04]  /*b8340*/  LDL.LU R37, [R1+0x714] ;  /* 0x0007140001257983 */ /* 0x000ea80000300800 */
[----:B------:R-:W2:Y:S04]  /*b8350*/  LDL.LU R56, [R1+0xad8] ;  /* 0x000ad80001387983 */ /* 0x000ea80000300800 */
[----:B------:R-:W2:Y:S04]  /*b8360*/  LDL.LU R57, [R1+0x6f8] ;  /* 0x0006f80001397983 */ /* 0x000ea80000300800 */
[----:B------:R-:W2:Y:S04]  /*b8370*/  LDL.LU R58, [R1+0xab4] ;  /* 0x000ab400013a7983 */ /* 0x000ea80000300800 */
[----:B------:R-:W2:Y:S01]  /*b8380*/  LDL.LU R20, [R1+0x6f4] ;  /* 0x0006f40001147983 */ /* 0x000ea20000300800 */
[----:B------:R-:W-:-:S03]  /*b8390*/  PRMT R8, R23, 0x5410, R22 ;  /* 0x0000541017087816 */ /* 0x000fc60000000016 */
[----:B------:R-:W2:Y:S04]  /*b83a0*/  LDL.LU R21, [R1+0xab0] ;  /* 0x000ab00001157983 */ /* 0x000ea80000300800 */
[----:B------:R-:W2:Y:S04]  /*b83b0*/  LDL.LU R22, [R1+0x358] ;  /* 0x0003580001167983 */ /* 0x000ea80000300800 */
[----:B------:R-:W2:Y:S01]  /*b83c0*/  LDL.LU R23, [R1+0x610] ;  /* 0x0006100001177983 */ /* 0x000ea20000300800 */
[----:B------:R-:W-:Y:S01]  /*b83d0*/  PRMT R9, R29, 0x5410, R28 ;  /* 0x000054101d097816 */ /* 0x000fe2000000001c */
[----:B------:R-:W-:Y:S01]  /*b83e0*/  NOP ;  /* 0x0000000000007918 */ /* 0x000fe20000000000 */
[----:B------:R-:W-:-:S02]  /*b83f0*/  PRMT R10, R31, 0x5410, R30 ;  /* 0x000054101f0a7816 */ /* 0x000fc4000000001e */
[----:B------:R-:W0:Y:S01]  /*b8400*/  LDS.128 R28, [R55] ;  /* 0x00000000371c7984 */ /* 0x000e220000000c00 */
[----:B---3--:R-:W-:Y:S01]  /*b8410*/  PRMT R11, R26, 0x5410, R25 ;  /* 0x000054101a0b7816 */ /* 0x008fe20000000019 */
[----:B------:R-:W-:-:S04]  /*b8420*/  NOP ;  /* 0x0000000000007918 */ /* 0x000fc80000000000 */
[----:B------:R-:W-:Y:S04]  /*b8430*/  STSM.16.M88.4 [R55], R8 ;  /* 0x0000000837007844 */ /* 0x000fe80000000200 */
[----:B0-----:R0:W-:Y:S04]  /*b8440*/  STL.64 [R1+0x170], R28 ;  /* 0x0001701c01007387 */ /* 0x0011e80000100a00 */
[----:B------:R1:W-:Y:S04]  /*b8450*/  STL.64 [R1+0x178], R30 ;  /* 0x0001781e01007387 */ /* 0x0003e80000100a00 */
[----:B0-----:R-:W3:Y:S04]  /*b8460*/  LDL.LU R28, [R1+0x750] ;  /* 0x00075000011c7983 */ /* 0x001ee80000300800 */
[----:B------:R-:W3:Y:S04]  /*b8470*/  LDL.LU R25, [R1+0xaf4] ;  /* 0x000af40001197983 */ /* 0x000ee80000300800 */
[----:B------:R-:W3:Y:S04]  /*b8480*/  LDL.LU R29, [R1+0x73c] ;  /* 0x00073c00011d7983 */ /* 0x000ee80000300800 */
[----:B------:R-:W3:Y:S01]  /*b8490*/  LDL.LU R26, [R1+0xaf0] ;  /* 0x000af000011a7983 */ /* 0x000ee20000300800 */
[----:B-1----:R-:W-:-:S03]  /*b84a0*/  IMAD.MOV.U32 R31, RZ, RZ, R27 ;  /* 0x000000ffff1f7224 */ /* 0x002fc600078e001b */
[----:B------:R-:W3:Y:S04]  /*b84b0*/  LDL.LU R30, [R1+0x738] ;  /* 0x00073800011e7983 */ /* 0x000ee80000300800 */
[----:B------:R-:W3:Y:S01]  /*b84c0*/  LDL.LU R27, [R1+0xadc] ;  /* 0x000adc00011b7983 */ /* 0x000ee20000300800 */
[----:B----4-:R-:W-:-:S03]  /*b84d0*/  PRMT R9, R16, 0x5410, R59 ;  /* 0x0000541010097816 */ /* 0x010fc6000000003b */
[----:B------:R-:W4:Y:S01]  /*b84e0*/  LDL.LU R59, [R1+0x364] ;  /* 0x00036400013b7983 */ /* 0x000f220000300800 */
[----:B------:R-:W-:Y:S02]  /*b84f0*/  PRMT R8, R39, 0x5410, R46 ;  /* 0x0000541027087816 */ /* 0x000fe4000000002e */
[----:B--2---:R-:W-:Y:S02]  /*b8500*/  PRMT R11, R35, 0x5410, R19 ;  /* 0x00005410230b7816 */ /* 0x004fe40000000013 */
[----:B------:R-:W4:Y:S01]  /*b8510*/  LDL.LU R35, [R1+0x61c] ;  /* 0x00061c0001237983 */ /* 0x000f220000300800 */
[----:B------:R-:W-:Y:S01]  /*b8520*/  PRMT R10, R18, 0x5410, R17 ;  /* 0x00005410120a7816 */ /* 0x000fe20000000011 */
[----:B------:R-:W-:Y:S02]  /*b8530*/  NOP ;  /* 0x0000000000007918 */ /* 0x000fe40000000000 */
[----:B------:R-:W0:Y:S01]  /*b8540*/  LDS.128 R16, [R55] ;  /* 0x0000000037107984 */ /* 0x000e220000000c00 */
[----:B------:R-:W-:-:S03]  /*b8550*/  NOP ;  /* 0x0000000000007918 */ /* 0x000fc60000000000 */
[----:B------:R1:W-:Y:S02]  /*b8560*/  STSM.16.M88.4 [R55], R8 ;  /* 0x0000000837007844 */ /* 0x0003e40000000200 */
[----:B-1----:R-:W-:Y:S02]  /*b8570*/  PRMT R10, R21, 0x5410, R20 ;  /* 0x00005410150a7816 */ /* 0x002fe40000000014 */
[----:B------:R-:W-:Y:S01]  /*b8580*/  PRMT R11, R23, 0x5410, R22 ;  /* 0x00005410170b7816 */ /* 0x000fe20000000016 */
[----:B------:R-:W-:Y:S01]  /*b8590*/  NOP ;  /* 0x0000000000007918 */ /* 0x000fe20000000000 */
[----:B------:R-:W1:Y:S01]  /*b85a0*/  LDS.128 R20, [R55] ;  /* 0x0000000037147984 */ /* 0x000e620000000c00 */
[----:B0-----:R-:W-:Y:S02]  /*b85b0*/  IMAD.MOV.U32 R46, RZ, RZ, R19 ;  /* 0x000000ffff2e7224 */ /* 0x001fe400078e0013 */
[----:B------:R-:W-:Y:S01]  /*b85c0*/  IMAD.MOV.U32 R39, RZ, RZ, R18 ;  /* 0x000000ffff277224 */ /* 0x000fe200078e0012 */
[----:B------:R0:W-:Y:S04]  /*b85d0*/  STL.64 [R1+0x160], R16 ;  /* 0x0001601001007387 */ /* 0x0001e80000100a00 */
[----:B------:R-:W2:Y:S01]  /*b85e0*/  LDL.LU.64 R18, [R1+0x3158] ;  /* 0x0031580001127983 */ /* 0x000ea20000300a00 */
[----:B------:R-:W-:-:S02]  /*b85f0*/  PRMT R8, R56, 0x5410, R37 ;  /* 0x0000541038087816 */ /* 0x000fc40000000025 */
[----:B------:R-:W-:Y:S01]  /*b8600*/  PRMT R9, R58, 0x5410, R57 ;  /* 0x000054103a097816 */ /* 0x000fe20000000039 */
[----:B------:R-:W-:Y:S01]  /*b8610*/  NOP ;  /* 0x0000000000007918 */ /* 0x000fe20000000000 */
[----:B0-----:R-:W2:Y:S04]  /*b8620*/  LDL.LU.64 R16, [R1+0x3150] ;  /* 0x0031500001107983 */ /* 0x001ea80000300a00 */
[----:B------:R-:W-:Y:S04]  /*b8630*/  STL.64 [R1+0x30b0], R46 ;  /* 0x0030b02e01007387 */ /* 0x000fe80000100a00 */
[----:B------:R-:W-:Y:S04]  /*b8640*/  STSM.16.M88.4 [R55], R8 ;  /* 0x0000000837007844 */ /* 0x000fe80000000200 */
[----:B-1----:R-:W-:Y:S04]  /*b8650*/  STL.64 [R1+0x150], R20 ;  /* 0x0001501401007387 */ /* 0x002fe80000100a00 */
[----:B------:R0:W-:Y:S04]  /*b8660*/  STL.64 [R1+0x158], R22 ;  /* 0x0001581601007387 */ /* 0x0001e80000100a00 */
[----:B0-----:R-:W2:Y:S04]  /*b8670*/  LDL.LU.64 R22, [R1+0x3148] ;  /* 0x0031480001167983 */ /* 0x001ea80000300a00 */
[----:B------:R-:W2:Y:S04]  /*b8680*/  LDL.LU.64 R20, [R1+0x3140] ;  /* 0x0031400001147983 */ /* 0x000ea80000300a00 */
[----:B------:R-:W2:Y:S04]  /*b8690*/  LDL.LU R0, [R1+0x360] ;  /* 0x0003600001007983 */ /* 0x000ea80000300800 */
[----:B------:R-:W2:Y:S04]  /*b86a0*/  LDL.LU R5, [R1+0x5fc] ;  /* 0x0005fc0001057983 */ /* 0x000ea80000300800 */
[----:B------:R-:W2:Y:S04]  /*b86b0*/  LDL.LU R8, [R1] ;  /* 0x0000000001087983 */ /* 0x000ea80000300800 */
[----:B------:R-:W2:Y:S04]  /*b86c0*/  LDL.LU R9, [R1+0x4] ;  /* 0x0000040001097983 */ /* 0x000ea80000300800 */
[----:B------:R-:W2:Y:S01]  /*b86d0*/  LDL.LU R10, [R1+0x8] ;  /* 0x00000800010a7983 */ /* 0x000ea20000300800 */
[----:B------:R-:W-:Y:S01]  /*b86e0*/  IMAD.MOV.U32 R6, RZ, RZ, R31 ;  /* 0x000000ffff067224 */ /* 0x000fe200078e001f */
[----:B------:R-:W-:Y:S01]  /*b86f0*/  NOP ;  /* 0x0000000000007918 */ /* 0x000fe20000000000 */
[----:B---3--:R-:W-:-:S02]  /*b8700*/  PRMT R25, R25, 0x5410, R28 ;  /* 0x0000541019197816 */ /* 0x008fc4000000001c */
[----:B------:R-:W-:Y:S02]  /*b8710*/  PRMT R26, R26, 0x5410, R29 ;  /* 0x000054101a1a7816 */ /* 0x000fe4000000001d */
[----:B------:R-:W-:Y:S02]  /*b8720*/  PRMT R27, R27, 0x5410, R30 ;  /* 0x000054101b1b7816 */ /* 0x000fe4000000001e */
[----:B------:R-:W0:Y:S01]  /*b8730*/  LDS.128 R28, [R55] ;  /* 0x00000000371c7984 */ /* 0x000e220000000c00 */
[----:B------:R-:W-:-:S03]  /*b8740*/  NOP ;  /* 0x0000000000007918 */ /* 0x000fc60000000000 */
[----:B------:R-:W-:Y:S04]  /*b8750*/  STSM.16.M88.4 [R55], R24 ;  /* 0x0000001837007844 */ /* 0x000fe80000000200 */
[----:B0-----:R-:W-:Y:S04]  /*b8760*/  STL.64 [R1+0x140], R28 ;  /* 0x0001401c01007387 */ /* 0x001fe80000100a00 */
[----:B------:R0:W-:Y:S04]  /*b8770*/  STL.64 [R1+0x148], R30 ;  /* 0x0001481e01007387 */ /* 0x0001e80000100a00 */
[----:B0-----:R-:W3:Y:S04]  /*b8780*/  LDL.LU.64 R30, [R1+0x3138] ;  /* 0x00313800011e7983 */ /* 0x001ee80000300a00 */
[----:B------:R-:W3:Y:S01]  /*b8790*/  LDL.LU.64 R28, [R1+0x3130] ;  /* 0x00313000011c7983 */ /* 0x000ee20000300a00 */
[----:B------:R-:W-:-:S03]  /*b87a0*/  NOP ;  /* 0x0000000000007918 */ /* 0x000fc60000000000 */
[----:B------:R-:W3:Y:S04]  /*b87b0*/  LDL.LU R7, [R1+0x368] ;  /* 0x0003680001077983 */ /* 0x000ee80000300800 */
[----:B------:R-:W3:Y:S04]  /*b87c0*/  LDL.LU R36, [R1+0x614] ;  /* 0x0006140001247983 */ /* 0x000ee80000300800 */
[----:B------:R-:W3:Y:S01]  /*b87d0*/  LDL.LU R24, [R1+0x20] ;  /* 0x0000200001187983 */ /* 0x000ee20000300800 */
[----:B----4-:R-:W-:-:S03]  /*b87e0*/  PRMT R35, R35, 0x5410, R59 ;  /* 0x0000541023237816 */ /* 0x010fc6000000003b */
[----:B------:R-:W0:Y:S01]  /*b87f0*/  LDS.128 R56, [R55] ;  /* 0x0000000037387984 */ /* 0x000e220000000c00 */
[----:B------:R-:W-:-:S03]  /*b8800*/  NOP ;  /* 0x0000000000007918 */ /* 0x000fc60000000000 */
[----:B------:R1:W-:Y:S04]  /*b8810*/  STSM.16.M88.4 [R55], R32 ;  /* 0x0000002037007844 */ /* 0x0003e80000000200 */
[----:B0-----:R-:W-:Y:S04]  /*b8820*/  STL.64 [R1+0x120], R56 ;  /* 0x0001203801007387 */ /* 0x001fe80000100a00 */
[----:B------:R-:W-:Y:S04]  /*b8830*/  STL.64 [R1+0x128], R58 ;  /* 0x0001283a01007387 */ /* 0x000fe80000100a00 */
[----:B------:R-:W4:Y:S04]  /*b8840*/  LDL.LU R25, [R1+0x24] ;  /* 0x0000240001197983 */ /* 0x000f280000300800 */
[----:B------:R-:W4:Y:S04]  /*b8850*/  LDL.LU R26, [R1+0x28] ;  /* 0x00002800011a7983 */ /* 0x000f280000300800 */
[----:B------:R-:W4:Y:S04]  /*b8860*/  LDL.LU R61, [R1+0x38c] ;  /* 0x00038c00013d7983 */ /* 0x000f280000300800 */
[----:B------:R-:W4:Y:S04]  /*b8870*/  LDL.LU R60, [R1+0x638] ;  /* 0x00063800013c7983 */ /* 0x000f280000300800 */
[----:B-1----:R-:W4:Y:S04]  /*b8880*/  LDL.LU R32, [R1+0x10] ;  /* 0x0000100001207983 */ /* 0x002f280000300800 */
[----:B------:R-:W4:Y:S04]  /*b8890*/  LDL.LU R33, [R1+0x14] ;  /* 0x0000140001217983 */ /* 0x000f280000300800 */
[----:B------:R-:W4:Y:S01]  /*b88a0*/  LDL.LU R34, [R1+0x18] ;  /* 0x0000180001227983 */ /* 0x000f220000300800 */
[----:B------:R-:W-:-:S03]  /*b88b0*/  NOP ;  /* 0x0000000000007918 */ /* 0x000fc60000000000 */
[----:B------:R-:W0:Y:S01]  /*b88c0*/  LDS.128 R56, [R55] ;  /* 0x0000000037387984 */ /* 0x000e220000000c00 */
[----:B------:R-:W-:-:S03]  /*b88d0*/  NOP ;  /* 0x0000000000007918 */ /* 0x000fc60000000000 */
[----:B------:R-:W-:Y:S01]  /*b88e0*/  STSM.16.M88.4 [R55], R12 ;  /* 0x0000000c37007844 */ /* 0x000fe20000000200 */
[----:B------:R-:W-:-:S03]  /*b88f0*/  NOP ;  /* 0x0000000000007918 */ /* 0x000fc60000000000 */
[----:B------:R-:W1:Y:S01]  /*b8900*/  LDS.128 R12, [R55] ;  /* 0x00000000370c7984 */ /* 0x000e620000000c00 */
[----:B--2---:R-:W-:Y:S01]  /*b8910*/  PRMT R11, R5, 0x5410, R0 ;  /* 0x00005410050b7816 */ /* 0x004fe20000000000 */
[----:B------:R-:W-:-:S04]  /*b8920*/  NOP ;  /* 0x0000000000007918 */ /* 0x000fc80000000000 */
[----:B------:R-:W-:Y:S01]  /*b8930*/  STSM.16.M88.4 [R55], R8 ;  /* 0x0000000837007844 */ /* 0x000fe20000000200 */
[----:B------:R-:W-:-:S03]  /*b8940*/  NOP ;  /* 0x0000000000007918 */ /* 0x000fc60000000000 */
[----:B------:R-:W2:Y:S04]  /*b8950*/  LDS.128 R8, [R55] ;  /* 0x0000000037087984 */ /* 0x000ea80000000c00 */
[----:B0-----:R-:W-:Y:S04]  /*b8960*/  STL [R1+0x110], R56 ;  /* 0x0001103801007387 */ /* 0x001fe80000100800 */
[----:B------:R0:W-:Y:S01]  /*b8970*/  STL [R1+0x11c], R59 ;  /* 0x00011c3b01007387 */ /* 0x0001e20000100800 */
[----:B------:R-:W-:Y:S02]  /*b8980*/  IMAD.MOV.U32 R38, RZ, RZ, R58 ;  /* 0x000000ffff267224 */ /* 0x000fe400078e003a */
[----:B------:R-:W-:-:S02]  /*b8990*/  IMAD.MOV.U32 R37, RZ, RZ, R57 ;  /* 0x000000ffff257224 */ /* 0x000fc400078e0039 */
[----:B------:R-:W-:Y:S01]  /*b89a0*/  IMAD.MOV.U32 R0, RZ, RZ, R6 ;  /* 0x000000ffff007224 */ /* 0x000fe200078e0006 */
[----:B------:R-:W-:Y:S01]  /*b89b0*/  NOP ;  /* 0x0000000000007918 */ /* 0x000fe20000000000 */
[----:B0-----:R-:W4:Y:S04]  /*b89c0*/  LDL.LU.64 R58, [R1+0x3128] ;  /* 0x00312800013a7983 */ /* 0x001f280000300a00 */
[----:B------:R-:W4:Y:S04]  /*b89d0*/  LDL.LU.64 R56, [R1+0x3120] ;  /* 0x0031200001387983 */ /* 0x000f280000300a00 */
[----:B-1----:R-:W-:Y:S04]  /*b89e0*/  STL.64 [R1+0x100], R12 ;  /* 0x0001000c01007387 */ /* 0x002fe80000100a00 */
[----:B------:R-:W-:Y:S04]  /*b89f0*/  STL.64 [R1+0x108], R14 ;  /* 0x0001080e01007387 */ /* 0x000fe80000100a00 */
[----:B--2---:R0:W-:Y:S04]  /*b8a00*/  STL.64 [R1+0xf0], R8 ;  /* 0x0000f00801007387 */ /* 0x0041e80000100a00 */
[----:B------:R1:W-:Y:S04]  /*b8a10*/  STL.64 [R1+0xf8], R10 ;  /* 0x0000f80a01007387 */ /* 0x0003e80000100a00 */
[----:B0-----:R-:W2:Y:S04]  /*b8a20*/  LDL.LU R8, [R1+0x30] ;  /* 0x0000300001087983 */ /* 0x001ea80000300800 */
[----:B------:R-:W2:Y:S04]  /*b8a30*/  LDL.LU R9, [R1+0x34] ;  /* 0x0000340001097983 */ /* 0x000ea80000300800 */
[----:B-1----:R-:W2:Y:S04]  /*b8a40*/  LDL.LU R10, [R1+0x38] ;  /* 0x00003800010a7983 */ /* 0x002ea80000300800 */
[----:B------:R-:W2:Y:S04]  /*b8a50*/  LDL.LU R5, [R1+0x390] ;  /* 0x0003900001057983 */ /* 0x000ea80000300800 */
[----:B------:R-:W2:Y:S04]  /*b8a60*/  LDL.LU R6, [R1+0x650] ;  /* 0x0006500001067983 */ /* 0x000ea80000300800 */
[----:B------:R-:W-:Y:S01]  /*b8a70*/  STSM.16.M88.4 [R55], R16 ;  /* 0x0000001037007844 */ /* 0x000fe20000000200 */
[----:B------:R-:W-:-:S03]  /*b8a80*/  NOP ;  /* 0x0000000000007918 */ /* 0x000fc60000000000 */
[----:B------:R-:W0:Y:S01]  /*b8a90*/  LDS.128 R12, [R55] ;  /* 0x00000000370c7984 */ /* 0x000e220000000c00 */
[----:B---3--:R-:W-:Y:S01]  /*b8aa0*/  PRMT R35, R36, 0x5410, R7 ;  /* 0x0000541024237816 */ /* 0x008fe20000000007 */
[----:B------:R-:W-:Y:S02]  /*b8ab0*/  NOP ;  /* 0x0000000000007918 */ /* 0x000fe40000000000 */
[----:B0-----:R-:W-:Y:S04]  /*b8ac0*/  STL.64 [R1+0xe0], R12 ;  /* 0x0000e00c01007387 */ /* 0x001fe80000100a00 */
[----:B------:R-:W-:Y:S04]  /*b8ad0*/  STL.64 [R1+0xe8], R14 ;  /* 0x0000e80e01007387 */ /* 0x000fe80000100a00 */
[----:B----4-:R-:W-:Y:S01]  /*b8ae0*/  STSM.16.M88.4 [R55], R32 ;  /* 0x0000002037007844 */ /* 0x010fe20000000200 */
[----:B------:R-:W-:-:S03]  /*b8af0*/  NOP ;  /* 0x0000000000007918 */ /* 0x000fc60000000000 */
[----:B------:R-:W0:Y:S01]  /*b8b00*/  LDS.128 R12, [R55] ;  /* 0x00000000370c7984 */ /* 0x000e220000000c00 */
[----:B------:R-:W-:-:S03]  /*b8b10*/  NOP ;  /* 0x0000000000007918 */ /* 0x000fc60000000000 */
[----:B------:R-:W-:Y:S01]  /*b8b20*/  STSM.16.M88.4 [R55], R20 ;  /* 0x0000001437007844 */ /* 0x000fe20000000200 */
[----:B------:R-:W-:-:S03]  /*b8b30*/  NOP ;  /* 0x0000000000007918 */ /* 0x000fc60000000000 */
[----:B0-----:R-:W-:Y:S01]  /*b8b40*/  STL [R1+0xd4], R13 ;  /* 0x0000d40d01007387 */ /* 0x001fe20000100800 */
[----:B------:R-:W-:-:S03]  /*b8b50*/  IMAD.MOV.U32 R36, RZ, RZ, R12 ;  /* 0x000000ffff247224 */ /* 0x000fc600078e000c */
[----:B------:R-:W-:Y:S01]  /*b8b60*/  STL [R1+0xd8], R14 ;  /* 0x0000d80e01007387 */ /* 0x000fe20000100800 */
[----:B------:R-:W-:-:S03]  /*b8b70*/  IMAD.MOV.U32 R7, RZ, RZ, R15 ;  /* 0x000000ffff077224 */ /* 0x000fc600078e000f */
[----:B------:R-:W0:Y:S01]  /*b8b80*/  LDS.128 R12, [R55] ;  /* 0x00000000370c7984 */ /* 0x000e220000000c00 */
[----:B------:R-:W-:Y:S01]  /*b8b90*/  PRMT R27, R60, 0x5410, R61 ;  /* 0x000054103c1b7816 */ /* 0x000fe2000000003d */
[----:B------:R-:W-:Y:S02]  /*b8ba0*/  NOP ;  /* 0x0000000000007918 */ /* 0x000fe40000000000 */
[----:B------:R-:W-:Y:S04]  /*b8bb0*/  STL.64 [R1+0x3098], R36 ;  /* 0x0030982401007387 */ /* 0x000fe80000100a00 */
[----:B------:R1:W-:Y:S01]  /*b8bc0*/  STSM.16.M88.4 [R55], R24 ;  /* 0x0000001837007844 */ /* 0x0003e20000000200 */
[----:B0-----:R-:W-:-:S03]  /*b8bd0*/  IMAD.MOV.U32 R60, RZ, RZ, R12 ;  /* 0x000000ffff3c7224 */ /* 0x001fc600078e000c */
[----:B------:R-:W-:Y:S01]  /*b8be0*/  STL.64 [R1+0xc8], R14 ;  /* 0x0000c80e01007387 */ /* 0x000fe20000100a00 */
[----:B------:R-:W-:Y:S01]  /*b8bf0*/  IMAD.MOV.U32 R61, RZ, RZ, R13 ;  /* 0x000000ffff3d7224 */ /* 0x000fe200078e000d */
[----:B------:R-:W-:Y:S02]  /*b8c00*/  NOP ;  /* 0x0000000000007918 */ /* 0x000fe40000000000 */
[----:B------:R-:W0:Y:S04]  /*b8c10*/  LDS.128 R12, [R55] ;  /* 0x00000000370c7984 */ /* 0x000e280000000c00 */
[----:B------:R-:W-:Y:S04]  /*b8c20*/  STL.64 [R1+0x3078], R60 ;  /* 0x0030783c01007387 */ /* 0x000fe80000100a00 */
[----:B-1----:R-:W3:Y:S01]  /*b8c30*/  LDL.LU R27, [R1+0x854] ;  /* 0x00085400011b7983 */ /* 0x002ee20000300800 */
[----:B------:R-:W-:-:S03]  /*b8c40*/  NOP ;  /* 0x0000000000007918 */ /* 0x000fc60000000000 */
[----:B------:R-:W-:Y:S01]  /*b8c50*/  STSM.16.M88.4 [R55], R28 ;  /* 0x0000001c37007844 */ /* 0x000fe20000000200 */
[----:B------:R-:W-:-:S03]  /*b8c60*/  NOP ;  /* 0x0000000000007918 */ /* 0x000fc60000000000 */
[----:B0-----:R-:W-:Y:S04]  /*b8c70*/  STL.64 [R1+0xb0], R12 ;  /* 0x0000b00c01007387 */ /* 0x001fe80000100a00 */
[----:B------:R-:W-:Y:S04]  /*b8c80*/  STL.64 [R1+0xb8], R14 ;  /* 0x0000b80e01007387 */ /* 0x000fe80000100a00 */
[----:B------:R-:W0:Y:S04]  /*b8c90*/  LDS.128 R12, [R55] ;  /* 0x00000000370c7984 */ /* 0x000e280000000c00 */
[----:B------:R-:W3:Y:S04]  /*b8ca0*/  LDL.LU R46, [R1+0xbc8] ;  /* 0x000bc800012e7983 */ /* 0x000ee80000300800 */
[----:B------:R-:W4:Y:S04]  /*b8cb0*/  LDL.LU R47, [R1+0x850] ;  /* 0x00085000012f7983 */ /* 0x000f280000300800 */
[----:B------:R-:W4:Y:S04]  /*b8cc0*/  LDL.LU R48, [R1+0xbbc] ;  /* 0x000bbc0001307983 */ /* 0x000f280000300800 */
[----:B------:R-:W4:Y:S04]  /*b8cd0*/  LDL.LU R49, [R1+0x394] ;  /* 0x0003940001317983 */ /* 0x000f280000300800 */
[----:B------:R-:W4:Y:S01]  /*b8ce0*/  LDL.LU R2, [R1+0x618] ;  /* 0x0006180001027983 */ /* 0x000f220000300800 */
[----:B--2---:R-:W-:Y:S01]  /*b8cf0*/  PRMT R11, R6, 0x5410, R5 ;  /* 0x00005410060b7816 */ /* 0x004fe20000000005 */
[----:B------:R-:W-:-:S04]  /*b8d00*/  NOP ;  /* 0x0000000000007918 */ /* 0x000fc80000000000 */
[----:B------:R-:W-:Y:S01]  /*b8d10*/  STSM.16.M88.4 [R55], R8 ;  /* 0x0000000837007844 */ /* 0x000fe20000000200 */
[----:B------:R-:W-:Y:S01]  /*b8d20*/  IMAD.MOV.U32 R16, RZ, RZ, R0 ;  /* 0x000000ffff107224 */ /* 0x000fe200078e0000 */
[----:B------:R-:W-:Y:S02]  /*b8d30*/  NOP ;  /* 0x0000000000007918 */ /* 0x000fe40000000000 */
[----:B------:R-:W1:Y:S01]  /*b8d40*/  LDS.128 R20, [R55] ;  /* 0x0000000037147984 */ /* 0x000e620000000c00 */
[----:B------:R-:W-:-:S03]  /*b8d50*/  NOP ;  /* 0x0000000000007918 */ /* 0x000fc60000000000 */
[----:B0-----:R-:W-:Y:S04]  /*b8d60*/  STL.64 [R1+0xa0], R12 ;  /* 0x0000a00c01007387 */ /* 0x001fe80000100a00 */
[----:B------:R0:W-:Y:S04]  /*b8d70*/  STL.64 [R1+0xa8], R14 ;  /* 0x0000a80e01007387 */ /* 0x0001e80000100a00 */
        /* <DEDUP_REMOVED lines=16> */
[----:B------:R-:W-:Y:S01]  /*b8e80*/  STSM.16.M88.4 [R55], R56 ;  /* 0x0000003837007844 */ /* 0x000fe20000000200 */
[----:B-1----:R-:W-:-:S03]  /*b8e90*/  IMAD.MOV.U32 R6, RZ, RZ, R22 ;  /* 0x000000ffff067224 */ /* 0x002fc600078e0016 */
[----:B------:R-:W-:Y:S01]  /*b8ea0*/  STL.64 [R1+0x90], R20 ;  /* 0x0000901401007387 */ /* 0x000fe20000100a00 */
[----:B------:R-:W-:Y:S01]  /*b8eb0*/  IMAD.MOV.U32 R5, RZ, RZ, R23 ;  /* 0x000000ffff057224 */ /* 0x000fe200078e0017 */
[----:B------:R-:W-:Y:S02]  /*b8ec0*/  NOP ;  /* 0x0000000000007918 */ /* 0x000fe40000000000 */
[----:B------:R-:W0:Y:S04]  /*b8ed0*/  LDS.128 R20, [R55] ;  /* 0x0000000037147984 */ /* 0x000e280000000c00 */
[----:B------:R-:W-:Y:S04]  /*b8ee0*/  STL.64 [R1+0x3080], R6 ;  /* 0x0030800601007387 */ /* 0x000fe80000100a00 */
[----:B------:R-:W2:Y:S04]  /*b8ef0*/  LDL.LU R25, [R1+0x910] ;  /* 0x0009100001197983 */ /* 0x000ea80000300800 */
[----:B------:R-:W2:Y:S04]  /*b8f00*/  LDL.LU R26, [R1+0xc00] ;  /* 0x000c0000011a7983 */ /* 0x000ea80000300800 */
[----:B0-----:R-:W-:Y:S04]  /*b8f10*/  STL.64 [R1+0x80], R20 ;  /* 0x0000801401007387 */ /* 0x001fe80000100a00 */
[----:B------:R-:W-:Y:S01]  /*b8f20*/  STL.64 [R1+0x88], R22 ;  /* 0x0000881601007387 */ /* 0x000fe20000100a00 */
[----:B------:R-:W-:Y:S01]  /*b8f30*/  NOP ;  /* 0x0000000000007918 */ /* 0x000fe20000000000 */
[----:B---3--:R-:W-:-:S02]  /*b8f40*/  PRMT R17, R46, 0x5410, R27 ;  /* 0x000054102e117816 */ /* 0x008fc4000000001b */
[----:B----4-:R-:W-:Y:S01]  /*b8f50*/  PRMT R18, R48, 0x5410, R47 ;  /* 0x0000541030127816 */ /* 0x010fe2000000002f */
[----:B------:R-:W3:Y:S01]  /*b8f60*/  LDL.LU R27, [R1+0x8fc] ;  /* 0x0008fc00011b7983 */ /* 0x000ee20000300800 */
[----:B------:R-:W-:-:S03]  /*b8f70*/  PRMT R19, R2, 0x5410, R49 ;  /* 0x0000541002137816 */ /* 0x000fc60000000031 */
[----:B------:R-:W3:Y:S04]  /*b8f80*/  LDL.LU R46, [R1+0xbfc] ;  /* 0x000bfc00012e7983 */ /* 0x000ee80000300800 */
[----:B------:R-:W4:Y:S04]  /*b8f90*/  LDL.LU R47, [R1+0x8d8] ;  /* 0x0008d800012f7983 */ /* 0x000f280000300800 */
[----:B------:R-:W4:Y:S04]  /*b8fa0*/  LDL.LU R48, [R1+0xbf8] ;  /* 0x000bf80001307983 */ /* 0x000f280000300800 */
[----:B------:R-:W-:Y:S04]  /*b8fb0*/  STSM.16.M88.4 [R55], R16 ;  /* 0x0000001037007844 */ /* 0x000fe80000000200 */
[----:B------:R-:W4:Y:S04]  /*b8fc0*/  LDL.LU R49, [R1+0x8d4] ;  /* 0x0008d40001317983 */ /* 0x000f280000300800 */
[----:B------:R-:W4:Y:S01]  /*b8fd0*/  LDL.LU R2, [R1+0xbf4] ;  /* 0x000bf40001027983 */ /* 0x000f220000300800 */
[----:B--2---:R-:W-:-:S02]  /*b8fe0*/  PRMT R8, R8, 0x5410, R14 ;  /* 0x0000541008087816 */ /* 0x004fc4000000000e */
[----:B------:R-:W-:Y:S01]  /*b8ff0*/  PRMT R9, R9, 0x5410, R15 ;  /* 0x0000541009097816 */ /* 0x000fe2000000000f */
[----:B------:R-:W-:Y:S01]  /*b9000*/  NOP ;  /* 0x0000000000007918 */ /* 0x000fe20000000000 */
[----:B------:R-:W0:Y:S01]  /*b9010*/  LDS.128 R12, [R55] ;  /* 0x00000000370c7984 */ /* 0x000e220000000c00 */
[----:B------:R-:W-:Y:S02]  /*b9020*/  PRMT R10, R10, 0x5410, R32 ;  /* 0x000054100a0a7816 */ /* 0x000fe40000000020 */
[----:B------:R-:W-:Y:S01]  /*b9030*/  PRMT R11, R11, 0x5410, R33 ;  /* 0x000054100b0b7816 */ /* 0x000fe20000000021 */
[----:B------:R-:W-:-:S04]  /*b9040*/  NOP ;  /* 0x0000000000007918 */ /* 0x000fc80000000000 */
[----:B------:R1:W-:Y:S04]  /*b9050*/  STSM.16.M88.4 [R55], R8 ;  /* 0x0000000837007844 */ /* 0x0003e80000000200 */
[----:B0-----:R-:W-:Y:S04]  /*b9060*/  STL.64 [R1+0x70], R12 ;  /* 0x0000700c01007387 */ /* 0x001fe80000100a00 */
[----:B------:R-:W-:Y:S01]  /*b9070*/  STL.64 [R1+0x78], R14 ;  /* 0x0000780e01007387 */ /* 0x000fe20000100a00 */
[----:B------:R-:W-:-:S03]  /*b9080*/  NOP ;  /* 0x0000000000007918 */ /* 0x000fc60000000000 */
[----:B------:R-:W0:Y:S01]  /*b9090*/  LDS.128 R12, [R55] ;  /* 0x00000000370c7984 */ /* 0x000e220000000c00 */
[----:B-1----:R-:W-:Y:S02]  /*b90a0*/  PRMT R8, R35, 0x5410, R34 ;  /* 0x0000541023087816 */ /* 0x002fe40000000022 */
[----:B------:R-:W-:Y:S02]  /*b90b0*/  PRMT R9, R50, 0x5410, R24 ;  /* 0x0000541032097816 */ /* 0x000fe40000000018 */
[----:B------:R-:W-:Y:S02]  /*b90c0*/  PRMT R10, R41, 0x5410, R40 ;  /* 0x00005410290a7816 */ /* 0x000fe40000000028 */
[----:B------:R-:W-:Y:S01]  /*b90d0*/  PRMT R11, R0, 0x5410, R45 ;  /* 0x00005410000b7816 */ /* 0x000fe2000000002d */
[----:B------:R-:W-:Y:S01]  /*b90e0*/  NOP ;  /* 0x0000000000007918 */ /* 0x000fe20000000000 */
[----:B0-----:R0:W-:Y:S04]  /*b90f0*/  STL [R1+0x64], R13 ;  /* 0x0000640d01007387 */ /* 0x0011e80000100800 */
        /* <DEDUP_REMOVED lines=10> */
[----:B------:R1:W-:Y:S01]  /*b91a0*/  STSM.16.M88.4 [R55], R8 ;  /* 0x0000000837007844 */ /* 0x0003e20000000200 */
[----:B------:R-:W-:-:S03]  /*b91b0*/  NOP ;  /* 0x0000000000007918 */ /* 0x000fc60000000000 */
[----:B------:R-:W-:Y:S04]  /*b91c0*/  STL.64 [R1+0x3118], R44 ;  /* 0x0031182c01007387 */ /* 0x000fe80000100a00 */
[----:B------:R-:W2:Y:S04]  /*b91d0*/  LDL.LU R16, [R1+0x990] ;  /* 0x0009900001107983 */ /* 0x000ea80000300800 */
[----:B------:R-:W2:Y:S04]  /*b91e0*/  LDL.LU R17, [R1+0xc1c] ;  /* 0x000c1c0001117983 */ /* 0x000ea80000300800 */
[----:B------:R-:W2:Y:S04]  /*b91f0*/  LDL.LU R18, [R1+0x958] ;  /* 0x0009580001127983 */ /* 0x000ea80000300800 */
[----:B------:R-:W2:Y:S04]  /*b9200*/  LDL.LU R19, [R1+0xc18] ;  /* 0x000c180001137983 */ /* 0x000ea80000300800 */
[----:B------:R-:W1:Y:S04]  /*b9210*/  LDS.128 R20, [R55] ;  /* 0x0000000037147984 */ /* 0x000e680000000c00 */
[----:B------:R-:W2:Y:S04]  /*b9220*/  LDL.LU R12, [R1+0x954] ;  /* 0x00095400010c7983 */ /* 0x000ea80000300800 */
[----:B0-----:R-:W2:Y:S04]  /*b9230*/  LDL.LU R13, [R1+0xc14] ;  /* 0x000c1400010d7983 */ /* 0x001ea80000300800 */
[----:B-1----:R-:W2:Y:S04]  /*b9240*/  LDL.LU R14, [R1+0x950] ;  /* 0x00095000010e7983 */ /* 0x002ea80000300800 */
[----:B------:R-:W2:Y:S01]  /*b9250*/  LDL.LU R15, [R1+0xc10] ;  /* 0x000c1000010f7983 */ /* 0x000ea20000300800 */
[----:B------:R-:W-:-:S03]  /*b9260*/  PRMT R8, R26, 0x5410, R25 ;  /* 0x000054101a087816 */ /* 0x000fc60000000019 */
[----:B------:R-:W-:Y:S04]  /*b9270*/  STL [R1+0x50], R20 ;  /* 0x0000501401007387 */ /* 0x000fe80000100800 */
[----:B------:R-:W-:Y:S04]  /*b9280*/  STL.64 [R1+0x58], R22 ;  /* 0x0000581601007387 */ /* 0x000fe80000100a00 */
[----:B------:R-:W2:Y:S04]  /*b9290*/  LDL.LU R24, [R1+0x99c] ;  /* 0x00099c0001187983 */ /* 0x000ea80000300800 */
[----:B------:R-:W2:Y:S04]  /*b92a0*/  LDL.LU R25, [R1+0xc28] ;  /* 0x000c280001197983 */ /* 0x000ea80000300800 */
[----:B------:R-:W2:Y:S01]  /*b92b0*/  LDL.LU R26, [R1+0x998] ;  /* 0x00099800011a7983 */ /* 0x000ea20000300800 */
[----:B---3--:R-:W-:-:S03]  /*b92c0*/  PRMT R9, R46, 0x5410, R27 ;  /* 0x000054102e097816 */ /* 0x008fc6000000001b */
[----:B------:R-:W3:Y:S01]  /*b92d0*/  LDL.LU R27, [R1+0xc24] ;  /* 0x000c2400011b7983 */ /* 0x000ee20000300800 */
[----:B----4-:R-:W-:-:S03]  /*b92e0*/  PRMT R10, R48, 0x5410, R47 ;  /* 0x00005410300a7816 */ /* 0x010fc6000000002f */
[----:B------:R-:W4:Y:S01]  /*b92f0*/  LDL.LU R46, [R1+0x994] ;  /* 0x00099400012e7983 */ /* 0x000f220000300800 */
[----:B------:R-:W-:-:S03]  /*b9300*/  PRMT R11, R2, 0x5410, R49 ;  /* 0x00005410020b7816 */ /* 0x000fc60000000031 */
[----:B------:R-:W4:Y:S04]  /*b9310*/  LDL.LU R47, [R1+0xc20] ;  /* 0x000c2000012f7983 */ /* 0x000f280000300800 */
[----:B------:R-:W4:Y:S04]  /*b9320*/  LDL.LU R48, [R1+0x3d4] ;  /* 0x0003d40001307983 */ /* 0x000f280000300800 */
[----:B------:R-:W4:Y:S01]  /*b9330*/  LDL.LU R49, [R1+0x69c] ;  /* 0x00069c0001317983 */ /* 0x000f220000300800 */
[----:B------:R-:W-:-:S03]  /*b9340*/  NOP ;  /* 0x0000000000007918 */ /* 0x000fc60000000000 */
[----:B------:R2:W-:Y:S01]  /*b9350*/  STSM.16.M88.4 [R55], R8 ;  /* 0x0000000837007844 */ /* 0x0005e20000000200 */
[----:B------:R-:W-:Y:S01]  /*b9360*/  IMAD.MOV.U32 R2, RZ, RZ, R21 ;  /* 0x000000ffff027224 */ /* 0x000fe200078e0015 */
[----:B------:R-:W-:Y:S02]  /*b9370*/  NOP ;  /* 0x0000000000007918 */ /* 0x000fe40000000000 */
[----:B------:R-:W0:Y:S01]  /*b9380*/  LDS.128 R20, [R55] ;  /* 0x0000000037147984 */ /* 0x000e220000000c00 */
[----:B--2---:R-:W-:-:S03]  /*b9390*/  PRMT R8, R33, 0x5410, R32 ;  /* 0x0000541021087816 */ /* 0x004fc60000000020 */
[----:B------:R-:W2:Y:S04]  /*b93a0*/  LDL.LU R32, [R1+0x9dc] ;  /* 0x0009dc0001207983 */ /* 0x000ea80000300800 */
[----:B------:R-:W2:Y:S04]  /*b93b0*/  LDL.LU R33, [R1+0xc38] ;  /* 0x000c380001217983 */ /* 0x000ea80000300800 */
[----:B0-----:R-:W-:Y:S01]  /*b93c0*/  STL.64 [R1+0x40], R20 ;  /* 0x0000401401007387 */ /* 0x001fe20000100a00 */
[----:B------:R-:W-:-:S03]  /*b93d0*/  PRMT R9, R35, 0x5410, R34 ;  /* 0x0000541023097816 */ /* 0x000fc60000000022 */
[----:B------:R-:W-:Y:S04]  /*b93e0*/  STL.64 [R1+0x48], R22 ;  /* 0x0000481601007387 */ /* 0x000fe80000100a00 */
[----:B------:R-:W2:Y:S01]  /*b93f0*/  LDL.LU R34, [R1+0x9d8] ;  /* 0x0009d80001227983 */ /* 0x000ea20000300800 */
[----:B------:R-:W-:-:S03]  /*b9400*/  PRMT R10, R40, 0x5410, R50 ;  /* 0x00005410280a7816 */ /* 0x000fc60000000032 */
[----:B------:R-:W2:Y:S04]  /*b9410*/  LDL.LU R35, [R1+0xc34] ;  /* 0x000c340001237983 */ /* 0x000ea80000300800 */
[----:B------:R-:W2:Y:S01]  /*b9420*/  LDL.LU R50, [R1+0x9d4] ;  /* 0x0009d40001327983 */ /* 0x000ea20000300800 */
[----:B------:R-:W-:-:S03]  /*b9430*/  PRMT R11, R0, 0x5410, R41 ;  /* 0x00005410000b7816 */ /* 0x000fc60000000029 */
[----:B------:R-:W2:Y:S04]  /*b9440*/  LDL.LU R40, [R1+0xc30] ;  /* 0x000c300001287983 */ /* 0x000ea80000300800 */
[----:B------:R-:W2:Y:S04]  /*b9450*/  LDL.LU R41, [R1+0x9d0] ;  /* 0x0009d00001297983 */ /* 0x000ea80000300800 */
[----:B------:R-:W2:Y:S01]  /*b9460*/  LDL.LU R0, [R1+0xc2c] ;  /* 0x000c2c0001007983 */ /* 0x000ea20000300800 */
[----:B------:R-:W-:-:S03]  /*b9470*/  NOP ;  /* 0x0000000000007918 */ /* 0x000fc60000000000 */
[----:B------:R0:W-:Y:S02]  /*b9480*/  STSM.16.M88.4 [R55], R8 ;  /* 0x0000000837007844 */ /* 0x0001e40000000200 */
[----:B0-----:R-:W-:Y:S02]  /*b9490*/  PRMT R10, R13, 0x5410, R12 ;  /* 0x000054100d0a7816 */ /* 0x001fe4000000000c */
[----:B------:R-:W-:Y:S01]  /*b94a0*/  PRMT R11, R15, 0x5410, R14 ;  /* 0x000054100f0b7816 */ /* 0x000fe2000000000e */
[----:B------:R-:W-:Y:S01]  /*b94b0*/  NOP ;  /* 0x0000000000007918 */ /* 0x000fe20000000000 */
[----:B------:R-:W0:Y:S01]  /*b94c0*/  LDS.128 R12, [R55] ;  /* 0x00000000370c7984 */ /* 0x000e220000000c00 */
[----:B------:R-:W-:Y:S02]  /*b94d0*/  PRMT R8, R17, 0x5410, R16 ;  /* 0x0000541011087816 */ /* 0x000fe40000000010 */
[----:B------:R-:W-:Y:S01]  /*b94e0*/  PRMT R9, R19, 0x5410, R18 ;  /* 0x0000541013097816 */ /* 0x000fe20000000012 */
[----:B------:R-:W-:-:S04]  /*b94f0*/  NOP ;  /* 0x0000000000007918 */ /* 0x000fc80000000000 */
[----:B------:R1:W-:Y:S01]  /*b9500*/  STSM.16.M88.4 [R55], R8 ;  /* 0x0000000837007844 */ /* 0x0003e20000000200 */
[----:B------:R-:W-:-:S03]  /*b9510*/  NOP ;  /* 0x0000000000007918 */ /* 0x000fc60000000000 */
[----:B------:R-:W4:Y:S01]  /*b9520*/  LDS.128 R16, [R55] ;  /* 0x0000000037107984 */ /* 0x000f220000000c00 */
[----:B-1----:R-:W-:-:S03]  /*b9530*/  PRMT R8, R25, 0x5410, R24 ;  /* 0x0000541019087816 */ /* 0x002fc60000000018 */
[----:B0-----:R-:W-:Y:S04]  /*b9540*/  STL [R1+0x34], R13 ;  /* 0x0000340d01007387 */ /* 0x001fe80000100800 */
[----:B------:R0:W-:Y:S04]  /*b9550*/  STL.64 [R1+0x38], R14 ;  /* 0x0000380e01007387 */ /* 0x0001e80000100a00 */
[----:B0-----:R-:W2:Y:S04]  /*b9560*/  LDL.LU R14, [R1+0xa18] ;  /* 0x000a1800010e7983 */ /* 0x001ea80000300800 */
[----:B------:R-:W2:Y:S04]  /*b9570*/  LDL.LU R15, [R1+0xc44] ;  /* 0x000c4400010f7983 */ /* 0x000ea80000300800 */
[----:B------:R-:W2:Y:S04]  /*b9580*/  LDL.LU R24, [R1+0xa14] ;  /* 0x000a140001187983 */ /* 0x000ea80000300800 */
[----:B------:R-:W2:Y:S01]  /*b9590*/  LDL.LU R25, [R1+0xc40] ;  /* 0x000c400001197983 */ /* 0x000ea20000300800 */
[----:B---3--:R-:W-:-:S03]  /*b95a0*/  PRMT R9, R27, 0x5410, R26 ;  /* 0x000054101b097816 */ /* 0x008fc6000000001a */
[----:B------:R-:W3:Y:S04]  /*b95b0*/  LDL.LU R26, [R1+0xa10] ;  /* 0x000a1000011a7983 */ /* 0x000ee80000300800 */
[----:B------:R-:W3:Y:S01]  /*b95c0*/  LDL.LU R27, [R1+0xc3c] ;  /* 0x000c3c00011b7983 */ /* 0x000ee20000300800 */
[----:B----4-:R-:W-:Y:S02]  /*b95d0*/  PRMT R10, R47, 0x5410, R46 ;  /* 0x000054102f0a7816 */ /* 0x010fe4000000002e */
[----:B------:R-:W-:Y:S01]  /*b95e0*/  PRMT R11, R49, 0x5410, R48 ;  /* 0x00005410310b7816 */ /* 0x000fe20000000030 */
[----:B------:R-:W4:Y:S01]  /*b95f0*/  LDL.LU R46, [R1+0x3d8] ;  /* 0x0003d800012e7983 */ /* 0x000f220000300800 */
[----:B------:R-:W-:-:S03]  /*b9600*/  NOP ;  /* 0x0000000000007918 */ /* 0x000fc60000000000 */
[----:B------:R-:W4:Y:S04]  /*b9610*/  LDL.LU R47, [R1+0x570] ;  /* 0x00057000012f7983 */ /* 0x000f280000300800 */
[----:B------:R-:W-:Y:S01]  /*b9620*/  STSM.16.M88.4 [R55], R8 ;  /* 0x0000000837007844 */ /* 0x000fe20000000200 */
[----:B------:R-:W-:-:S03]  /*b9630*/  NOP ;  /* 0x0000000000007918 */ /* 0x000fc60000000000 */
[----:B------:R-:W0:Y:S04]  /*b9640*/  LDS.128 R28, [R55] ;  /* 0x00000000371c7984 */ /* 0x000e280000000c00 */
[----:B------:R-:W4:Y:S04]  /*b9650*/  LDL.LU R48, [R1+0xa54] ;  /* 0x000a540001307983 */ /* 0x000f280000300800 */
[----:B------:R-:W4:Y:S04]  /*b9660*/  LDL.LU R49, [R1+0xc54] ;  /* 0x000c540001317983 */ /* 0x000f280000300800 */
[----:B------:R1:W-:Y:S04]  /*b9670*/  STL.64 [R1+0x20], R16 ;  /* 0x0000201001007387 */ /* 0x0003e80000100a00 */
[----:B------:R1:W-:Y:S04]  /*b9680*/  STL.64 [R1+0x28], R18 ;  /* 0x0000281201007387 */ /* 0x0003e80000100a00 */
[----:B------:R-:W4:Y:S04]  /*b9690*/  LDL.LU R23, [R1+0xa50] ;  /* 0x000a500001177983 */ /* 0x000f280000300800 */
[----:B-1----:R-:W4:Y:S04]  /*b96a0*/  LDL.LU R17, [R1+0xc50] ;  /* 0x000c500001117983 */ /* 0x002f280000300800 */
[----:B------:R-:W4:Y:S04]  /*b96b0*/  LDL.LU R36, [R1+0xa3c] ;  /* 0x000a3c0001247983 */ /* 0x000f280000300800 */
[----:B------:R-:W4:Y:S04]  /*b96c0*/  LDL.LU R18, [R1+0xc4c] ;  /* 0x000c4c0001127983 */ /* 0x000f280000300800 */
[----:B------:R-:W4:Y:S04]  /*b96d0*/  LDL.LU R37, [R1+0xa1c] ;  /* 0x000a1c0001257983 */ /* 0x000f280000300800 */
[----:B------:R-:W4:Y:S01]  /*b96e0*/  LDL.LU R19, [R1+0xc48] ;  /* 0x000c480001137983 */ /* 0x000f220000300800 */
[----:B--2---:R-:W-:-:S03]  /*b96f0*/  PRMT R8, R33, 0x5410, R32 ;  /* 0x0000541021087816 */ /* 0x004fc60000000020 */
[----:B------:R-:W2:Y:S04]  /*b9700*/  LDL.LU R32, [R1+0xa7c] ;  /* 0x000a7c0001207983 */ /* 0x000ea80000300800 */
[----:B------:R-:W2:Y:S04]  /*b9710*/  LDL.LU R33, [R1+0xc60] ;  /* 0x000c600001217983 */ /* 0x000ea80000300800 */
[----:B0-----:R-:W-:Y:S04]  /*b9720*/  STL.64 [R1+0x10], R28 ;  /* 0x0000101c01007387 */ /* 0x001fe80000100a00 */
[----:B------:R-:W-:Y:S01]  /*b9730*/  STL.64 [R1+0x18], R30 ;  /* 0x0000181e01007387 */ /* 0x000fe20000100a00 */
[----:B------:R-:W-:-:S03]  /*b9740*/  PRMT R9, R35, 0x5410, R34 ;  /* 0x0000541023097816 */ /* 0x000fc60000000022 */
        /* <DEDUP_REMOVED lines=9> */
[----:B------:R-:W-:Y:S01]  /*b97e0*/  STSM.16.M88.4 [R55], R8 ;  /* 0x0000000837007844 */ /* 0x000fe20000000200 */
[----:B------:R-:W-:-:S03]  /*b97f0*/  NOP ;  /* 0x0000000000007918 */ /* 0x000fc60000000000 */
[----:B------:R-:W0:Y:S01]  /*b9800*/  LDS.128 R8, [R55] ;  /* 0x0000000037087984 */ /* 0x000e220000000c00 */
[----:B------:R-:W-:-:S03]  /*b9810*/  IMAD.MOV.U32 R6, RZ, RZ, R12 ;  /* 0x000000ffff067224 */ /* 0x000fc600078e000c */
[----:B0-----:R-:W-:Y:S04]  /*b9820*/  STL.64 [R1], R8 ;  /* 0x0000000801007387 */ /* 0x001fe80000100a00 */
[----:B------:R-:W-:Y:S01]  /*b9830*/  STL.64 [R1+0x8], R10 ;  /* 0x0000080a01007387 */ /* 0x000fe20000100a00 */
[----:B------:R-:W-:Y:S01]  /*b9840*/  NOP ;  /* 0x0000000000007918 */ /* 0x000fe20000000000 */
[----:B------:R-:W-:Y:S02]  /*b9850*/  PRMT R12, R15, 0x5410, R14 ;  /* 0x000054100f0c7816 */ /* 0x000fe4000000000e */
[----:B------:R-:W-:Y:S02]  /*b9860*/  PRMT R13, R25, 0x5410, R24 ;  /* 0x00005410190d7816 */ /* 0x000fe40000000018 */
[----:B------:R-:W2:Y:S04]  /*b9870*/  LDL.LU R24, [R1+0xabc] ;  /* 0x000abc0001187983 */ /* 0x000ea80000300800 */
[----:B------:R-:W2:Y:S01]  /*b9880*/  LDL.LU R25, [R1+0xc70] ;  /* 0x000c700001197983 */ /* 0x000ea20000300800 */
[----:B---3--:R-:W-:-:S03]  /*b9890*/  PRMT R14, R27, 0x5410, R26 ;  /* 0x000054101b0e7816 */ /* 0x008fc6000000001a */
[----:B------:R-:W3:Y:S04]  /*b98a0*/  LDL.LU R26, [R1+0xab8] ;  /* 0x000ab800011a7983 */ /* 0x000ee80000300800 */
[----:B------:R-:W3:Y:S01]  /*b98b0*/  LDL.LU R27, [R1+0xc6c] ;  /* 0x000c6c00011b7983 */ /* 0x000ee20000300800 */
[----:B----4-:R-:W-:-:S03]  /*b98c0*/  PRMT R15, R47, 0x5410, R46 ;  /* 0x000054102f0f7816 */ /* 0x010fc6000000002e */
[----:B------:R-:W4:Y:S04]  /*b98d0*/  LDL.LU R46, [R1+0xa9c] ;  /* 0x000a9c00012e7983 */ /* 0x000f280000300800 */
[----:B------:R-:W-:Y:S01]  /*b98e0*/  STSM.16.M88.4 [R55], R12 ;  /* 0x0000000c37007844 */ /* 0x000fe20000000200 */
[----:B------:R-:W-:-:S03]  /*b98f0*/  NOP ;  /* 0x0000000000007918 */ /* 0x000fc60000000000 */
[----:B------:R-:W0:Y:S01]  /*b9900*/  LDS.128 R8, [R55] ;  /* 0x0000000037087984 */ /* 0x000e220000000c00 */
[----:B------:R-:W-:-:S03]  /*b9910*/  PRMT R16, R49, 0x5410, R48 ;  /* 0x0000541031107816 */ /* 0x000fc60000000030 */
[----:B------:R-:W4:Y:S04]  /*b9920*/  LDL.LU R47, [R1+0xc68] ;  /* 0x000c6800012f7983 */ /* 0x000f280000300800 */
[----:B------:R-:W4:Y:S04]  /*b9930*/  LDL.LU R48, [R1+0xa98] ;  /* 0x000a980001307983 */ /* 0x000f280000300800 */
[----:B------:R-:W4:Y:S01]  /*b9940*/  LDL.LU R49, [R1+0xc64] ;  /* 0x000c640001317983 */ /* 0x000f220000300800 */
[----:B------:R-:W-:-:S03]  /*b9950*/  PRMT R17, R17, 0x5410, R23 ;  /* 0x0000541011117816 */ /* 0x000fc60000000017 */
[----:B0-----:R-:W-:Y:S04]  /*b9960*/  STL.64 [R1+0x3020], R8 ;  /* 0x0030200801007387 */ /* 0x001fe80000100a00 */
[----:B------:R-:W-:Y:S01]  /*b9970*/  STL.64 [R1+0x3018], R10 ;  /* 0x0030180a01007387 */ /* 0x000fe20000100a00 */
[----:B--2---:R-:W-:Y:S02]  /*b9980*/  PRMT R22, R40, 0x5410, R50 ;  /* 0x0000541028167816 */ /* 0x004fe40000000032 */
[----:B------:R-:W-:Y:S01]  /*b9990*/  PRMT R23, R0, 0x5410, R41 ;  /* 0x0000541000177816 */ /* 0x000fe20000000029 */
        /* <DEDUP_REMOVED lines=8> */
[----:B------:R-:W-:-:S02]  /*b9a20*/  PRMT R18, R18, 0x5410, R36 ;  /* 0x0000541012127816 */ /* 0x000fc40000000024 */
[----:B------:R-:W-:Y:S01]  /*b9a30*/  PRMT R19, R19, 0x5410, R37 ;  /* 0x0000541013137816 */ /* 0x000fe20000000025 */
[----:B------:R-:W-:-:S04]  /*b9a40*/  NOP ;  /* 0x0000000000007918 */ /* 0x000fc80000000000 */
[----:B------:R-:W-:Y:S01]  /*b9a50*/  STSM.16.M88.4 [R55], R16 ;  /* 0x0000001037007844 */ /* 0x000fe20000000200 */
[----:B------:R-:W-:-:S03]  /*b9a60*/  NOP ;  /* 0x0000000000007918 */ /* 0x000fc60000000000 */
[----:B------:R-:W0:Y:S01]  /*b9a70*/  LDS.128 R12, [R55] ;  /* 0x00000000370c7984 */ /* 0x000e220000000c00 */
[----:B------:R-:W-:Y:S02]  /*b9a80*/  PRMT R20, R33, 0x5410, R32 ;  /* 0x0000541021147816 */ /* 0x000fe40000000020 */
[----:B------:R-:W-:Y:S01]  /*b9a90*/  PRMT R21, R35, 0x5410, R34 ;  /* 0x0000541023157816 */ /* 0x000fe20000000022 */
[----:B------:R-:W-:-:S04]  /*b9aa0*/  NOP ;  /* 0x0000000000007918 */ /* 0x000fc80000000000 */
[----:B------:R-:W-:Y:S01]  /*b9ab0*/  STSM.16.M88.4 [R55], R20 ;  /* 0x0000001437007844 */ /* 0x000fe20000000200 */
[----:B------:R-:W-:-:S03]  /*b9ac0*/  NOP ;  /* 0x0000000000007918 */ /* 0x000fc60000000000 */
[----:B------:R-:W1:Y:S04]  /*b9ad0*/  LDS.128 R16, [R55] ;  /* 0x0000000037107984 */ /* 0x000e680000000c00 */
[----:B0-----:R-:W-:Y:S04]  /*b9ae0*/  STL.64 [R1+0x3030], R12 ;  /* 0x0030300c01007387 */ /* 0x001fe80000100a00 */
[----:B------:R-:W-:Y:S04]  /*b9af0*/  STL.64 [R1+0x3028], R14 ;  /* 0x0030280e01007387 */ /* 0x000fe80000100a00 */
        /* <DEDUP_REMOVED lines=8> */
[----:B-1----:R-:W-:Y:S04]  /*b9b80*/  STL.64 [R1+0x3050], R16 ;  /* 0x0030501001007387 */ /* 0x002fe80000100a00 */
[----:B------:R-:W-:Y:S04]  /*b9b90*/  STL.64 [R1+0x3040], R18 ;  /* 0x0030401201007387 */ /* 0x000fe80000100a00 */
[----:B------:R-:W2:Y:S04]  /*b9ba0*/  LDL.LU R36, [R1+0xb28] ;  /* 0x000b280001247983 */ /* 0x000ea80000300800 */
[----:B------:R-:W2:Y:S01]  /*b9bb0*/  LDL.LU R37, [R1+0xc98] ;  /* 0x000c980001257983 */ /* 0x000ea20000300800 */
[----:B------:R-:W-:-:S02]  /*b9bc0*/  PRMT R24, R25, 0x5410, R24 ;  /* 0x0000541019187816 */ /* 0x000fc40000000018 */
[----:B---3--:R-:W-:Y:S02]  /*b9bd0*/  PRMT R25, R27, 0x5410, R26 ;  /* 0x000054101b197816 */ /* 0x008fe4000000001a */
[----:B----4-:R-:W-:Y:S02]  /*b9be0*/  PRMT R26, R47, 0x5410, R46 ;  /* 0x000054102f1a7816 */ /* 0x010fe4000000002e */
[----:B------:R-:W3:Y:S01]  /*b9bf0*/  LDL.LU R46, [R1+0xb24] ;  /* 0x000b2400012e7983 */ /* 0x000ee20000300800 */
[----:B------:R-:W-:-:S03]  /*b9c00*/  PRMT R27, R49, 0x5410, R48 ;  /* 0x00005410311b7816 */ /* 0x000fc60000000030 */
[----:B------:R-:W3:Y:S04]  /*b9c10*/  LDL.LU R47, [R1+0xc94] ;  /* 0x000c9400012f7983 */ /* 0x000ee80000300800 */
[----:B------:R-:W4:Y:S04]  /*b9c20*/  LDL.LU R48, [R1+0xb20] ;  /* 0x000b200001307983 */ /* 0x000f280000300800 */
[----:B------:R-:W4:Y:S01]  /*b9c30*/  LDL.LU R49, [R1+0xc90] ;  /* 0x000c900001317983 */ /* 0x000f220000300800 */
[----:B------:R-:W-:Y:S01]  /*b9c40*/  NOP ;  /* 0x0000000000007918 */ /* 0x000fe20000000000 */
[----:B--2---:R-:W-:-:S02]  /*b9c50*/  PRMT R28, R0, 0x5410, R50 ;  /* 0x00005410001c7816 */ /* 0x004fc40000000032 */
[----:B------:R-:W2:Y:S04]  /*b9c60*/  LDL.LU R50, [R1+0x404] ;  /* 0x0004040001327983 */ /* 0x000ea80000300800 */
[----:B------:R-:W2:Y:S04]  /*b9c70*/  LDL.LU R0, [R1+0x710] ;  /* 0x0007100001007983 */ /* 0x000ea80000300800 */
[----:B------:R-:W2:Y:S04]  /*b9c80*/  LDL.LU R44, [R1+0xb38] ;  /* 0x000b3800012c7983 */ /* 0x000ea80000300800 */
[----:B------:R-:W2:Y:S01]  /*b9c90*/  LDL.LU R45, [R1+0xca8] ;  /* 0x000ca800012d7983 */ /* 0x000ea20000300800 */
        /* <DEDUP_REMOVED lines=8> */
[----:B------:R-:W2:Y:S04]  /*b9d20*/  LDL.LU R41, [R1+0xc9c] ;  /* 0x000c9c0001297983 */ /* 0x000ea80000300800 */
[----:B------:R-:W-:Y:S01]  /*b9d30*/  STSM.16.M88.4 [R55], R24 ;  /* 0x0000001837007844 */ /* 0x000fe20000000200 */
[----:B------:R-:W-:-:S03]  /*b9d40*/  NOP ;  /* 0x0000000000007918 */ /* 0x000fc60000000000 */
[----:B------:R-:W0:Y:S01]  /*b9d50*/  LDS.128 R20, [R55] ;  /* 0x0000000037147984 */ /* 0x000e220000000c00 */
[----:B------:R-:W-:-:S03]  /*b9d60*/  NOP ;  /* 0x0000000000007918 */ /* 0x000fc60000000000 */
[----:B------:R-:W-:Y:S01]  /*b9d70*/  STSM.16.M88.4 [R55], R28 ;  /* 0x0000001c37007844 */ /* 0x000fe20000000200 */
[----:B------:R-:W-:-:S03]  /*b9d80*/  NOP ;  /* 0x0000000000007918 */ /* 0x000fc60000000000 */
[----:B------:R-:W1:Y:S04]  /*b9d90*/  LDS.128 R24, [R55] ;  /* 0x0000000037187984 */ /* 0x000e680000000c00 */
[----:B0-----:R-:W-:Y:S01]  /*b9da0*/  STL.64 [R1+0x3088], R20 ;  /* 0x0030881401007387 */ /* 0x001fe20000100a00 */
[----:B------:R-:W-:Y:S02]  /*b9db0*/  PRMT R32, R32, 0x5410, R10 ;  /* 0x0000541020207816 */ /* 0x000fe4000000000a */
[----:B------:R-:W-:Y:S02]  /*b9dc0*/  PRMT R33, R33, 0x5410, R11 ;  /* 0x0000541021217816 */ /* 0x000fe4000000000b */
[----:B------:R-:W-:Y:S02]  /*b9dd0*/  PRMT R34, R34, 0x5410, R8 ;  /* 0x0000541022227816 */ /* 0x000fe40000000008 */
[----:B------:R-:W-:Y:S01]  /*b9de0*/  PRMT R35, R35, 0x5410, R9 ;  /* 0x0000541023237816 */ /* 0x000fe20000000009 */
[----:B------:R-:W-:Y:S01]  /*b9df0*/  STL.64 [R1+0x3060], R22 ;  /* 0x0030601601007387 */ /* 0x000fe20000100a00 */
[----:B------:R-:W-:-:S03]  /*b9e00*/  NOP ;  /* 0x0000000000007918 */ /* 0x000fc60000000000 */
[----:B-1----:R-:W-:Y:S04]  /*b9e10*/  STL.64 [R1+0x3110], R26 ;  /* 0x0031101a01007387 */ /* 0x002fe80000100a00 */
[----:B------:R0:W-:Y:S04]  /*b9e20*/  STSM.16.M88.4 [R55], R32 ;  /* 0x0000002037007844 */ /* 0x0001e80000000200 */
[----:B------:R-:W-:Y:S01]  /*b9e30*/  STL.64 [R1+0x3108], R24 ;  /* 0x0031081801007387 */ /* 0x000fe20000100a00 */
[----:B------:R-:W-:-:S03]  /*b9e40*/  NOP ;  /* 0x0000000000007918 */ /* 0x000fc60000000000 */
[----:B------:R-:W-:Y:S01]  /*b9e50*/  LDS.128 R28, [R55] ;  /* 0x00000000371c7984 */ /* 0x000fe20000000c00 */
[----:B0-----:R-:W-:-:S03]  /*b9e60*/  PRMT R32, R37, 0x5410, R36 ;  /* 0x0000541025207816 */ /* 0x001fc60000000024 */
[----:B------:R-:W2:Y:S04]  /*b9e70*/  LDL.LU R36, [R1+0xb44] ;  /* 0x000b440001247983 */ /* 0x000ea80000300800 */
[----:B------:R-:W2:Y:S01]  /*b9e80*/  LDL.LU R37, [R1+0xcb4] ;  /* 0x000cb40001257983 */ /* 0x000ea20000300800 */
[----:B---3--:R-:W-:-:S03]  /*b9e90*/  PRMT R33, R47, 0x5410, R46 ;  /* 0x000054102f217816 */ /* 0x008fc6000000002e */
[----:B------:R-:W3:Y:S01]  /*b9ea0*/  LDL.LU R46, [R1+0xb40] ;  /* 0x000b4000012e7983 */ /* 0x000ee20000300800 */
[----:B----4-:R-:W-:-:S03]  /*b9eb0*/  PRMT R34, R49, 0x5410, R48 ;  /* 0x0000541031227816 */ /* 0x010fc60000000030 */
[----:B------:R-:W3:Y:S04]  /*b9ec0*/  LDL.LU R47, [R1+0xcb0] ;  /* 0x000cb000012f7983 */ /* 0x000ee80000300800 */
[----:B------:R-:W4:Y:S04]  /*b9ed0*/  LDL.LU R48, [R1+0xb3c] ;  /* 0x000b3c0001307983 */ /* 0x000f280000300800 */
[----:B------:R-:W4:Y:S01]  /*b9ee0*/  LDL.LU R49, [R1+0xcac] ;  /* 0x000cac0001317983 */ /* 0x000f220000300800 */
[----:B--2---:R-:W-:Y:S01]  /*b9ef0*/  PRMT R35, R0, 0x5410, R50 ;  /* 0x0000541000237816 */ /* 0x004fe20000000032 */
[----:B------:R-:W-:-:S02]  /*b9f00*/  NOP ;  /* 0x0000000000007918 */ /* 0x000fc40000000000 */
        /* <DEDUP_REMOVED lines=10> */
[----:B------:R-:W-:-:S03]  /*b9fb0*/  PRMT R20, R45, 0x5410, R44 ;  /* 0x000054102d147816 */ /* 0x000fc6000000002c */
[----:B------:R-:W2:Y:S04]  /*b9fc0*/  LDL.LU R9, [R1+0xb60] ;  /* 0x000b600001097983 */ /* 0x000ea80000300800 */
[----:B------:R-:W2:Y:S01]  /*b9fd0*/  LDL.LU R44, [R1+0xcd0] ;  /* 0x000cd000012c7983 */ /* 0x000ea20000300800 */
[----:B------:R-:W-:-:S03]  /*b9fe0*/  PRMT R21, R7, 0x5410, R59 ;  /* 0x0000541007157816 */ /* 0x000fc6000000003b */
[----:B------:R-:W2:Y:S04]  /*b9ff0*/  LDL.LU R45, [R1+0xb5c] ;  /* 0x000b5c00012d7983 */ /* 0x000ea80000300800 */
[----:B------:R-:W2:Y:S01]  /*ba000*/  LDL.LU R59, [R1+0xccc] ;  /* 0x000ccc00013b7983 */ /* 0x000ea20000300800 */
[----:B------:R-:W-:-:S03]  /*ba010*/  PRMT R22, R61, 0x5410, R60 ;  /* 0x000054103d167816 */ /* 0x000fc6000000003c */
[----:B------:R-:W2:Y:S01]  /*ba020*/  LDL.LU R7, [R1+0xb58] ;  /* 0x000b580001077983 */ /* 0x000ea20000300800 */
[----:B------:R-:W-:-:S03]  /*ba030*/  PRMT R23, R41, 0x5410, R40 ;  /* 0x0000541029177816 */ /* 0x000fc60000000028 */
[----:B------:R-:W2:Y:S04]  /*ba040*/  LDL.LU R60, [R1+0xcc8] ;  /* 0x000cc800013c7983 */ /* 0x000ea80000300800 */
[----:B------:R-:W2:Y:S04]  /*ba050*/  LDL.LU R40, [R1+0x40c] ;  /* 0x00040c0001287983 */ /* 0x000ea80000300800 */
[----:B------:R-:W2:Y:S04]  /*ba060*/  LDL.LU R41, [R1+0x718] ;  /* 0x0007180001297983 */ /* 0x000ea80000300800 */
[----:B------:R-:W-:Y:S01]  /*ba070*/  STSM.16.M88.4 [R55], R32 ;  /* 0x0000002037007844 */ /* 0x000fe20000000200 */
[----:B------:R-:W-:-:S03]  /*ba080*/  NOP ;  /* 0x0000000000007918 */ /* 0x000fc60000000000 */
[----:B------:R-:W-:Y:S01]  /*ba090*/  LDS.128 R32, [R55] ;  /* 0x0000000037207984 */ /* 0x000fe20000000c00 */
[----:B------:R-:W-:-:S03]  /*ba0a0*/  NOP ;  /* 0x0000000000007918 */ /* 0x000fc60000000000 */
[----:B------:R0:W-:Y:S04]  /*ba0b0*/  STSM.16.M88.4 [R55], R20 ;  /* 0x0000001437007844 */ /* 0x0001e80000000200 */
[----:B------:R-:W2:Y:S01]  /*ba0c0*/  LDL.LU R61, [R1+0xb70] ;  /* 0x000b7000013d7983 */ /* 0x000ea20000300800 */
[----:B------:R-:W-:-:S03]  /*ba0d0*/  NOP ;  /* 0x0000000000007918 */ /* 0x000fc60000000000 */
[----:B------:R-:W1:Y:S01]  /*ba0e0*/  LDS.128 R24, [R55] ;  /* 0x0000000037187984 */ /* 0x000e620000000c00 */
[----:B0-----:R-:W-:-:S03]  /*ba0f0*/  PRMT R20, R37, 0x5410, R36 ;  /* 0x0000541025147816 */ /* 0x001fc60000000024 */
[----:B------:R-:W2:Y:S04]  /*ba100*/  LDL.LU R36, [R1+0xce0] ;  /* 0x000ce00001247983 */ /* 0x000ea80000300800 */
[----:B------:R-:W2:Y:S01]  /*ba110*/  LDL.LU R37, [R1+0xb6c] ;  /* 0x000b6c0001257983 */ /* 0x000ea20000300800 */
[----:B---3--:R-:W-:-:S03]  /*ba120*/  PRMT R21, R47, 0x5410, R46 ;  /* 0x000054102f157816 */ /* 0x008fc6000000002e */
[----:B------:R-:W3:Y:S01]  /*ba130*/  LDL.LU R46, [R1+0xcdc] ;  /* 0x000cdc00012e7983 */ /* 0x000ee20000300800 */
[----:B----4-:R-:W-:-:S03]  /*ba140*/  PRMT R22, R49, 0x5410, R48 ;  /* 0x0000541031167816 */ /* 0x010fc60000000030 */
[----:B------:R-:W4:Y:S04]  /*ba150*/  LDL.LU R47, [R1+0xb68] ;  /* 0x000b6800012f7983 */ /* 0x000f280000300800 */
[----:B------:R-:W4:Y:S04]  /*ba160*/  LDL.LU R48, [R1+0xcd8] ;  /* 0x000cd80001307983 */ /* 0x000f280000300800 */
[----:B------:R-:W4:Y:S01]  /*ba170*/  LDL.LU R49, [R1+0xb64] ;  /* 0x000b640001317983 */ /* 0x000f220000300800 */
[----:B--2---:R-:W-:Y:S01]  /*ba180*/  PRMT R23, R0, 0x5410, R50 ;  /* 0x0000541000177816 */ /* 0x004fe20000000032 */
[----:B------:R-:W-:-:S02]  /*ba190*/  NOP ;  /* 0x0000000000007918 */ /* 0x000fc40000000000 */
[----:B------:R-:W2:Y:S04]  /*ba1a0*/  LDL.LU R50, [R1+0xcd4] ;  /* 0x000cd40001327983 */ /* 0x000ea80000300800 */
[----:B------:R-:W-:Y:S01]  /*ba1b0*/  STSM.16.M88.4 [R55], R20 ;  /* 0x0000001437007844 */ /* 0x000fe20000000200 */
[----:B------:R-:W-:Y:S01]  /*ba1c0*/  PRMT R12, R12, 0x5410, R17 ;  /* 0x000054100c0c7816 */ /* 0x000fe20000000011 */
[----:B------:R-:W-:Y:S02]  /*ba1d0*/  NOP ;  /* 0x0000000000007918 */ /* 0x000fe40000000000 */
[----:B------:R-:W0:Y:S01]  /*ba1e0*/  LDS.128 R16, [R55] ;  /* 0x0000000037107984 */ /* 0x000e220000000c00 */
[----:B------:R-:W-:Y:S02]  /*ba1f0*/  PRMT R13, R13, 0x5410, R14 ;  /* 0x000054100d0d7816 */ /* 0x000fe4000000000e */
[----:B------:R-:W-:-:S02]  /*ba200*/  PRMT R14, R10, 0x5410, R15 ;  /* 0x000054100a0e7816 */ /* 0x000fc4000000000f */
[----:B------:R-:W-:Y:S01]  /*ba210*/  PRMT R15, R8, 0x5410, R11 ;  /* 0x00005410080f7816 */ /* 0x000fe2000000000b */
[----:B-1----:R-:W-:Y:S04]  /*ba220*/  STL [R1+0x2e0], R24 ;  /* 0x0002e01801007387 */ /* 0x002fe80000100800 */
[----:B------:R-:W-:Y:S01]  /*ba230*/  STL.64 [R1+0x2e8], R26 ;  /* 0x0002e81a01007387 */ /* 0x000fe20000100a00 */
[----:B------:R-:W-:-:S03]  /*ba240*/  NOP ;  /* 0x0000000000007918 */ /* 0x000fc60000000000 */
[----:B------:R1:W-:Y:S02]  /*ba250*/  STSM.16.M88.4 [R55], R12 ;  /* 0x0000000c37007844 */ /* 0x0003e40000000200 */
[----:B-1----:R-:W-:Y:S02]  /*ba260*/  PRMT R12, R44, 0x5410, R9 ;  /* 0x000054102c0c7816 */ /* 0x002fe40000000009 */
[----:B------:R-:W-:Y:S02]  /*ba270*/  PRMT R13, R59, 0x5410, R45 ;  /* 0x000054103b0d7816 */ /* 0x000fe4000000002d */
[----:B------:R-:W-:Y:S02]  /*ba280*/  PRMT R14, R60, 0x5410, R7 ;  /* 0x000054103c0e7816 */ /* 0x000fe40000000007 */
[----:B------:R-:W-:Y:S01]  /*ba290*/  PRMT R15, R41, 0x5410, R40 ;  /* 0x00005410290f7816 */ /* 0x000fe20000000028 */
[----:B------:R-:W-:Y:S01]  /*ba2a0*/  NOP ;  /* 0x0000000000007918 */ /* 0x000fe20000000000 */
        /* <DEDUP_REMOVED lines=10> */
[----:B------:R-:W0:Y:S01]  /*ba350*/  LDS.128 R16, [R55] ;  /* 0x0000000037107984 */ /* 0x000e220000000c00 */
[----:B------:R-:W-:-:S03]  /*ba360*/  NOP ;  /* 0x0000000000007918 */ /* 0x000fc60000000000 */
[----:B------:R-:W-:Y:S04]  /*ba370*/  STSM.16.M88.4 [R55], R12 ;  /* 0x0000000c37007844 */ /* 0x000fe80000000200 */
[----:B0-----:R0:W-:Y:S04]  /*ba380*/  STL.64 [R1+0x350], R16 ;  /* 0x0003501001007387 */ /* 0x0011e80000100a00 */
[----:B------:R-:W-:Y:S04]  /*ba390*/  STL.64 [R1+0x358], R18 ;  /* 0x0003581201007387 */ /* 0x000fe80000100a00 */
[----:B0-----:R-:W2:Y:S04]  /*ba3a0*/  LDL.LU R17, [R1+0xb8c] ;  /* 0x000b8c0001117983 */ /* 0x001ea80000300800 */
        /* <DEDUP_REMOVED lines=10> */
[----:B------:R-:W-:Y:S01]  /*ba450*/  IMAD.MOV.U32 R0, RZ, RZ, R25 ;  /* 0x000000ffff007224 */ /* 0x000fe200078e0019 */
[----:B------:R-:W-:Y:S02]  /*ba460*/  NOP ;  /* 0x0000000000007918 */ /* 0x000fe40000000000 */
[----:B------:R-:W0:Y:S01]  /*ba470*/  LDS.128 R24, [R55] ;  /* 0x0000000037187984 */ /* 0x000e220000000c00 */
        /* <DEDUP_REMOVED lines=10> */
[----:B------:R1:W-:Y:S04]  /*ba520*/  STSM.16.M88.4 [R55], R20 ;  /* 0x0000001437007844 */ /* 0x0003e80000000200 */
[----:B0-----:R-:W-:Y:S04]  /*ba530*/  STL.64 [R1+0x340], R24 ;  /* 0x0003401801007387 */ /* 0x001fe80000100a00 */
[----:B------:R-:W-:Y:S01]  /*ba540*/  STL.64 [R1+0x348], R26 ;  /* 0x0003481a01007387 */ /* 0x000fe20000100a00 */
[----:B------:R-:W-:-:S03]  /*ba550*/  NOP ;  /* 0x0000000000007918 */ /* 0x000fc60000000000 */
[----:B------:R-:W0:Y:S01]  /*ba560*/  LDS.128 R24, [R55] ;  /* 0x0000000037187984 */ /* 0x000e220000000c00 */
[----:B-1----:R-:W-:-:S03]  /*ba570*/  PRMT R20, R44, 0x5410, R9 ;  /* 0x000054102c147816 */ /* 0x002fc60000000009 */
        /* <DEDUP_REMOVED lines=12> */
[----:B------:R-:W-:Y:S04]  /*ba640*/  STSM.16.M88.4 [R55], R20 ;  /* 0x0000001437007844 */ /* 0x000fe80000000200 */
[----:B0-----:R-:W-:Y:S01]  /*ba650*/  STL.64 [R1+0x330], R24 ;  /* 0x0003301801007387 */ /* 0x001fe20000100a00 */
[----:B------:R-:W-:Y:S01]  /*ba660*/  PRMT R12, R12, 0x5410, R17 ;  /* 0x000054100c0c7816 */ /* 0x000fe20000000011 */
[----:B------:R-:W-:Y:S02]  /*ba670*/  NOP ;  /* 0x0000000000007918 */ /* 0x000fe40000000000 */
[----:B------:R-:W0:Y:S01]  /*ba680*/  LDS.128 R16, [R55] ;  /* 0x0000000037107984 */ /* 0x000e220000000c00 */
[----:B------:R-:W-:Y:S02]  /*ba690*/  PRMT R13, R13, 0x5410, R14 ;  /* 0x000054100d0d7816 */ /* 0x000fe4000000000e */
[----:B------:R-:W-:-:S02]  /*ba6a0*/  PRMT R14, R10, 0x5410, R15 ;  /* 0x000054100a0e7816 */ /* 0x000fc4000000000f */
[----:B------:R-:W-:Y:S01]  /*ba6b0*/  PRMT R15, R8, 0x5410, R11 ;  /* 0x00005410080f7816 */ /* 0x000fe2000000000b */
[----:B------:R-:W-:Y:S01]  /*ba6c0*/  STL.64 [R1+0x338], R26 ;  /* 0x0003381a01007387 */ /* 0x000fe20000100a00 */
[----:B------:R-:W-:-:S03]  /*ba6d0*/  NOP ;  /* 0x0000000000007918 */ /* 0x000fc60000000000 */
[----:B------:R1:W-:Y:S02]  /*ba6e0*/  STSM.16.M88.4 [R55], R12 ;  /* 0x0000000c37007844 */ /* 0x0003e40000000200 */
[----:B-1----:R-:W-:Y:S02]  /*ba6f0*/  PRMT R12, R36, 0x5410, R61 ;  /* 0x00005410240c7816 */ /* 0x002fe4000000003d */
[----:B---3--:R-:W-:Y:S01]  /*ba700*/  PRMT R13, R46, 0x5410, R37 ;  /* 0x000054102e0d7816 */ /* 0x008fe20000000025 */
[----:B0-----:R-:W-:Y:S04]  /*ba710*/  STL.64 [R1+0x320], R16 ;  /* 0x0003201001007387 */ /* 0x001fe80000100a00 */
[----:B------:R-:W-:Y:S04]  /*ba720*/  STL.64 [R1+0x328], R18 ;  /* 0x0003281201007387 */ /* 0x000fe80000100a00 */
[----:B------:R-:W3:Y:S04]  /*ba730*/  LDL.LU R61, [R1+0xbb4] ;  /* 0x000bb400013d7983 */ /* 0x000ee80000300800 */
[----:B------:R-:W3:Y:S04]  /*ba740*/  LDL.LU R36, [R1+0xd24] ;  /* 0x000d240001247983 */ /* 0x000ee80000300800 */
[----:B------:R-:W3:Y:S01]  /*ba750*/  LDL.LU R37, [R1+0xbb0] ;  /* 0x000bb00001257983 */ /* 0x000ee20000300800 */
[----:B----4-:R-:W-:-:S03]  /*ba760*/  PRMT R14, R48, 0x5410, R47 ;  /* 0x00005410300e7816 */ /* 0x010fc6000000002f */
[----:B------:R-:W3:Y:S04]  /*ba770*/  LDL.LU R46, [R1+0xd20] ;  /* 0x000d2000012e7983 */ /* 0x000ee80000300800 */
[----:B------:R-:W4:Y:S01]  /*ba780*/  LDL.LU R47, [R1+0xbac] ;  /* 0x000bac00012f7983 */ /* 0x000f220000300800 */
[----:B------:R-:W-:-:S03]  /*ba790*/  NOP ;  /* 0x0000000000007918 */ /* 0x000fc60000000000 */
[----:B------:R-:W0:Y:S01]  /*ba7a0*/  LDS.128 R16, [R55] ;  /* 0x0000000037107984 */ /* 0x000e220000000c00 */
[----:B--2---:R-:W-:Y:S01]  /*ba7b0*/  PRMT R15, R50, 0x5410, R49 ;  /* 0x00005410320f7816 */ /* 0x004fe20000000031 */
[----:B------:R-:W-:Y:S02]  /*ba7c0*/  NOP ;  /* 0x0000000000007918 */ /* 0x000fe40000000000 */
[----:B------:R-:W4:Y:S04]  /*ba7d0*/  LDL.LU R50, [R1+0xd1c] ;  /* 0x000d1c0001327983 */ /* 0x000f280000300800 */
[----:B------:R-:W2:Y:S04]  /*ba7e0*/  LDL.LU R48, [R1+0x380] ;  /* 0x0003800001307983 */ /* 0x000ea80000300800 */
[----:B------:R-:W2:Y:S04]  /*ba7f0*/  LDL.LU R49, [R1+0x480] ;  /* 0x0004800001317983 */ /* 0x000ea80000300800 */
[----:B0-----:R-:W-:Y:S04]  /*ba800*/  STL.64 [R1+0x310], R16 ;  /* 0x0003101001007387 */ /* 0x001fe80000100a00 */
[----:B------:R0:W-:Y:S01]  /*ba810*/  STL.64 [R1+0x318], R18 ;  /* 0x0003181201007387 */ /* 0x0001e20000100a00 */
[----:B------:R-:W-:-:S03]  /*ba820*/  PRMT R11, R41, 0x5410, R40 ;  /* 0x00005410290b7816 */ /* 0x000fc60000000028 */
[----:B------:R-:W2:Y:S04]  /*ba830*/  LDL.LU R40, [R1+0xbc4] ;  /* 0x000bc40001287983 */ /* 0x000ea80000300800 */
[----:B------:R-:W2:Y:S04]  /*ba840*/  LDL.LU R41, [R1+0xd30] ;  /* 0x000d300001297983 */ /* 0x000ea80000300800 */
[----:B------:R1:W-:Y:S01]  /*ba850*/  STSM.16.M88.4 [R55], R12 ;  /* 0x0000000c37007844 */ /* 0x0003e20000000200 */
[----:B------:R-:W-:-:S03]  /*ba860*/  NOP ;  /* 0x0000000000007918 */ /* 0x000fc60000000000 */
[----:B------:R-:W1:Y:S04]  /*ba870*/  LDS.128 R24, [R55] ;  /* 0x0000000037187984 */ /* 0x000e680000000c00 */
[----:B------:R-:W2:Y:S04]  /*ba880*/  LDL.LU R22, [R1+0xbc0] ;  /* 0x000bc00001167983 */ /* 0x000ea80000300800 */
[----:B------:R-:W2:Y:S04]  /*ba890*/  LDL.LU R21, [R1+0xd2c] ;  /* 0x000d2c0001157983 */ /* 0x000ea80000300800 */
[----:B------:R-:W2:Y:S04]  /*ba8a0*/  LDL.LU R23, [R1+0xbb8] ;  /* 0x000bb80001177983 */ /* 0x000ea80000300800 */
[----:B0-----:R-:W2:Y:S04]  /*ba8b0*/  LDL.LU R18, [R1+0xd28] ;  /* 0x000d280001127983 */ /* 0x001ea80000300800 */
[----:B------:R-:W2:Y:S04]  /*ba8c0*/  LDL.LU R19, [R1+0x384] ;  /* 0x0003840001137983 */ /* 0x000ea80000300800 */
[----:B------:R-:W2:Y:S04]  /*ba8d0*/  LDL.LU R16, [R1+0x4b4] ;  /* 0x0004b40001107983 */ /* 0x000ea80000300800 */
[----:B------:R-:W2:Y:S04]  /*ba8e0*/  LDL.LU R17, [R1+0xbd8] ;  /* 0x000bd80001117983 */ /* 0x000ea80000300800 */
[----:B-1----:R-:W2:Y:S01]  /*ba8f0*/  LDL.LU R12, [R1+0xd3c] ;  /* 0x000d3c00010c7983 */ /* 0x002ea20000300800 */
[----:B------:R-:W-:-:S03]  /*ba900*/  PRMT R8, R44, 0x5410, R9 ;  /* 0x000054102c087816 */ /* 0x000fc60000000009 */
[----:B------:R-:W2:Y:S01]  /*ba910*/  LDL.LU R14, [R1+0xbd4] ;  /* 0x000bd400010e7983 */ /* 0x000ea20000300800 */
[----:B------:R-:W-:Y:S02]  /*ba920*/  PRMT R9, R59, 0x5410, R45 ;  /* 0x000054103b097816 */ /* 0x000fe4000000002d */
[----:B------:R-:W-:Y:S01]  /*ba930*/  PRMT R10, R60, 0x5410, R7 ;  /* 0x000054103c0a7816 */ /* 0x000fe20000000007 */
[----:B------:R-:W2:Y:S04]  /*ba940*/  LDL.LU R13, [R1+0xd38] ;  /* 0x000d3800010d7983 */ /* 0x000ea80000300800 */
[----:B------:R-:W2:Y:S04]  /*ba950*/  LDL.LU R15, [R1+0xbcc] ;  /* 0x000bcc00010f7983 */ /* 0x000ea80000300800 */
[----:B------:R-:W2:Y:S04]  /*ba960*/  LDL.LU R59, [R1+0xd34] ;  /* 0x000d3400013b7983 */ /* 0x000ea80000300800 */
[----:B------:R-:W2:Y:S01]  /*ba970*/  LDL.LU R7, [R1+0x4b8] ;  /* 0x0004b80001077983 */ /* 0x000ea20000300800 */
[----:B------:R-:W-:-:S03]  /*ba980*/  NOP ;  /* 0x0000000000007918 */ /* 0x000fc60000000000 */
[----:B------:R0:W-:Y:S04]  /*ba990*/  STSM.16.M88.4 [R55], R8 ;  /* 0x0000000837007844 */ /* 0x0001e80000000200 */
[----:B------:R3:W-:Y:S04]  /*ba9a0*/  STL.64 [R1+0x300], R24 ;  /* 0x0003001801007387 */ /* 0x0007e80000100a00 */
[----:B------:R4:W-:Y:S04]  /*ba9b0*/  STL.64 [R1+0x308], R26 ;  /* 0x0003081a01007387 */ /* 0x0009e80000100a00 */
[----:B0-----:R-:W2:Y:S04]  /*ba9c0*/  LDL.LU.64 R10, [R1+0x2bd0] ;  /* 0x002bd000010a7983 */ /* 0x001ea80000300a00 */
[----:B------:R-:W2:Y:S01]  /*ba9d0*/  LDL.LU.64 R8, [R1+0x2bc0] ;  /* 0x002bc00001087983 */ /* 0x000ea20000300a00 */
[----:B---3--:R-:W-:-:S02]  /*ba9e0*/  PRMT R25, R46, 0x5410, R37 ;  /* 0x000054102e197816 */ /* 0x008fc40000000025 */
[----:B------:R-:W-:Y:S02]  /*ba9f0*/  PRMT R24, R36, 0x5410, R61 ;  /* 0x0000541024187816 */ /* 0x000fe4000000003d */
[----:B----4-:R-:W-:Y:S01]  /*baa00*/  PRMT R26, R50, 0x5410, R47 ;  /* 0x00005410321a7816 */ /* 0x010fe2000000002f */
[----:B------:R-:W-:Y:S01]  /*baa10*/  NOP ;  /* 0x0000000000007918 */ /* 0x000fe20000000000 */
[----:B------:R-:W0:Y:S04]  /*baa20*/  LDS.128 R44, [R55] ;  /* 0x00000000372c7984 */ /* 0x000e280000000c00 */
[----:B------:R-:W3:Y:S04]  /*baa30*/  LDL.LU R50, [R1+0x374] ;  /* 0x0003740001327983 */ /* 0x000ee80000300800 */
[----:B------:R-:W4:Y:S04]  /*baa40*/  LDL.LU.64 R60, [R1+0x2bc8] ;  /* 0x002bc800013c7983 */ /* 0x000f280000300a00 */
[----:B------:R-:W3:Y:S01]  /*baa50*/  LDL.LU.64 R36, [R1+0x2bb0] ;  /* 0x002bb00001247983 */ /* 0x000ee20000300a00 */
[----:B--2---:R-:W-:Y:S01]  /*baa60*/  PRMT R27, R49, 0x5410, R48 ;  /* 0x00005410311b7816 */ /* 0x004fe20000000030 */
[----:B------:R-:W-:-:S02]  /*baa70*/  NOP ;  /* 0x0000000000007918 */ /* 0x000fc40000000000 */
[----:B0-----:R0:W-:Y:S04]  /*baa80*/  STL.64 [R1+0x2f0], R44 ;  /* 0x0002f02c01007387 */ /* 0x0011e80000100a00 */
[----:B------:R1:W-:Y:S04]  /*baa90*/  STL.64 [R1+0x2f8], R46 ;  /* 0x0002f82e01007387 */ /* 0x0003e80000100a00 */
[----:B0-----:R-:W2:Y:S04]  /*baaa0*/  LDL.LU.64 R44, [R1+0x3118] ;  /* 0x00311800012c7983 */ /* 0x001ea80000300a00 */
[----:B-1----:R-:W2:Y:S04]  /*baab0*/  LDL.LU.64 R46, [R1+0x2bb8] ;  /* 0x002bb800012e7983 */ /* 0x002ea80000300a00 */
[----:B------:R-:W2:Y:S01]  /*baac0*/  LDL.LU.64 R48, [R1+0x2ba8] ;  /* 0x002ba80001307983 */ /* 0x000ea20000300a00 */
[----:B------:R-:W-:-:S03]  /*baad0*/  PRMT R20, R41, 0x5410, R40 ;  /* 0x0000541029147816 */ /* 0x000fc60000000028 */
[----:B------:R-:W2:Y:S01]  /*baae0*/  LDL.LU.64 R40, [R1+0x2ba0] ;  /* 0x002ba00001287983 */ /* 0x000ea20000300a00 */
[----:B------:R-:W-:Y:S02]  /*baaf0*/  PRMT R21, R21, 0x5410, R22 ;  /* 0x0000541015157816 */ /* 0x000fe40000000016 */
[----:B------:R-:W-:Y:S01]  /*bab00*/  PRMT R22, R18, 0x5410, R23 ;  /* 0x0000541012167816 */ /* 0x000fe20000000017 */
[----:B------:R-:W-:Y:S01]  /*bab10*/  STSM.16.M88.4 [R55], R24 ;  /* 0x0000001837007844 */ /* 0x000fe20000000200 */
[----:B------:R-:W-:Y:S01]  /*bab20*/  PRMT R23, R16, 0x5410, R19 ;  /* 0x0000541010177816 */ /* 0x000fe20000000013 */
[----:B------:R-:W-:Y:S02]  /*bab30*/  NOP ;  /* 0x0000000000007918 */ /* 0x000fe40000000000 */
[----:B------:R-:W0:Y:S01]  /*bab40*/  LDS.128 R24, [R55] ;  /* 0x0000000037187984 */ /* 0x000e220000000c00 */
[----:B------:R-:W-:-:S03]  /*bab50*/  NOP ;  /* 0x0000000000007918 */ /* 0x000fc60000000000 */
[----:B------:R-:W-:Y:S01]  /*bab60*/  STSM.16.M88.4 [R55], R20 ;  /* 0x0000001437007844 */ /* 0x000fe20000000200 */
[----:B------:R-:W-:Y:S01]  /*bab70*/  PRMT R12, R12, 0x5410, R17 ;  /* 0x000054100c0c7816 */ /* 0x000fe20000000011 */
[----:B------:R-:W-:Y:S02]  /*bab80*/  NOP ;  /* 0x0000000000007918 */ /* 0x000fe40000000000 */
[----:B------:R-:W1:Y:S01]  /*bab90*/  LDS.128 R16, [R55] ;  /* 0x0000000037107984 */ /* 0x000e620000000c00 */
[----:B------:R-:W-:Y:S02]  /*baba0*/  PRMT R13, R13, 0x5410, R14 ;  /* 0x000054100d0d7816 */ /* 0x000fe4000000000e */
[----:B------:R-:W-:Y:S02]  /*babb0*/  PRMT R14, R59, 0x5410, R15 ;  /* 0x000054103b0e7816 */ /* 0x000fe4000000000f */
[----:B------:R-:W-:Y:S02]  /*babc0*/  PRMT R15, R7, 0x5410, R4 ;  /* 0x00005410070f7816 */ /* 0x000fe40000000004 */
[----:B------:R-:W-:Y:S01]  /*babd0*/  PRMT R59, R3, 0x7770, RZ ;  /* 0x00007770033b7816 */ /* 0x000fe200000000ff */
[----:B------:R-:W-:-:S02]  /*babe0*/  NOP ;  /* 0x0000000000007918 */ /* 0x000fc40000000000 */
[----:B------:R-:W-:Y:S01]  /*babf0*/  STSM.16.M88.4 [R55], R12 ;  /* 0x0000000c37007844 */ /* 0x000fe20000000200 */
[----:B------:R-:W-:-:S03]  /*bac00*/  NOP ;  /* 0x0000000000007918 */ /* 0x000fc60000000000 */
[----:B------:R0:W-:Y:S02]  /*bac10*/  @P6 STG.E.U8 desc[UR24][R10.64], R59 ;  /* 0x0000003b0a006986 */ /* 0x0001e4000c101118 */
[C---:B0-----:R-:W-:Y:S02]  /*bac20*/  PRMT R59, R3.reuse, 0x7771, RZ ;  /* 0x00007771033b7816 */ /* 0x041fe400000000ff */
[----:B------:R-:W-:Y:S04]  /*bac30*/  STL.64 [R1+0x380], R24 ;  /* 0x0003801801007387 */ /* 0x000fe80000100a00 */
[----:B------:R0:W-:Y:S04]  /*bac40*/  STL.64 [R1+0x388], R26 ;  /* 0x0003881a01007387 */ /* 0x0001e80000100a00 */
[----:B------:R1:W-:Y:S04]  /*bac50*/  @P5 STG.E.U8 desc[UR24][R8.64], R59 ;  /* 0x0000003b08005986 */ /* 0x0003e8000c101118 */
[----:B0-----:R-:W2:Y:S04]  /*bac60*/  LDL.LU.64 R26, [R1+0x3110] ;  /* 0x00311000011a7983 */ /* 0x001ea80000300a00 */
[----:B------:R-:W2:Y:S04]  /*bac70*/  LDL.LU.64 R24, [R1+0x3108] ;  /* 0x0031080001187983 */ /* 0x000ea80000300a00 */
[----:B------:R-:W2:Y:S01]  /*bac80*/  LDL.LU R4, [R1+0x3104] ;  /* 0x0031040001047983 */ /* 0x000ea20000300800 */
[----:B-1----:R-:W-:-:S03]  /*bac90*/  PRMT R59, R3, 0x7772, RZ ;  /* 0x00007772033b7816 */ /* 0x002fc600000000ff */
[----:B------:R-:W-:Y:S04]  /*baca0*/  STL.64 [R1+0x2d0], R16 ;  /* 0x0002d01001007387 */ /* 0x000fe80000100a00 */
[----:B------:R-:W-:Y:S04]  /*bacb0*/  STL.64 [R1+0x2d8], R18 ;  /* 0x0002d81201007387 */ /* 0x000fe80000100a00 */
[----:B----4-:R0:W-:Y:S02]  /*bacc0*/  @P4 STG.E.U8 desc[UR24][R60.64], R59 ;  /* 0x0000003b3c004986 */ /* 0x0101e4000c101118 */
[----:B0-----:R-:W-:-:S02]  /*bacd0*/  PRMT R59, R3, 0x7773, RZ ;  /* 0x00007773033b7816 */ /* 0x001fc400000000ff */
[----:B------:R-:W4:Y:S04]  /*bace0*/  LDL.LU R3, [R1+0x3100] ;  /* 0x0031000001037983 */ /* 0x000f280000300800 */
[----:B---3--:R0:W-:Y:S02]  /*bacf0*/  @P3 STG.E.U8 desc[UR24][R36.64], R59 ;  /* 0x0000003b24003986 */ /* 0x0081e4000c101118 */
[----:B0-----:R-:W-:-:S05]  /*bad00*/  PRMT R59, R50, 0x7770, RZ ;  /* 0x00007770323b7816 */ /* 0x001fca00000000ff */
[----:B--2---:R0:W-:Y:S02]  /*bad10*/  @P2 STG.E.U8 desc[UR24][R46.64], R59 ;  /* 0x0000003b2e002986 */ /* 0x0041e4000c101118 */
[----:B0-----:R-:W-:-:S05]  /*bad20*/  PRMT R59, R50, 0x7771, RZ ;  /* 0x00007771323b7816 */ /* 0x001fca00000000ff */
[----:B------:R0:W-:Y:S02]  /*bad30*/  @P1 STG.E.U8 desc[UR24][R48.64], R59 ;  /* 0x0000003b30001986 */ /* 0x0001e4000c101118 */
[----:B0-----:R-:W-:-:S05]  /*bad40*/  PRMT R59, R50, 0x7772, RZ ;  /* 0x00007772323b7816 */ /* 0x001fca00000000ff */
[----:B------:R0:W-:Y:S04]  /*bad50*/  @P0 STG.E.U8 desc[UR24][R40.64], R59 ;  /* 0x0000003b28000986 */ /* 0x0001e8000c101118 */
[----:B0-----:R-:W2:Y:S04]  /*bad60*/  LDL.LU.64 R40, [R1+0x2b98] ;  /* 0x002b980001287983 */ /* 0x001ea80000300a00 */
[----:B------:R-:W3:Y:S04]  /*bad70*/  LDL.LU.64 R10, [R1+0x2b90] ;  /* 0x002b9000010a7983 */ /* 0x000ee80000300a00 */
[----:B------:R-:W3:Y:S04]  /*bad80*/  LDL.LU.64 R8, [R1+0x2b88] ;  /* 0x002b880001087983 */ /* 0x000ee80000300a00 */
[----:B------:R-:W3:Y:S04]  /*bad90*/  LDL.LU.64 R60, [R1+0x2b80] ;  /* 0x002b8000013c7983 */ /* 0x000ee80000300a00 */
[----:B------:R-:W3:Y:S04]  /*bada0*/  LDL.LU R37, [R1+0x378] ;  /* 0x0003780001257983 */ /* 0x000ee80000300800 */
[----:B------:R-:W3:Y:S04]  /*badb0*/  LDL.LU.64 R46, [R1+0x2b78] ;  /* 0x002b7800012e7983 */ /* 0x000ee80000300a00 */
[----:B------:R-:W3:Y:S04]  /*badc0*/  LDL.LU.64 R48, [R1+0x2b70] ;  /* 0x002b700001307983 */ /* 0x000ee80000300a00 */
[----:B------:R-:W3:Y:S01]  /*badd0*/  LDL.LU R7, [R1+0x37c] ;  /* 0x00037c0001077983 */ /* 0x000ee20000300800 */
[----:B------:R-:W-:-:S02]  /*bade0*/  LOP3.LUT R56, R56, 0xfbffffff, RZ, 0xc0, !PT ;  /* 0xfbffffff38387812 */ /* 0x000fc400078ec0ff */
[----:B------:R-:W-:Y:S02]  /*badf0*/  PRMT R59, R50, 0x7773, RZ ;  /* 0x00007773323b7816 */ /* 0x000fe400000000ff */
[----:B------:R-:W-:Y:S02]  /*bae00*/  LOP3.LUT P3, RZ, R4, 0x8000, RZ, 0xc0, !PT ;  /* 0x0000800004ff7812 */ /* 0x000fe4000786c0ff */
[----:B------:R-:W-:Y:S02]  /*bae10*/  LOP3.LUT R58, R58, 0xfffffffe, RZ, 0xc0, !PT ;  /* 0xfffffffe3a3a7812 */ /* 0x000fe400078ec0ff */
[C---:B------:R-:W-:Y:S02]  /*bae20*/  LOP3.LUT P2, RZ, R4.reuse, 0x40000, RZ, 0xc0, !PT ;  /* 0x0004000004ff7812 */ /* 0x040fe4000784c0ff */
[C---:B------:R-:W-:Y:S02]  /*bae30*/  LOP3.LUT P1, RZ, R4.reuse, 0x100000, RZ, 0xc0, !PT ;  /* 0x0010000004ff7812 */ /* 0x040fe4000782c0ff */
[----:B------:R-:W-:-:S02]  /*bae40*/  LOP3.LUT P0, RZ, R4, 0x200000, RZ, 0xc0, !PT ;  /* 0x0020000004ff7812 */ /* 0x000fc4000780c0ff */
[----:B----4-:R-:W-:-:S13]  /*bae50*/  LOP3.LUT P6, RZ, R3, 0x80000, RZ, 0xc0, !PT ;  /* 0x0008000003ff7812 */ /* 0x010fda00078cc0ff */
[----:B------:R-:W-:Y:S02]  /*bae60*/  @P6 LOP3.LUT R56, R56, 0x4000000, RZ, 0xfc, !PT ;  /* 0x0400000038386812 */ /* 0x000fe400078efcff */
[----:B------:R-:W-:Y:S02]  /*bae70*/  LOP3.LUT P6, RZ, R3, 0x20000, RZ, 0xc0, !PT ;  /* 0x0002000003ff7812 */ /* 0x000fe400078cc0ff */
[----:B------:R-:W-:-:S11]  /*bae80*/  LOP3.LUT R56, R56, 0xf7ffffff, RZ, 0xc0, !PT ;  /* 0xf7ffffff38387812 */ /* 0x000fd600078ec0ff */
[----:B------:R-:W-:Y:S02]  /*bae90*/  @P6 LOP3.LUT R56, R56, 0x8000000, RZ, 0xfc, !PT ;  /* 0x0800000038386812 */ /* 0x000fe400078efcff */
[----:B------:R-:W-:Y:S02]  /*baea0*/  LOP3.LUT P6, RZ, R3, 0x8000, RZ, 0xc0, !PT ;  /* 0x0000800003ff7812 */ /* 0x000fe400078cc0ff */
[----:B------:R-:W-:-:S11]  /*baeb0*/  LOP3.LUT R56, R56, 0xefffffff, RZ, 0xc0, !PT ;  /* 0xefffffff38387812 */ /* 0x000fd600078ec0ff */
[----:B------:R-:W-:Y:S02]  /*baec0*/  @P6 LOP3.LUT R56, R56, 0x10000000, RZ, 0xfc, !PT ;  /* 0x1000000038386812 */ /* 0x000fe400078efcff */
[----:B------:R-:W-:Y:S02]  /*baed0*/  LOP3.LUT P6, RZ, R3, 0x2000, RZ, 0xc0, !PT ;  /* 0x0000200003ff7812 */ /* 0x000fe400078cc0ff */
[----:B------:R-:W-:Y:S01]  /*baee0*/  LOP3.LUT R56, R56, 0xdfffffff, RZ, 0xc0, !PT ;  /* 0xdfffffff38387812 */ /* 0x000fe200078ec0ff */
[----:B--2---:R0:W-:Y:S04]  /*baef0*/  @P3 STG.E.U8 desc[UR24][R40.64], R59 ;  /* 0x0000003b28003986 */ /* 0x0041e8000c101118 */
[----:B0-----:R-:W2:Y:S04]  /*baf00*/  LDL.LU.64 R40, [R1+0x2b68] ;  /* 0x002b680001287983 */ /* 0x001ea80000300a00 */
[----:B------:R-:W4:Y:S04]  /*baf10*/  LDL.LU.64 R20, [R1+0x2b60] ;  /* 0x002b600001147983 */ /* 0x000f280000300a00 */
[----:B------:R-:W4:Y:S01]  /*baf20*/  LDL.LU.64 R18, [R1+0x2b58] ;  /* 0x002b580001127983 */ /* 0x000f220000300a00 */
[----:B------:R-:W-:-:S02]  /*baf30*/  @P6 LOP3.LUT R56, R56, 0x20000000, RZ, 0xfc, !PT ;  /* 0x2000000038386812 */ /* 0x000fc400078efcff */
[----:B------:R-:W-:Y:S01]  /*baf40*/  LOP3.LUT P6, RZ, R3, 0x800, RZ, 0xc0, !PT ;  /* 0x0000080003ff7812 */ /* 0x000fe200078cc0ff */
[----:B------:R-:W4:Y:S04]  /*baf50*/  LDL.LU.64 R16, [R1+0x2b50] ;  /* 0x002b500001107983 */ /* 0x000f280000300a00 */
[----:B------:R-:W4:Y:S01]  /*baf60*/  LDL.LU R50, [R1+0x2c0] ;  /* 0x0002c00001327983 */ /* 0x000f220000300800 */
[----:B------:R-:W-:-:S03]  /*baf70*/  LOP3.LUT R56, R56, 0xbfffffff, RZ, 0xc0, !PT ;  /* 0xbfffffff38387812 */ /* 0x000fc600078ec0ff */
[----:B------:R-:W4:Y:S04]  /*baf80*/  LDL.LU.64 R14, [R1+0x2b48] ;  /* 0x002b4800010e7983 */ /* 0x000f280000300a00 */
[----:B------:R-:W4:Y:S01]  /*baf90*/  LDL.LU.64 R12, [R1+0x2b40] ;  /* 0x002b4000010c7983 */ /* 0x000f220000300a00 */
[----:B------:R-:W-:Y:S02]  /*bafa0*/  @P6 LOP3.LUT R56, R56, 0x40000000, RZ, 0xfc, !PT ;  /* 0x4000000038386812 */ /* 0x000fe400078efcff */
[----:B------:R-:W-:Y:S02]  /*bafb0*/  LOP3.LUT P6, RZ, R3, 0x200, RZ, 0xc0, !PT ;  /* 0x0000020003ff7812 */ /* 0x000fe400078cc0ff */
[----:B------:R-:W-:-:S11]  /*bafc0*/  LOP3.LUT R56, R56, 0x7fffffff, RZ, 0xc0, !PT ;  /* 0x7fffffff38387812 */ /* 0x000fd600078ec0ff */
[----:B------:R-:W-:Y:S02]  /*bafd0*/  @P6 LOP3.LUT R56, R56, 0x80000000, RZ, 0xfc, !PT ;  /* 0x8000000038386812 */ /* 0x000fe400078efcff */
[----:B------:R-:W-:Y:S02]  /*bafe0*/  LOP3.LUT P6, RZ, R4, 0x20000, RZ, 0xc0, !PT ;  /* 0x0002000004ff7812 */ /* 0x000fe400078cc0ff */
[----:B---3--:R-:W-:-:S11]  /*baff0*/  PRMT R59, R37, 0x7770, RZ ;  /* 0x00007770253b7816 */ /* 0x008fd600000000ff */
[----:B------:R-:W-:Y:S02]  /*bb000*/  @P6 LOP3.LUT R58, R58, 0x1, RZ, 0xfc, !PT ;  /* 0x000000013a3a6812 */ /* 0x000fe400078efcff */
[----:B------:R-:W-:Y:S01]  /*bb010*/  LOP3.LUT P6, RZ, R4, 0x80000, RZ, 0xc0, !PT ;  /* 0x0008000004ff7812 */ /* 0x000fe200078cc0ff */
[----:B------:R0:W-:Y:S01]  /*bb020*/  @P2 STG.E.U8 desc[UR24][R10.64], R59 ;  /* 0x0000003b0a002986 */ /* 0x0001e2000c101118 */
[----:B------:R-:W-:Y:S02]  /*bb030*/  LOP3.LUT R58, R58, 0xfffffffd, RZ, 0xc0, !PT ;  /* 0xfffffffd3a3a7812 */ /* 0x000fe400078ec0ff */
[----:B0-----:R-:W-:Y:S01]  /*bb040*/  PRMT R59, R37, 0x7771, RZ ;  /* 0x00007771253b7816 */ /* 0x001fe200000000ff */
[----:B------:R-:W3:Y:S08]  /*bb050*/  LDL.LU.64 R10, [R1+0x2b38] ;  /* 0x002b3800010a7983 */ /* 0x000ef00000300a00 */
[----:B------:R-:W-:-:S02]  /*bb060*/  @P6 LOP3.LUT R58, R58, 0x2, RZ, 0xfc, !PT ;  /* 0x000000023a3a6812 */ /* 0x000fc400078efcff */
[----:B------:R-:W-:Y:S01]  /*bb070*/  LOP3.LUT P6, RZ, R4, 0x400000, RZ, 0xc0, !PT ;  /* 0x0040000004ff7812 */ /* 0x000fe200078cc0ff */
[----:B------:R0:W-:Y:S02]  /*bb080*/  @P1 STG.E.U8 desc[UR24][R8.64], R59 ;  /* 0x0000003b08001986 */ /* 0x0001e4000c101118 */
[C---:B0-----:R-:W-:Y:S02]  /*bb090*/  PRMT R59, R37.reuse, 0x7772, RZ ;  /* 0x00007772253b7816 */ /* 0x041fe400000000ff */
[----:B------:R-:W3:Y:S04]  /*bb0a0*/  LDL.LU.64 R8, [R1+0x2b30] ;  /* 0x002b300001087983 */ /* 0x000ee80000300a00 */
[----:B------:R0:W-:Y:S02]  /*bb0b0*/  @P0 STG.E.U8 desc[UR24][R60.64], R59 ;  /* 0x0000003b3c000986 */ /* 0x0001e4000c101118 */
[----:B0-----:R-:W-:-:S02]  /*bb0c0*/  PRMT R59, R37, 0x7773, RZ ;  /* 0x00007773253b7816 */ /* 0x001fc400000000ff */
[----:B------:R-:W3:Y:S04]  /*bb0d0*/  LDL.LU.64 R60, [R1+0x2b28] ;  /* 0x002b2800013c7983 */ /* 0x000ee80000300a00 */
[----:B------:R-:W3:Y:S04]  /*bb0e0*/  LDL.LU.64 R36, [R1+0x2b20] ;  /* 0x002b200001247983 */ /* 0x000ee80000300a00 */
[----:B------:R0:W-:Y:S01]  /*bb0f0*/  @P6 STG.E.U8 desc[UR24][R46.64], R59 ;  /* 0x0000003b2e006986 */ /* 0x0001e2000c101118 */
[C---:B------:R-:W-:Y:S02]  /*bb100*/  LOP3.LUT P6, RZ, R58.reuse, 0x2, RZ, 0xc0, !PT ;  /* 0x000000023aff7812 */ /* 0x040fe400078cc0ff */
[----:B0-----:R-:W-:Y:S01]  /*bb110*/  PRMT R59, R7, 0x7770, RZ ;  /* 0x00007770073b7816 */ /* 0x001fe200000000ff */
[----:B------:R-:W3:Y:S10]  /*bb120*/  LDL.LU.64 R46, [R1+0x2b18] ;  /* 0x002b1800012e7983 */ /* 0x000ef40000300a00 */
[----:B------:R0:W-:Y:S04]  /*bb130*/  @P6 STG.E.U8 desc[UR24][R48.64], R59 ;  /* 0x0000003b30006986 */ /* 0x0001e8000c101118 */
[----:B0-----:R-:W3:Y:S01]  /*bb140*/  LDL.LU.64 R48, [R1+0x2b10] ;  /* 0x002b100001307983 */ /* 0x001ee20000300a00 */
[----:B------:R-:W-:-:S02]  /*bb150*/  LOP3.LUT P6, RZ, R58, 0x1, RZ, 0xc0, !PT ;  /* 0x000000013aff7812 */ /* 0x000fc400078cc0ff */
[----:B------:R-:W-:Y:S02]  /*bb160*/  PRMT R58, R7, 0x7771, RZ ;  /* 0x00007771073a7816 */ /* 0x000fe400000000ff */
[C---:B------:R-:W-:Y:S02]  /*bb170*/  LOP3.LUT P5, RZ, R3.reuse, 0x100000, RZ, 0xc0, !PT ;  /* 0x0010000003ff7812 */ /* 0x040fe400078ac0ff */
[C---:B------:R-:W-:Y:S02]  /*bb180*/  LOP3.LUT P4, RZ, R3.reuse, 0x400000, RZ, 0xc0, !PT ;  /* 0x0040000003ff7812 */ /* 0x040fe4000788c0ff */
[C---:B------:R-:W-:Y:S02]  /*bb190*/  LOP3.LUT P3, RZ, R3.reuse, 0x800000, RZ, 0xc0, !PT ;  /* 0x0080000003ff7812 */ /* 0x040fe4000786c0ff */
[C---:B------:R-:W-:Y:S02]  /*bb1a0*/  LOP3.LUT P2, RZ, R3.reuse, 0x4000000, RZ, 0xc0, !PT ;  /* 0x0400000003ff7812 */ /* 0x040fe4000784c0ff */
[----:B------:R-:W-:Y:S01]  /*bb1b0*/  LOP3.LUT P1, RZ, R3, 0x8000000, RZ, 0xc0, !PT ;  /* 0x0800000003ff7812 */ /* 0x000fe2000782c0ff */
[----:B--2---:R0:W-:Y:S01]  /*bb1c0*/  @P6 STG.E.U8 desc[UR24][R40.64], R58 ;  /* 0x0000003a28006986 */ /* 0x0041e2000c101118 */
[----:B------:R-:W-:-:S03]  /*bb1d0*/  LOP3.LUT P6, RZ, R56, 0x80000000, RZ, 0xc0, !PT ;  /* 0x8000000038ff7812 */ /* 0x000fc600078cc0ff */
[----:B0-----:R-:W2:Y:S01]  /*bb1e0*/  LDL.LU.64 R40, [R1+0x2b08] ;  /* 0x002b080001287983 */ /* 0x001ea20000300a00 */
[----:B------:R-:W-:-:S09]  /*bb1f0*/  PRMT R58, R7, 0x7772, RZ ;  /* 0x00007772073a7816 */ /* 0x000fd200000000ff */
[----:B----4-:R0:W-:Y:S01]  /*bb200*/  @P6 STG.E.U8 desc[UR24][R20.64], R58 ;  /* 0x0000003a14006986 */ /* 0x0101e2000c101118 */
[----:B------:R-:W-:Y:S02]  /*bb210*/  LOP3.LUT P6, RZ, R56, 0x40000000, RZ, 0xc0, !PT ;  /* 0x4000000038ff7812 */ /* 0x000fe400078cc0ff */
[----:B0-----:R-:W-:-:S11]  /*bb220*/  PRMT R58, R7, 0x7773, RZ ;  /* 0x00007773073a7816 */ /* 0x001fd600000000ff */
[----:B------:R0:W-:Y:S01]  /*bb230*/  @P6 STG.E.U8 desc[UR24][R18.64], R58 ;  /* 0x0000003a12006986 */ /* 0x0001e2000c101118 */
        /* <DEDUP_REMOVED lines=11> */
[----:B---3--:R0:W-:Y:S02]  /*bb2f0*/  @P6 STG.E.U8 desc[UR24][R10.64], R58 ;  /* 0x0000003a0a006986 */ /* 0x0081e4000c101118 */
[----:B0-----:R-:W-:-:S05]  /*bb300*/  PRMT R58, R44, 0x7770, RZ ;  /* 0x000077702c3a7816 */ /* 0x001fca00000000ff */
[----:B------:R0:W-:Y:S02]  /*bb310*/  @P5 STG.E.U8 desc[UR24][R8.64], R58 ;  /* 0x0000003a08005986 */ /* 0x0001e4000c101118 */
[----:B0-----:R-:W-:-:S05]  /*bb320*/  PRMT R58, R44, 0x7771, RZ ;  /* 0x000077712c3a7816 */ /* 0x001fca00000000ff */
[----:B------:R0:W-:Y:S02]  /*bb330*/  @P4 STG.E.U8 desc[UR24][R60.64], R58 ;  /* 0x0000003a3c004986 */ /* 0x0001e4000c101118 */
[----:B0-----:R-:W-:-:S05]  /*bb340*/  PRMT R58, R44, 0x7772, RZ ;  /* 0x000077722c3a7816 */ /* 0x001fca00000000ff */
[----:B------:R0:W-:Y:S02]  /*bb350*/  @P3 STG.E.U8 desc[UR24][R36.64], R58 ;  /* 0x0000003a24003986 */ /* 0x0001e4000c101118 */
[----:B0-----:R-:W-:Y:S02]  /*bb360*/  PRMT R58, R44, 0x7773, RZ ;  /* 0x000077732c3a7816 */ /* 0x001fe400000000ff */
[----:B------:R-:W3:Y:S04]  /*bb370*/  LDL.LU R44, [R1+0x30fc] ;  /* 0x0030fc00012c7983 */ /* 0x000ee80000300800 */
[----:B------:R0:W-:Y:S02]  /*bb380*/  @P2 STG.E.U8 desc[UR24][R46.64], R58 ;  /* 0x0000003a2e002986 */ /* 0x0001e4000c101118 */
[----:B0-----:R-:W-:-:S05]  /*bb390*/  PRMT R58, R43, 0x7770, RZ ;  /* 0x000077702b3a7816 */ /* 0x001fca00000000ff */
[----:B------:R0:W-:Y:S04]  /*bb3a0*/  @P1 STG.E.U8 desc[UR24][R48.64], R58 ;  /* 0x0000003a30001986 */ /* 0x0001e8000c101118 */
[----:B0-----:R-:W4:Y:S01]  /*bb3b0*/  LDL.LU.64 R48, [R1+0x2b00] ;  /* 0x002b000001307983 */ /* 0x001f220000300a00 */
[----:B------:R-:W-:Y:S02]  /*bb3c0*/  LOP3.LUT P0, RZ, R3, 0x20000000, RZ, 0xc0, !PT ;  /* 0x2000000003ff7812 */ /* 0x000fe4000780c0ff */
[----:B------:R-:W-:Y:S02]  /*bb3d0*/  PRMT R58, R43, 0x7771, RZ ;  /* 0x000077712b3a7816 */ /* 0x000fe400000000ff */
[----:B------:R-:W-:-:S09]  /*bb3e0*/  LOP3.LUT P3, RZ, R3, 0x80000000, RZ, 0xc0, !PT ;  /* 0x8000000003ff7812 */ /* 0x000fd2000786c0ff */
[----:B--2---:R0:W-:Y:S04]  /*bb3f0*/  @P0 STG.E.U8 desc[UR24][R40.64], R58 ;  /* 0x0000003a28000986 */ /* 0x0041e8000c101118 */
[----:B0-----:R-:W2:Y:S04]  /*bb400*/  LDL.LU.64 R40, [R1+0x2af8] ;  /* 0x002af80001287983 */ /* 0x001ea80000300a00 */
[----:B------:R-:W2:Y:S04]  /*bb410*/  LDL.LU.64 R8, [R1+0x2af0] ;  /* 0x002af00001087983 */ /* 0x000ea80000300a00 */
[----:B------:R-:W2:Y:S04]  /*bb420*/  LDL.LU.64 R60, [R1+0x2ae8] ;  /* 0x002ae800013c7983 */ /* 0x000ea80000300a00 */
[----:B------:R-:W2:Y:S04]  /*bb430*/  LDL.LU.64 R36, [R1+0x2ae0] ;  /* 0x002ae00001247983 */ /* 0x000ea80000300a00 */
[----:B------:R-:W2:Y:S04]  /*bb440*/  LDL.LU R50, [R1+0x2cc] ;  /* 0x0002cc0001327983 */ /* 0x000ea80000300800 */
[----:B------:R-:W2:Y:S01]  /*bb450*/  LDL.LU.64 R46, [R1+0x2ad8] ;  /* 0x002ad800012e7983 */ /* 0x000ea20000300a00 */
[----:B------:R-:W-:-:S03]  /*bb460*/  PRMT R58, R43, 0x7772, RZ ;  /* 0x000077722b3a7816 */ /* 0x000fc600000000ff */
[----:B------:R-:W2:Y:S01]  /*bb470*/  LDL.LU R21, [R1+0x2b0] ;  /* 0x0002b00001157983 */ /* 0x000ea20000300800 */
[----:B------:R-:W-:-:S03]  /*bb480*/  LOP3.LUT R56, R56, 0xfffbffff, RZ, 0xc0, !PT ;  /* 0xfffbffff38387812 */ /* 0x000fc600078ec0ff */
[----:B----4-:R0:W-:Y:S04]  /*bb490*/  @P3 STG.E.U8 desc[UR24][R48.64], R58 ;  /* 0x0000003a30003986 */ /* 0x0101e8000c101118 */
[----:B0-----:R-:W4:Y:S01]  /*bb4a0*/  LDL.LU.64 R48, [R1+0x2ad0] ;  /* 0x002ad00001307983 */ /* 0x001f220000300a00 */
[----:B---3--:R-:W-:-:S13]  /*bb4b0*/  LOP3.LUT P6, RZ, R44, 0x200000, RZ, 0xc0, !PT ;  /* 0x002000002cff7812 */ /* 0x008fda00078cc0ff */
[----:B------:R-:W-:Y:S02]  /*bb4c0*/  @P6 LOP3.LUT R56, R56, 0x40000, RZ, 0xfc, !PT ;  /* 0x0004000038386812 */ /* 0x000fe400078efcff */
[----:B------:R-:W-:Y:S02]  /*bb4d0*/  LOP3.LUT P6, RZ, R44, 0x80000, RZ, 0xc0, !PT ;  /* 0x000800002cff7812 */ /* 0x000fe400078cc0ff */
[----:B------:R-:W-:Y:S02]  /*bb4e0*/  LOP3.LUT R56, R56, 0xfff7ffff, RZ, 0xc0, !PT ;  /* 0xfff7ffff38387812 */ /* 0x000fe400078ec0ff */
[----:B------:R-:W-:-:S09]  /*bb4f0*/  LOP3.LUT P2, RZ, R44, 0x2, RZ, 0xc0, !PT ;  /* 0x000000022cff7812 */ /* 0x000fd2000784c0ff */
[----:B------:R-:W-:Y:S02]  /*bb500*/  @P6 LOP3.LUT R56, R56, 0x80000, RZ, 0xfc, !PT ;  /* 0x0008000038386812 */ /* 0x000fe400078efcff */
[----:B------:R-:W-:Y:S02]  /*bb510*/  LOP3.LUT P6, RZ, R44, 0x20000, RZ, 0xc0, !PT ;  /* 0x000200002cff7812 */ /* 0x000fe400078cc0ff */
[----:B------:R-:W-:Y:S02]  /*bb520*/  LOP3.LUT R56, R56, 0xffefffff, RZ, 0xc0, !PT ;  /* 0xffefffff38387812 */ /* 0x000fe400078ec0ff */
[----:B------:R-:W-:Y:S02]  /*bb530*/  PRMT R58, R43, 0x7773, RZ ;  /* 0x000077732b3a7816 */ /* 0x000fe400000000ff */
[----:B------:R-:W3:Y:S07]  /*bb540*/  LDL.LU R43, [R1+0x30f8] ;  /* 0x0030f800012b7983 */ /* 0x000eee0000300800 */
[----:B------:R-:W-:-:S02]  /*bb550*/  @P6 LOP3.LUT R56, R56, 0x100000, RZ, 0xfc, !PT ;  /* 0x0010000038386812 */ /* 0x000fc400078efcff */
        /* <DEDUP_REMOVED lines=10> */
[----:B------:R-:W3:Y:S04]  /*bb600*/  LDL.LU.64 R22, [R1+0x2ac0] ;  /* 0x002ac00001167983 */ /* 0x000ee80000300a00 */
[----:B------:R-:W3:Y:S04]  /*bb610*/  LDL.LU R7, [R1+0x2b4] ;  /* 0x0002b40001077983 */ /* 0x000ee80000300800 */
[----:B------:R-:W3:Y:S01]  /*bb620*/  LDL.LU.64 R18, [R1+0x2ab8] ;  /* 0x002ab80001127983 */ /* 0x000ee20000300a00 */
[----:B------:R-:W-:-:S02]  /*bb630*/  @P6 LOP3.LUT R56, R56, 0x800000, RZ, 0xfc, !PT ;  /* 0x0080000038386812 */ /* 0x000fc400078efcff */
[C---:B------:R-:W-:Y:S01]  /*bb640*/  LOP3.LUT P6, RZ, R44.reuse, 0x400, RZ, 0xc0, !PT ;  /* 0x000004002cff7812 */ /* 0x040fe200078cc0ff */
[----:B------:R-:W3:Y:S01]  /*bb650*/  LDL.LU.64 R16, [R1+0x2ab0] ;  /* 0x002ab00001107983 */ /* 0x000ee20000300a00 */
[----:B------:R-:W-:Y:S02]  /*bb660*/  LOP3.LUT P1, RZ, R44, 0x8, RZ, 0xc0, !PT ;  /* 0x000000082cff7812 */ /* 0x000fe4000782c0ff */
[----:B------:R-:W-:Y:S01]  /*bb670*/  LOP3.LUT R56, R56, 0xfeffffff, RZ, 0xc0, !PT ;  /* 0xfeffffff38387812 */ /* 0x000fe200078ec0ff */
[----:B------:R-:W3:Y:S01]  /*bb680*/  LDL.LU.64 R14, [R1+0x2aa8] ;  /* 0x002aa800010e7983 */ /* 0x000ee20000300a00 */
[----:B------:R-:W-:Y:S02]  /*bb690*/  LOP3.LUT P0, RZ, R44, 0x20, RZ, 0xc0, !PT ;  /* 0x000000202cff7812 */ /* 0x000fe4000780c0ff */
[----:B------:R-:W-:Y:S01]  /*bb6a0*/  PRMT R58, R50, 0x7770, RZ ;  /* 0x00007770323a7816 */ /* 0x000fe200000000ff */
[----:B------:R-:W3:Y:S04]  /*bb6b0*/  LDL.LU.64 R12, [R1+0x2aa0] ;  /* 0x002aa000010c7983 */ /* 0x000ee80000300a00 */
[----:B------:R-:W3:Y:S01]  /*bb6c0*/  LDL.LU.64 R10, [R1+0x2a98] ;  /* 0x002a9800010a7983 */ /* 0x000ee20000300a00 */
[----:B------:R-:W-:-:S02]  /*bb6d0*/  @P6 LOP3.LUT R56, R56, 0x1000000, RZ, 0xfc, !PT ;  /* 0x0100000038386812 */ /* 0x000fc400078efcff */
[----:B------:R-:W-:Y:S02]  /*bb6e0*/  LOP3.LUT P6, RZ, R44, 0x200, RZ, 0xc0, !PT ;  /* 0x000002002cff7812 */ /* 0x000fe400078cc0ff */
[----:B------:R-:W-:Y:S01]  /*bb6f0*/  LOP3.LUT R56, R56, 0xfdffffff, RZ, 0xc0, !PT ;  /* 0xfdffffff38387812 */ /* 0x000fe200078ec0ff */
[----:B------:R0:W-:Y:S10]  /*bb700*/  @P1 STG.E.U8 desc[UR24][R8.64], R58 ;  /* 0x0000003a08001986 */ /* 0x0001f4000c101118 */
[----:B------:R-:W-:-:S02]  /*bb710*/  @P6 LOP3.LUT R56, R56, 0x2000000, RZ, 0xfc, !PT ;  /* 0x0200000038386812 */ /* 0x000fc400078efcff */
[----:B------:R-:W-:Y:S02]  /*bb720*/  LOP3.LUT P6, RZ, R44, 0x80, RZ, 0xc0, !PT ;  /* 0x000000802cff7812 */ /* 0x000fe400078cc0ff */
[C---:B0-----:R-:W-:Y:S01]  /*bb730*/  PRMT R58, R50.reuse, 0x7771, RZ ;  /* 0x00007771323a7816 */ /* 0x041fe200000000ff */
[----:B------:R-:W3:Y:S04]  /*bb740*/  LDL.LU.64 R8, [R1+0x2a90] ;  /* 0x002a900001087983 */ /* 0x000ee80000300a00 */
[----:B------:R0:W-:Y:S02]  /*bb750*/  @P0 STG.E.U8 desc[UR24][R60.64], R58 ;  /* 0x0000003a3c000986 */ /* 0x0001e4000c101118 */
[----:B0-----:R-:W-:Y:S02]  /*bb760*/  PRMT R58, R50, 0x7772, RZ ;  /* 0x00007772323a7816 */ /* 0x001fe400000000ff */
[----:B------:R-:W3:Y:S04]  /*bb770*/  LDL.LU.64 R60, [R1+0x2a88] ;  /* 0x002a8800013c7983 */ /* 0x000ee80000300a00 */
[----:B------:R0:W-:Y:S01]  /*bb780*/  @P6 STG.E.U8 desc[UR24][R36.64], R58 ;  /* 0x0000003a24006986 */ /* 0x0001e2000c101118 */
[----:B------:R-:W-:-:S02]  /*bb790*/  LOP3.LUT P6, RZ, R56, 0x2000000, RZ, 0xc0, !PT ;  /* 0x0200000038ff7812 */ /* 0x000fc400078cc0ff */
[----:B0-----:R-:W-:Y:S01]  /*bb7a0*/  PRMT R58, R50, 0x7773, RZ ;  /* 0x00007773323a7816 */ /* 0x001fe200000000ff */
[----:B------:R-:W3:Y:S10]  /*bb7b0*/  LDL.LU.64 R36, [R1+0x2a80] ;  /* 0x002a800001247983 */ /* 0x000ef40000300a00 */
[----:B------:R0:W-:Y:S01]  /*bb7c0*/  @P6 STG.E.U8 desc[UR24][R46.64], R58 ;  /* 0x0000003a2e006986 */ /* 0x0001e2000c101118 */
[----:B------:R-:W-:-:S03]  /*bb7d0*/  LOP3.LUT P6, RZ, R56, 0x1000000, RZ, 0xc0, !PT ;  /* 0x0100000038ff7812 */ /* 0x000fc600078cc0ff */
[----:B0-----:R-:W3:Y:S01]  /*bb7e0*/  LDL.LU.64 R46, [R1+0x2a78] ;  /* 0x002a7800012e7983 */ /* 0x001ee20000300a00 */
[----:B------:R-:W-:-:S03]  /*bb7f0*/  PRMT R58, R21, 0x7770, RZ ;  /* 0x00007770153a7816 */ /* 0x000fc600000000ff */
[----:B------:R-:W3:Y:S06]  /*bb800*/  LDL.LU R50, [R1+0x2bc] ;  /* 0x0002bc0001327983 */ /* 0x000eec0000300800 */
[----:B----4-:R0:W-:Y:S04]  /*bb810*/  @P6 STG.E.U8 desc[UR24][R48.64], R58 ;  /* 0x0000003a30006986 */ /* 0x0101e8000c101118 */
[----:B0-----:R-:W4:Y:S01]  /*bb820*/  LDL.LU.64 R48, [R1+0x2a70] ;  /* 0x002a700001307983 */ /* 0x001f220000300a00 */
        /* <DEDUP_REMOVED lines=8> */
[----:B------:R-:W-:-:S02]  /*bb8b0*/  LOP3.LUT P6, RZ, R56, 0x400000, RZ, 0xc0, !PT ;  /* 0x0040000038ff7812 */ /* 0x000fc400078cc0ff */
[----:B0-----:R-:W-:Y:S02]  /*bb8c0*/  PRMT R58, R21, 0x7772, RZ ;  /* 0x00007772153a7816 */ /* 0x001fe400000000ff */
[----:B---3--:R-:W-:Y:S01]  /*bb8d0*/  LOP3.LUT P0, RZ, R43, 0x1, RZ, 0xc0, !PT ;  /* 0x000000012bff7812 */ /* 0x008fe2000780c0ff */
[----:B------:R-:W2:Y:S08]  /*bb8e0*/  LDL.LU.64 R40, [R1+0x30f0] ;  /* 0x0030f00001287983 */ /* 0x000eb00000300a00 */
[----:B------:R0:W-:Y:S01]  /*bb8f0*/  @P6 STG.E.U8 desc[UR24][R22.64], R58 ;  /* 0x0000003a16006986 */ /* 0x0001e2000c101118 */
[----:B------:R-:W-:-:S02]  /*bb900*/  LOP3.LUT P6, RZ, R56, 0x200000, RZ, 0xc0, !PT ;  /* 0x0020000038ff7812 */ /* 0x000fc400078cc0ff */
        /* <DEDUP_REMOVED lines=10> */
[----:B------:R0:W-:Y:S02]  /*bb9b0*/  @P6 STG.E.U8 desc[UR24][R12.64], R58 ;  /* 0x0000003a0c006986 */ /* 0x0001e4000c101118 */
[----:B0-----:R-:W-:-:S05]  /*bb9c0*/  PRMT R58, R7, 0x7773, RZ ;  /* 0x00007773073a7816 */ /* 0x001fca00000000ff */
[----:B------:R0:W-:Y:S02]  /*bb9d0*/  @P5 STG.E.U8 desc[UR24][R10.64], R58 ;  /* 0x0000003a0a005986 */ /* 0x0001e4000c101118 */
        /* <DEDUP_REMOVED lines=10> */
[----:B----4-:R0:W-:Y:S04]  /*bba80*/  @P0 STG.E.U8 desc[UR24][R48.64], R58 ;  /* 0x0000003a30000986 */ /* 0x0101e8000c101118 */
[----:B0-----:R-:W4:Y:S04]  /*bba90*/  LDL.LU.64 R48, [R1+0x2a68] ;  /* 0x002a680001307983 */ /* 0x001f280000300a00 */
[----:B------:R-:W2:Y:S04]  /*bbaa0*/  LDL.LU.64 R10, [R1+0x2a60] ;  /* 0x002a6000010a7983 */ /* 0x000ea80000300a00 */
[----:B------:R-:W3:Y:S04]  /*bbab0*/  LDL.LU.64 R8, [R1+0x2a58] ;  /* 0x002a580001087983 */ /* 0x000ee80000300a00 */
[----:B------:R-:W3:Y:S04]  /*bbac0*/  LDL.LU.64 R60, [R1+0x2a50] ;  /* 0x002a5000013c7983 */ /* 0x000ee80000300a00 */
[----:B------:R-:W3:Y:S04]  /*bbad0*/  LDL.LU.64 R36, [R1+0x2a48] ;  /* 0x002a480001247983 */ /* 0x000ee80000300a00 */
[----:B------:R-:W3:Y:S04]  /*bbae0*/  LDL.LU.64 R46, [R1+0x2a40] ;  /* 0x002a4000012e7983 */ /* 0x000ee80000300a00 */
[----:B------:R-:W3:Y:S01]  /*bbaf0*/  LDL.LU R59, [R1+0x2a0] ;  /* 0x0002a000013b7983 */ /* 0x000ee20000300800 */
[----:B------:R-:W-:-:S02]  /*bbb00*/  LOP3.LUT P3, RZ, R43, 0x4, RZ, 0xc0, !PT ;  /* 0x000000042bff7812 */ /* 0x000fc4000786c0ff */
[----:B------:R-:W-:Y:S02]  /*bbb10*/  PRMT R58, R50, 0x7771, RZ ;  /* 0x00007771323a7816 */ /* 0x000fe400000000ff */
[----:B------:R-:W-:Y:S02]  /*bbb20*/  LOP3.LUT P6, RZ, R43, 0x1000000, RZ, 0xc0, !PT ;  /* 0x010000002bff7812 */ /* 0x000fe400078cc0ff */
[----:B------:R-:W-:-:S11]  /*bbb30*/  LOP3.LUT R56, R56, 0xfffffbff, RZ, 0xc0, !PT ;  /* 0xfffffbff38387812 */ /* 0x000fd600078ec0ff */
        /* <DEDUP_REMOVED lines=13> */
[----:B------:R-:W-:Y:S01]  /*bbc10*/  LOP3.LUT P6, RZ, R43, 0x8000, RZ, 0xc0, !PT ;  /* 0x000080002bff7812 */ /* 0x000fe200078cc0ff */
[----:B----4-:R0:W-:Y:S04]  /*bbc20*/  @P3 STG.E.U8 desc[UR24][R48.64], R58 ;  /* 0x0000003a30003986 */ /* 0x0101e8000c101118 */
[----:B0-----:R-:W4:Y:S04]  /*bbc30*/  LDL.LU.64 R48, [R1+0x2a38] ;  /* 0x002a380001307983 */ /* 0x001f280000300a00 */
[----:B------:R-:W4:Y:S04]  /*bbc40*/  LDL.LU R7, [R1+0x2a4] ;  /* 0x0002a40001077983 */ /* 0x000f280000300800 */
[----:B------:R-:W4:Y:S04]  /*bbc50*/  LDL.LU.64 R22, [R1+0x2a30] ;  /* 0x002a300001167983 */ /* 0x000f280000300a00 */
[----:B------:R-:W4:Y:S04]  /*bbc60*/  LDL.LU.64 R20, [R1+0x2a28] ;  /* 0x002a280001147983 */ /* 0x000f280000300a00 */
[----:B------:R-:W4:Y:S01]  /*bbc70*/  LDL.LU.64 R18, [R1+0x2a20] ;  /* 0x002a200001127983 */ /* 0x000f220000300a00 */
[----:B------:R-:W-:-:S02]  /*bbc80*/  LOP3.LUT R56, R56, 0xffff7fff, RZ, 0xc0, !PT ;  /* 0xffff7fff38387812 */ /* 0x000fc400078ec0ff */
[C---:B------:R-:W-:Y:S01]  /*bbc90*/  LOP3.LUT P2, RZ, R43.reuse, 0x8, RZ, 0xc0, !PT ;  /* 0x000000082bff7812 */ /* 0x040fe2000784c0ff */
[----:B------:R-:W4:Y:S01]  /*bbca0*/  LDL.LU.64 R16, [R1+0x2a18] ;  /* 0x002a180001107983 */ /* 0x000f220000300a00 */
[----:B------:R-:W-:Y:S02]  /*bbcb0*/  @P6 LOP3.LUT R56, R56, 0x8000, RZ, 0xfc, !PT ;  /* 0x0000800038386812 */ /* 0x000fe400078efcff */
[C---:B------:R-:W-:Y:S02]  /*bbcc0*/  LOP3.LUT P6, RZ, R43.reuse, 0x2000, RZ, 0xc0, !PT ;  /* 0x000020002bff7812 */ /* 0x040fe400078cc0ff */
[----:B------:R-:W-:Y:S02]  /*bbcd0*/  PRMT R58, R50, 0x7772, RZ ;  /* 0x00007772323a7816 */ /* 0x000fe400000000ff */
[----:B------:R-:W-:Y:S02]  /*bbce0*/  LOP3.LUT R56, R56, 0xfffeffff, RZ, 0xc0, !PT ;  /* 0xfffeffff38387812 */ /* 0x000fe400078ec0ff */
[----:B------:R-:W-:-:S03]  /*bbcf0*/  LOP3.LUT P1, RZ, R43, 0x40, RZ, 0xc0, !PT ;  /* 0x000000402bff7812 */ /* 0x000fc6000782c0ff */
[----:B--2---:R0:W-:Y:S04]  /*bbd00*/  @P2 STG.E.U8 desc[UR24][R10.64], R58 ;  /* 0x0000003a0a002986 */ /* 0x0041e8000c101118 */
[----:B------:R-:W-:Y:S02]  /*bbd10*/  @P6 LOP3.LUT R56, R56, 0x10000, RZ, 0xfc, !PT ;  /* 0x0001000038386812 */ /* 0x000fe400078efcff */
[C---:B------:R-:W-:Y:S02]  /*bbd20*/  LOP3.LUT P6, RZ, R43.reuse, 0x800, RZ, 0xc0, !PT ;  /* 0x000008002bff7812 */ /* 0x040fe400078cc0ff */
[----:B0-----:R-:W-:Y:S02]  /*bbd30*/  PRMT R58, R50, 0x7773, RZ ;  /* 0x00007773323a7816 */ /* 0x001fe400000000ff */
[----:B------:R-:W2:Y:S04]  /*bbd40*/  LDL.LU R50, [R1+0x2a8] ;  /* 0x0002a80001327983 */ /* 0x000ea80000300800 */
[----:B------:R-:W2:Y:S01]  /*bbd50*/  LDL.LU.64 R14, [R1+0x2a10] ;  /* 0x002a1000010e7983 */ /* 0x000ea20000300a00 */
[----:B------:R-:W-:-:S02]  /*bbd60*/  LOP3.LUT P0, RZ, R43, 0x80, RZ, 0xc0, !PT ;  /* 0x000000802bff7812 */ /* 0x000fc4000780c0ff */
[----:B------:R-:W-:Y:S01]  /*bbd70*/  LOP3.LUT R56, R56, 0xfffdffff, RZ, 0xc0, !PT ;  /* 0xfffdffff38387812 */ /* 0x000fe200078ec0ff */
[----:B---3--:R0:W-:Y:S04]  /*bbd80*/  @P1 STG.E.U8 desc[UR24][R8.64], R58 ;  /* 0x0000003a08001986 */ /* 0x0081e8000c101118 */
[----:B------:R-:W3:Y:S04]  /*bbd90*/  LDL.LU.64 R12, [R1+0x2a08] ;  /* 0x002a0800010c7983 */ /* 0x000ee80000300a00 */
[----:B------:R-:W3:Y:S01]  /*bbda0*/  LDL.LU.64 R10, [R1+0x2a00] ;  /* 0x002a0000010a7983 */ /* 0x000ee20000300a00 */
        /* <DEDUP_REMOVED lines=14> */
[----:B------:R-:W-:-:S09]  /*bbe90*/  PRMT R58, R59, 0x7773, RZ ;  /* 0x000077733b3a7816 */ /* 0x000fd200000000ff */
[----:B----4-:R0:W-:Y:S04]  /*bbea0*/  @P6 STG.E.U8 desc[UR24][R48.64], R58 ;  /* 0x0000003a30006986 */ /* 0x0101e8000c101118 */
[----:B0-----:R-:W4:Y:S01]  /*bbeb0*/  LDL.LU.64 R48, [R1+0x29d8] ;  /* 0x0029d80001307983 */ /* 0x001f220000300a00 */
[----:B------:R-:W-:Y:S02]  /*bbec0*/  LOP3.LUT P6, RZ, R56, 0x8000, RZ, 0xc0, !PT ;  /* 0x0000800038ff7812 */ /* 0x000fe400078cc0ff */
[----:B------:R-:W-:-:S11]  /*bbed0*/  PRMT R58, R7, 0x7770, RZ ;  /* 0x00007770073a7816 */ /* 0x000fd600000000ff */
        /* <DEDUP_REMOVED lines=11> */
[----:B--2---:R-:W-:-:S11]  /*bbf90*/  PRMT R58, R50, 0x7770, RZ ;  /* 0x00007770323a7816 */ /* 0x004fd600000000ff */
[----:B------:R0:W-:Y:S01]  /*bbfa0*/  @P6 STG.E.U8 desc[UR24][R14.64], R58 ;  /* 0x0000003a0e006986 */ /* 0x0001e2000c101118 */
[----:B------:R-:W-:Y:S02]  /*bbfb0*/  LOP3.LUT P6, RZ, R56, 0x400, RZ, 0xc0, !PT ;  /* 0x0000040038ff7812 */ /* 0x000fe400078cc0ff */
[C---:B------:R-:W-:Y:S02]  /*bbfc0*/  LOP3.LUT P5, RZ, R43.reuse, 0x2000000, RZ, 0xc0, !PT ;  /* 0x020000002bff7812 */ /* 0x040fe400078ac0ff */
[----:B------:R-:W-:Y:S02]  /*bbfd0*/  LOP3.LUT P4, RZ, R43, 0x10000000, RZ, 0xc0, !PT ;  /* 0x100000002bff7812 */ /* 0x000fe4000788c0ff */
[----:B0-----:R-:W-:-:S07]  /*bbfe0*/  PRMT R58, R50, 0x7771, RZ ;  /* 0x00007771323a7816 */ /* 0x001fce00000000ff */
[----:B---3--:R0:W-:Y:S01]  /*bbff0*/  @P6 STG.E.U8 desc[UR24][R12.64], R58 ;  /* 0x0000003a0c006986 */ /* 0x0081e2000c101118 */
[C---:B------:R-:W-:Y:S02]  /*bc000*/  LOP3.LUT P3, RZ, R43.reuse, 0x20000000, RZ, 0xc0, !PT ;  /* 0x200000002bff7812 */ /* 0x040fe4000786c0ff */
[----:B------:R-:W-:Y:S02]  /*bc010*/  LOP3.LUT P2, RZ, R43, 0x80000000, RZ, 0xc0, !PT ;  /* 0x800000002bff7812 */ /* 0x000fe4000784c0ff */
[----:B0-----:R-:W-:-:S05]  /*bc020*/  PRMT R58, R50, 0x7772, RZ ;  /* 0x00007772323a7816 */ /* 0x001fca00000000ff */
[----:B------:R0:W-:Y:S01]  /*bc030*/  @P5 STG.E.U8 desc[UR24][R10.64], R58 ;  /* 0x0000003a0a005986 */ /* 0x0001e2000c101118 */
[----:B------:R-:W-:Y:S02]  /*bc040*/  LOP3.LUT P1, RZ, R42, 0x2, RZ, 0xc0, !PT ;  /* 0x000000022aff7812 */ /* 0x000fe4000782c0ff */
[----:B0-----:R-:W-:-:S05]  /*bc050*/  PRMT R58, R50, 0x7773, RZ ;  /* 0x00007773323a7816 */ /* 0x001fca00000000ff */
[----:B------:R0:W-:Y:S01]  /*bc060*/  @P4 STG.E.U8 desc[UR24][R8.64], R58 ;  /* 0x0000003a08004986 */ /* 0x0001e2000c101118 */
[----:B------:R-:W-:Y:S02]  /*bc070*/  LOP3.LUT P0, RZ, R42, 0x8, RZ, 0xc0, !PT ;  /* 0x000000082aff7812 */ /* 0x000fe4000780c0ff */
[----:B0-----:R-:W-:-:S05]  /*bc080*/  PRMT R58, R41, 0x7770, RZ ;  /* 0x00007770293a7816 */ /* 0x001fca00000000ff */
[----:B------:R0:W-:Y:S02]  /*bc090*/  @P3 STG.E.U8 desc[UR24][R60.64], R58 ;  /* 0x0000003a3c003986 */ /* 0x0001e4000c101118 */
[----:B0-----:R-:W-:-:S05]  /*bc0a0*/  PRMT R58, R41, 0x7771, RZ ;  /* 0x00007771293a7816 */ /* 0x001fca00000000ff */
[----:B------:R0:W-:Y:S02]  /*bc0b0*/  @P2 STG.E.U8 desc[UR24][R36.64], R58 ;  /* 0x0000003a24002986 */ /* 0x0001e4000c101118 */
[----:B0-----:R-:W-:-:S05]  /*bc0c0*/  PRMT R58, R41, 0x7772, RZ ;  /* 0x00007772293a7816 */ /* 0x001fca00000000ff */
[----:B------:R0:W-:Y:S02]  /*bc0d0*/  @P1 STG.E.U8 desc[UR24][R46.64], R58 ;  /* 0x0000003a2e001986 */ /* 0x0001e4000c101118 */
[----:B0-----:R-:W-:Y:S02]  /*bc0e0*/  PRMT R58, R41, 0x7773, RZ ;  /* 0x00007773293a7816 */ /* 0x001fe400000000ff */
[----:B------:R-:W2:Y:S04]  /*bc0f0*/  LDL.LU R41, [R1+0x30e4] ;  /* 0x0030e40001297983 */ /* 0x000ea80000300800 */
[----:B----4-:R0:W-:Y:S04]  /*bc100*/  @P0 STG.E.U8 desc[UR24][R48.64], R58 ;  /* 0x0000003a30000986 */ /* 0x0101e8000c101118 */
[----:B0-----:R-:W3:Y:S04]  /*bc110*/  LDL.LU.64 R48, [R1+0x29d0] ;  /* 0x0029d00001307983 */ /* 0x001ee80000300a00 */
[----:B------:R-:W4:Y:S04]  /*bc120*/  LDL.LU.64 R10, [R1+0x29c8] ;  /* 0x0029c800010a7983 */ /* 0x000f280000300a00 */
[----:B------:R-:W2:Y:S04]  /*bc130*/  LDL.LU.64 R8, [R1+0x29c0] ;  /* 0x0029c00001087983 */ /* 0x000ea80000300a00 */
[----:B------:R-:W3:Y:S04]  /*bc140*/  LDL.LU R50, [R1+0x290] ;  /* 0x0002900001327983 */ /* 0x000ee80000300800 */
[----:B------:R-:W2:Y:S04]  /*bc150*/  LDL.LU.64 R60, [R1+0x29b8] ;  /* 0x0029b800013c7983 */ /* 0x000ea80000300a00 */
[----:B------:R-:W2:Y:S04]  /*bc160*/  LDL.LU.64 R36, [R1+0x29b0] ;  /* 0x0029b00001247983 */ /* 0x000ea80000300a00 */
[----:B------:R-:W2:Y:S04]  /*bc170*/  LDL.LU.64 R46, [R1+0x29a8] ;  /* 0x0029a800012e7983 */ /* 0x000ea80000300a00 */
[----:B------:R-:W2:Y:S01]  /*bc180*/  LDL.LU R59, [R1+0x294] ;  /* 0x00029400013b7983 */ /* 0x000ea20000300800 */
[----:B------:R-:W-:-:S02]  /*bc190*/  LOP3.LUT P3, RZ, R42, 0x20, RZ, 0xc0, !PT ;  /* 0x000000202aff7812 */ /* 0x000fc4000786c0ff */
        /* <DEDUP_REMOVED lines=16> */
[----:B---3--:R-:W-:-:S05]  /*bc2a0*/  PRMT R58, R50, 0x7770, RZ ;  /* 0x00007770323a7816 */ /* 0x008fca00000000ff */
[----:B------:R0:W-:Y:S04]  /*bc2b0*/  @P3 STG.E.U8 desc[UR24][R48.64], R58 ;  /* 0x0000003a30003986 */ /* 0x0001e8000c101118 */
[----:B0-----:R-:W3:Y:S04]  /*bc2c0*/  LDL.LU.64 R48, [R1+0x29a0] ;  /* 0x0029a00001307983 */ /* 0x001ee80000300a00 */
[----:B------:R-:W3:Y:S04]  /*bc2d0*/  LDL.LU R7, [R1+0x298] ;  /* 0x0002980001077983 */ /* 0x000ee80000300800 */
[----:B------:R-:W3:Y:S04]  /*bc2e0*/  LDL.LU.64 R22, [R1+0x2998] ;  /* 0x0029980001167983 */ /* 0x000ee80000300a00 */
[----:B------:R-:W3:Y:S04]  /*bc2f0*/  LDL.LU.64 R20, [R1+0x2990] ;  /* 0x0029900001147983 */ /* 0x000ee80000300a00 */
[----:B------:R-:W3:Y:S01]  /*bc300*/  LDL.LU.64 R18, [R1+0x2988] ;  /* 0x0029880001127983 */ /* 0x000ee20000300a00 */
[----:B------:R-:W-:-:S03]  /*bc310*/  LOP3.LUT R56, R56, 0xffffff7f, RZ, 0xc0, !PT ;  /* 0xffffff7f38387812 */ /* 0x000fc600078ec0ff */
[----:B------:R-:W3:Y:S01]  /*bc320*/  LDL.LU.64 R16, [R1+0x2980] ;  /* 0x0029800001107983 */ /* 0x000ee20000300a00 */
[C---:B------:R-:W-:Y:S02]  /*bc330*/  LOP3.LUT P2, RZ, R42.reuse, 0x80, RZ, 0xc0, !PT ;  /* 0x000000802aff7812 */ /* 0x040fe4000784c0ff */
[----:B------:R-:W-:Y:S02]  /*bc340*/  LOP3.LUT P1, RZ, R42, 0x200, RZ, 0xc0, !PT ;  /* 0x000002002aff7812 */ /* 0x000fe4000782c0ff */
[----:B------:R-:W-:Y:S02]  /*bc350*/  @P6 LOP3.LUT R56, R56, 0x80, RZ, 0xfc, !PT ;  /* 0x0000008038386812 */ /* 0x000fe400078efcff */
[----:B------:R-:W-:Y:S02]  /*bc360*/  LOP3.LUT P6, RZ, R42, 0x8000, RZ, 0xc0, !PT ;  /* 0x000080002aff7812 */ /* 0x000fe400078cc0ff */
[----:B------:R-:W-:Y:S01]  /*bc370*/  PRMT R58, R50, 0x7771, RZ ;  /* 0x00007771323a7816 */ /* 0x000fe200000000ff */
[----:B------:R-:W3:Y:S01]  /*bc380*/  LDL.LU.64 R14, [R1+0x2978] ;  /* 0x00297800010e7983 */ /* 0x000ee20000300a00 */
[----:B------:R-:W-:-:S02]  /*bc390*/  LOP3.LUT R56, R56, 0xfffffeff, RZ, 0xc0, !PT ;  /* 0xfffffeff38387812 */ /* 0x000fc400078ec0ff */
[----:B------:R-:W-:Y:S01]  /*bc3a0*/  LOP3.LUT P0, RZ, R42, 0x800, RZ, 0xc0, !PT ;  /* 0x000008002aff7812 */ /* 0x000fe2000780c0ff */
[----:B------:R-:W3:Y:S06]  /*bc3b0*/  LDL.LU.64 R12, [R1+0x2970] ;  /* 0x00297000010c7983 */ /* 0x000eec0000300a00 */
[----:B------:R-:W-:Y:S02]  /*bc3c0*/  @P6 LOP3.LUT R56, R56, 0x100, RZ, 0xfc, !PT ;  /* 0x0000010038386812 */ /* 0x000fe400078efcff */
[----:B------:R-:W-:Y:S01]  /*bc3d0*/  LOP3.LUT P6, RZ, R42, 0x4000, RZ, 0xc0, !PT ;  /* 0x000040002aff7812 */ /* 0x000fe200078cc0ff */
[----:B----4-:R0:W-:Y:S01]  /*bc3e0*/  @P2 STG.E.U8 desc[UR24][R10.64], R58 ;  /* 0x0000003a0a002986 */ /* 0x0101e2000c101118 */
[----:B------:R-:W-:-:S02]  /*bc3f0*/  LOP3.LUT R56, R56, 0xfffffdff, RZ, 0xc0, !PT ;  /* 0xfffffdff38387812 */ /* 0x000fc400078ec0ff */
[----:B0-----:R-:W-:-:S09]  /*bc400*/  PRMT R58, R50, 0x7772, RZ ;  /* 0x00007772323a7816 */ /* 0x001fd200000000ff */
[----:B------:R-:W-:Y:S02]  /*bc410*/  @P6 LOP3.LUT R56, R56, 0x200, RZ, 0xfc, !PT ;  /* 0x0000020038386812 */ /* 0x000fe400078efcff */
[----:B------:R-:W-:Y:S01]  /*bc420*/  LOP3.LUT P6, RZ, R42, 0x1000, RZ, 0xc0, !PT ;  /* 0x000010002aff7812 */ /* 0x000fe200078cc0ff */
[----:B------:R-:W4:Y:S04]  /*bc430*/  LDL.LU.64 R10, [R1+0x2968] ;  /* 0x00296800010a7983 */ /* 0x000f280000300a00 */
[----:B--2---:R0:W-:Y:S02]  /*bc440*/  @P1 STG.E.U8 desc[UR24][R8.64], R58 ;  /* 0x0000003a08001986 */ /* 0x0041e4000c101118 */
[----:B0-----:R-:W-:Y:S02]  /*bc450*/  PRMT R58, R50, 0x7773, RZ ;  /* 0x00007773323a7816 */ /* 0x001fe400000000ff */
[----:B------:R-:W2:Y:S04]  /*bc460*/  LDL.LU.64 R8, [R1+0x2960] ;  /* 0x0029600001087983 */ /* 0x000ea80000300a00 */
[----:B------:R0:W-:Y:S02]  /*bc470*/  @P0 STG.E.U8 desc[UR24][R60.64], R58 ;  /* 0x0000003a3c000986 */ /* 0x0001e4000c101118 */
[----:B0-----:R-:W-:-:S02]  /*bc480*/  PRMT R58, R59, 0x7770, RZ ;  /* 0x000077703b3a7816 */ /* 0x001fc400000000ff */
[----:B------:R-:W2:Y:S04]  /*bc490*/  LDL.LU.64 R60, [R1+0x2958] ;  /* 0x00295800013c7983 */ /* 0x000ea80000300a00 */
[----:B------:R-:W2:Y:S04]  /*bc4a0*/  LDL.LU R50, [R1+0x280] ;  /* 0x0002800001327983 */ /* 0x000ea80000300800 */
[----:B------:R0:W-:Y:S01]  /*bc4b0*/  @P6 STG.E.U8 desc[UR24][R36.64], R58 ;  /* 0x0000003a24006986 */ /* 0x0001e2000c101118 */
[C---:B------:R-:W-:Y:S02]  /*bc4c0*/  LOP3.LUT P6, RZ, R56.reuse, 0x200, RZ, 0xc0, !PT ;  /* 0x0000020038ff7812 */ /* 0x040fe400078cc0ff */
[----:B0-----:R-:W-:Y:S01]  /*bc4d0*/  PRMT R58, R59, 0x7771, RZ ;  /* 0x000077713b3a7816 */ /* 0x001fe200000000ff */
[----:B------:R-:W2:Y:S10]  /*bc4e0*/  LDL.LU.64 R36, [R1+0x2950] ;  /* 0x0029500001247983 */ /* 0x000eb40000300a00 */
[----:B------:R0:W-:Y:S01]  /*bc4f0*/  @P6 STG.E.U8 desc[UR24][R46.64], R58 ;  /* 0x0000003a2e006986 */ /* 0x0001e2000c101118 */
[----:B------:R-:W-:-:S03]  /*bc500*/  LOP3.LUT P6, RZ, R56, 0x100, RZ, 0xc0, !PT ;  /* 0x0000010038ff7812 */ /* 0x000fc600078cc0ff */
[----:B0-----:R-:W2:Y:S01]  /*bc510*/  LDL.LU.64 R46, [R1+0x2948] ;  /* 0x00294800012e7983 */ /* 0x001ea20000300a00 */
[----:B------:R-:W-:-:S09]  /*bc520*/  PRMT R58, R59, 0x7772, RZ ;  /* 0x000077723b3a7816 */ /* 0x000fd200000000ff */
[----:B---3--:R0:W-:Y:S04]  /*bc530*/  @P6 STG.E.U8 desc[UR24][R48.64], R58 ;  /* 0x0000003a30006986 */ /* 0x0081e8000c101118 */
[----:B0-----:R-:W3:Y:S01]  /*bc540*/  LDL.LU.64 R48, [R1+0x2940] ;  /* 0x0029400001307983 */ /* 0x001ee20000300a00 */
        /* <DEDUP_REMOVED lines=16> */
[C---:B------:R-:W-:Y:S02]  /*bc650*/  LOP3.LUT P5, RZ, R42.reuse, 0x20000000, RZ, 0xc0, !PT ;  /* 0x200000002aff7812 */ /* 0x040fe400078ac0ff */
[----:B------:R-:W-:Y:S02]  /*bc660*/  LOP3.LUT P4, RZ, R42, 0x80000000, RZ, 0xc0, !PT ;  /* 0x800000002aff7812 */ /* 0x000fe4000788c0ff */
[----:B0-----:R-:W-:-:S07]  /*bc670*/  PRMT R58, R40, 0x7770, RZ ;  /* 0x00007770283a7816 */ /* 0x001fce00000000ff */
[----:B------:R0:W-:Y:S01]  /*bc680*/  @P6 STG.E.U8 desc[UR24][R12.64], R58 ;  /* 0x0000003a0c006986 */ /* 0x0001e2000c101118 */
[C---:B------:R-:W-:Y:S02]  /*bc690*/  LOP3.LUT P3, RZ, R41.reuse, 0x2, RZ, 0xc0, !PT ;  /* 0x0000000229ff7812 */ /* 0x040fe4000786c0ff */
[----:B------:R-:W-:Y:S02]  /*bc6a0*/  LOP3.LUT P2, RZ, R41, 0x4, RZ, 0xc0, !PT ;  /* 0x0000000429ff7812 */ /* 0x000fe4000784c0ff */
[----:B0-----:R-:W-:-:S05]  /*bc6b0*/  PRMT R58, R40, 0x7771, RZ ;  /* 0x00007771283a7816 */ /* 0x001fca00000000ff */
[----:B----4-:R0:W-:Y:S01]  /*bc6c0*/  @P5 STG.E.U8 desc[UR24][R10.64], R58 ;  /* 0x0000003a0a005986 */ /* 0x0101e2000c101118 */
[----:B------:R-:W-:Y:S02]  /*bc6d0*/  LOP3.LUT P1, RZ, R41, 0x10, RZ, 0xc0, !PT ;  /* 0x0000001029ff7812 */ /* 0x000fe4000782c0ff */
[----:B0-----:R-:W-:-:S05]  /*bc6e0*/  PRMT R58, R40, 0x7772, RZ ;  /* 0x00007772283a7816 */ /* 0x001fca00000000ff */
[----:B--2---:R0:W-:Y:S01]  /*bc6f0*/  @P4 STG.E.U8 desc[UR24][R8.64], R58 ;  /* 0x0000003a08004986 */ /* 0x0041e2000c101118 */
[----:B------:R-:W-:Y:S02]  /*bc700*/  LOP3.LUT P0, RZ, R41, 0x20, RZ, 0xc0, !PT ;  /* 0x0000002029ff7812 */ /* 0x000fe4000780c0ff */
[----:B0-----:R-:W-:Y:S02]  /*bc710*/  PRMT R58, R40, 0x7773, RZ ;  /* 0x00007773283a7816 */ /* 0x001fe400000000ff */
[----:B------:R-:W2:Y:S04]  /*bc720*/  LDL.LU R40, [R1+0x30e0] ;  /* 0x0030e00001287983 */ /* 0x000ea80000300800 */
[----:B------:R0:W-:Y:S02]  /*bc730*/  @P3 STG.E.U8 desc[UR24][R60.64], R58 ;  /* 0x0000003a3c003986 */ /* 0x0001e4000c101118 */
[----:B0-----:R-:W-:-:S05]  /*bc740*/  PRMT R58, R50, 0x7770, RZ ;  /* 0x00007770323a7816 */ /* 0x001fca00000000ff */
[----:B------:R0:W-:Y:S02]  /*bc750*/  @P2 STG.E.U8 desc[UR24][R36.64], R58 ;  /* 0x0000003a24002986 */ /* 0x0001e4000c101118 */
[----:B0-----:R-:W-:-:S05]  /*bc760*/  PRMT R58, R50, 0x7771, RZ ;  /* 0x00007771323a7816 */ /* 0x001fca00000000ff */
[----:B------:R0:W-:Y:S02]  /*bc770*/  @P1 STG.E.U8 desc[UR24][R46.64], R58 ;  /* 0x0000003a2e001986 */ /* 0x0001e4000c101118 */
[----:B0-----:R-:W-:-:S05]  /*bc780*/  PRMT R58, R50, 0x7772, RZ ;  /* 0x00007772323a7816 */ /* 0x001fca00000000ff */
[----:B---3--:R0:W-:Y:S04]  /*bc790*/  @P0 STG.E.U8 desc[UR24][R48.64], R58 ;  /* 0x0000003a30000986 */ /* 0x0081e8000c101118 */
[----:B0-----:R-:W3:Y:S04]  /*bc7a0*/  LDL.LU.64 R48, [R1+0x2938] ;  /* 0x0029380001307983 */ /* 0x001ee80000300a00 */
[----:B------:R-:W4:Y:S04]  /*bc7b0*/  LDL.LU.64 R12, [R1+0x2930] ;  /* 0x00293000010c7983 */ /* 0x000f280000300a00 */
[----:B------:R-:W2:Y:S04]  /*bc7c0*/  LDL.LU.64 R10, [R1+0x2928] ;  /* 0x00292800010a7983 */ /* 0x000ea80000300a00 */
[----:B------:R-:W2:Y:S04]  /*bc7d0*/  LDL.LU.64 R8, [R1+0x2920] ;  /* 0x0029200001087983 */ /* 0x000ea80000300a00 */
[----:B------:R-:W4:Y:S04]  /*bc7e0*/  LDL.LU R61, [R1+0x284] ;  /* 0x00028400013d7983 */ /* 0x000f280000300800 */
[----:B------:R-:W2:Y:S04]  /*bc7f0*/  LDL.LU.64 R36, [R1+0x2918] ;  /* 0x0029180001247983 */ /* 0x000ea80000300a00 */
[----:B------:R-:W2:Y:S04]  /*bc800*/  LDL.LU.64 R46, [R1+0x2910] ;  /* 0x00291000012e7983 */ /* 0x000ea80000300a00 */
[----:B------:R-:W2:Y:S01]  /*bc810*/  LDL.LU R14, [R1+0x288] ;  /* 0x00028800010e7983 */ /* 0x000ea20000300800 */
        /* <DEDUP_REMOVED lines=20> */
[C---:B------:R-:W-:Y:S02]  /*bc960*/  LOP3.LUT P6, RZ, R41.reuse, 0x80000, RZ, 0xc0, !PT ;  /* 0x0008000029ff7812 */ /* 0x040fe400078cc0ff */
[----:B------:R-:W-:Y:S02]  /*bc970*/  LOP3.LUT R56, R56, 0xfffffffe, RZ, 0xc0, !PT ;  /* 0xfffffffe38387812 */ /* 0x000fe400078ec0ff */
[C---:B------:R-:W-:Y:S02]  /*bc980*/  LOP3.LUT P2, RZ, R41.reuse, 0x200, RZ, 0xc0, !PT ;  /* 0x0000020029ff7812 */ /* 0x040fe4000784c0ff */
[C---:B------:R-:W-:Y:S02]  /*bc990*/  LOP3.LUT P1, RZ, R41.reuse, 0x800, RZ, 0xc0, !PT ;  /* 0x0000080029ff7812 */ /* 0x040fe4000782c0ff */
[----:B------:R-:W-:-:S05]  /*bc9a0*/  LOP3.LUT P0, RZ, R41, 0x2000, RZ, 0xc0, !PT ;  /* 0x0000200029ff7812 */ /* 0x000fca000780c0ff */
[----:B------:R-:W-:Y:S02]  /*bc9b0*/  @P6 LOP3.LUT R56, R56, 0x1, RZ, 0xfc, !PT ;  /* 0x0000000138386812 */ /* 0x000fe400078efcff */
[----:B------:R-:W-:Y:S02]  /*bc9c0*/  LOP3.LUT P6, RZ, R41, 0x20000, RZ, 0xc0, !PT ;  /* 0x0002000029ff7812 */ /* 0x000fe400078cc0ff */
[----:B------:R-:W-:-:S11]  /*bc9d0*/  LOP3.LUT R56, R56, 0xfffffffd, RZ, 0xc0, !PT ;  /* 0xfffffffd38387812 */ /* 0x000fd600078ec0ff */
[----:B------:R-:W-:Y:S02]  /*bc9e0*/  @P6 LOP3.LUT R56, R56, 0x2, RZ, 0xfc, !PT ;  /* 0x0000000238386812 */ /* 0x000fe400078efcff */
[----:B------:R-:W-:Y:S01]  /*bc9f0*/  LOP3.LUT P6, RZ, R41, 0x8000, RZ, 0xc0, !PT ;  /* 0x0000800029ff7812 */ /* 0x000fe200078cc0ff */
[----:B---3--:R0:W-:Y:S04]  /*bca00*/  @P3 STG.E.U8 desc[UR24][R48.64], R58 ;  /* 0x0000003a30003986 */ /* 0x0081e8000c101118 */
[----:B0-----:R-:W3:Y:S01]  /*bca10*/  LDL.LU.64 R48, [R1+0x2908] ;  /* 0x0029080001307983 */ /* 0x001ee20000300a00 */
[----:B----4-:R-:W-:-:S03]  /*bca20*/  PRMT R58, R61, 0x7770, RZ ;  /* 0x000077703d3a7816 */ /* 0x010fc600000000ff */
[----:B------:R-:W4:Y:S04]  /*bca30*/  LDL.LU.64 R22, [R1+0x28f8] ;  /* 0x0028f80001167983 */ /* 0x000f280000300a00 */
[----:B------:R-:W4:Y:S04]  /*bca40*/  LDL.LU R15, [R1+0x28c] ;  /* 0x00028c00010f7983 */ /* 0x000f280000300800 */
[----:B------:R-:W4:Y:S04]  /*bca50*/  LDL.LU.64 R20, [R1+0x28f0] ;  /* 0x0028f00001147983 */ /* 0x000f280000300a00 */
[----:B------:R0:W-:Y:S04]  /*bca60*/  @P2 STG.E.U8 desc[UR24][R12.64], R58 ;  /* 0x0000003a0c002986 */ /* 0x0001e8000c101118 */
[----:B------:R-:W4:Y:S04]  /*bca70*/  LDL.LU.64 R18, [R1+0x28e8] ;  /* 0x0028e80001127983 */ /* 0x000f280000300a00 */
[----:B------:R-:W4:Y:S04]  /*bca80*/  LDL.LU.64 R16, [R1+0x28e0] ;  /* 0x0028e00001107983 */ /* 0x000f280000300a00 */
[----:B------:R-:W4:Y:S01]  /*bca90*/  LDL.LU R50, [R1+0x270] ;  /* 0x0002700001327983 */ /* 0x000f220000300800 */
[----:B0-----:R-:W-:-:S03]  /*bcaa0*/  PRMT R58, R61, 0x7771, RZ ;  /* 0x000077713d3a7816 */ /* 0x001fc600000000ff */
[----:B------:R-:W4:Y:S04]  /*bcab0*/  LDL.LU.64 R12, [R1+0x28d8] ;  /* 0x0028d800010c7983 */ /* 0x000f280000300a00 */
[----:B--2---:R0:W-:Y:S02]  /*bcac0*/  @P1 STG.E.U8 desc[UR24][R10.64], R58 ;  /* 0x0000003a0a001986 */ /* 0x0041e4000c101118 */
[C---:B0-----:R-:W-:Y:S02]  /*bcad0*/  PRMT R58, R61.reuse, 0x7772, RZ ;  /* 0x000077723d3a7816 */ /* 0x041fe400000000ff */
[----:B------:R-:W2:Y:S04]  /*bcae0*/  LDL.LU.64 R10, [R1+0x28d0] ;  /* 0x0028d000010a7983 */ /* 0x000ea80000300a00 */
[----:B------:R0:W-:Y:S02]  /*bcaf0*/  @P0 STG.E.U8 desc[UR24][R8.64], R58 ;  /* 0x0000003a08000986 */ /* 0x0001e4000c101118 */
[----:B0-----:R-:W-:-:S02]  /*bcb00*/  PRMT R58, R61, 0x7773, RZ ;  /* 0x000077733d3a7816 */ /* 0x001fc400000000ff */
[----:B------:R-:W2:Y:S04]  /*bcb10*/  LDL.LU.64 R8, [R1+0x28c8] ;  /* 0x0028c80001087983 */ /* 0x000ea80000300a00 */
[----:B------:R-:W2:Y:S04]  /*bcb20*/  LDL.LU.64 R60, [R1+0x28c0] ;  /* 0x0028c000013c7983 */ /* 0x000ea80000300a00 */
[----:B------:R-:W2:Y:S04]  /*bcb30*/  LDL.LU R7, [R1+0x274] ;  /* 0x0002740001077983 */ /* 0x000ea80000300800 */
[----:B------:R0:W-:Y:S01]  /*bcb40*/  @P6 STG.E.U8 desc[UR24][R36.64], R58 ;  /* 0x0000003a24006986 */ /* 0x0001e2000c101118 */
[----:B------:R-:W-:-:S02]  /*bcb50*/  LOP3.LUT P6, RZ, R56, 0x2, RZ, 0xc0, !PT ;  /* 0x0000000238ff7812 */ /* 0x000fc400078cc0ff */
[----:B0-----:R-:W-:-:S11]  /*bcb60*/  PRMT R58, R14, 0x7770, RZ ;  /* 0x000077700e3a7816 */ /* 0x001fd600000000ff */
[----:B------:R0:W-:Y:S04]  /*bcb70*/  @P6 STG.E.U8 desc[UR24][R46.64], R58 ;  /* 0x0000003a2e006986 */ /* 0x0001e8000c101118 */
[----:B0-----:R-:W4:Y:S01]  /*bcb80*/  LDL.LU.64 R58, [R1+0x2900] ;  /* 0x00290000013a7983 */ /* 0x001f220000300a00 */
[----:B------:R-:W-:-:S03]  /*bcb90*/  LOP3.LUT P6, RZ, R56, 0x1, RZ, 0xc0, !PT ;  /* 0x0000000138ff7812 */ /* 0x000fc600078cc0ff */
[----:B------:R-:W2:Y:S04]  /*bcba0*/  LDL.LU.64 R36, [R1+0x28b8] ;  /* 0x0028b80001247983 */ /* 0x000ea80000300a00 */
[----:B------:R-:W2:Y:S01]  /*bcbb0*/  LDL.LU.64 R46, [R1+0x28b0] ;  /* 0x0028b000012e7983 */ /* 0x000ea20000300a00 */
[----:B------:R-:W-:-:S05]  /*bcbc0*/  PRMT R56, R14, 0x7771, RZ ;  /* 0x000077710e387816 */ /* 0x000fca00000000ff */
[----:B---3--:R0:W-:Y:S04]  /*bcbd0*/  @P6 STG.E.U8 desc[UR24][R48.64], R56 ;  /* 0x0000003830006986 */ /* 0x0081e8000c101118 */
[----:B0-----:R-:W3:Y:S01]  /*bcbe0*/  LDL.LU.64 R48, [R1+0x28a8] ;  /* 0x0028a80001307983 */ /* 0x001ee20000300a00 */
[----:B------:R-:W-:Y:S02]  /*bcbf0*/  LOP3.LUT P6, RZ, R57, 0x80000000, RZ, 0xc0, !PT ;  /* 0x8000000039ff7812 */ /* 0x000fe400078cc0ff */
[----:B------:R-:W-:Y:S02]  /*bcc00*/  PRMT R56, R14, 0x7772, RZ ;  /* 0x000077720e387816 */ /* 0x000fe400000000ff */
[----:B------:R-:W-:Y:S02]  /*bcc10*/  LOP3.LUT P5, RZ, R41, 0x80000000, RZ, 0xc0, !PT ;  /* 0x8000000029ff7812 */ /* 0x000fe400078ac0ff */
[----:B------:R-:W-:-:S07]  /*bcc20*/  LOP3.LUT P4, RZ, R40, 0x2, RZ, 0xc0, !PT ;  /* 0x0000000228ff7812 */ /* 0x000fce000788c0ff */
        /* <DEDUP_REMOVED lines=14> */
[----:B------:R-:W-:Y:S02]  /*bcd10*/  LOP3.LUT P3, RZ, R40, 0x8, RZ, 0xc0, !PT ;  /* 0x0000000828ff7812 */ /* 0x000fe4000786c0ff */
[----:B0-----:R-:W-:-:S09]  /*bcd20*/  PRMT R56, R15, 0x7773, RZ ;  /* 0x000077730f387816 */ /* 0x001fd200000000ff */
[----:B------:R0:W-:Y:S01]  /*bcd30*/  @P6 STG.E.U8 desc[UR24][R12.64], R56 ;  /* 0x000000380c006986 */ /* 0x0001e2000c101118 */
[----:B------:R-:W-:Y:S02]  /*bcd40*/  LOP3.LUT P2, RZ, R40, 0x20, RZ, 0xc0, !PT ;  /* 0x0000002028ff7812 */ /* 0x000fe4000784c0ff */
[----:B0-----:R-:W-:-:S05]  /*bcd50*/  PRMT R56, R50, 0x7770, RZ ;  /* 0x0000777032387816 */ /* 0x001fca00000000ff */
[----:B--2---:R0:W-:Y:S01]  /*bcd60*/  @P5 STG.E.U8 desc[UR24][R10.64], R56 ;  /* 0x000000380a005986 */ /* 0x0041e2000c101118 */
        /* <DEDUP_REMOVED lines=10> */
[----:B0-----:R-:W-:-:S05]  /*bce10*/  PRMT R56, R7, 0x7771, RZ ;  /* 0x0000777107387816 */ /* 0x001fca00000000ff */
[----:B---3--:R0:W-:Y:S04]  /*bce20*/  @P0 STG.E.U8 desc[UR24][R48.64], R56 ;  /* 0x0000003830000986 */ /* 0x0081e8000c101118 */
[----:B0-----:R-:W2:Y:S04]  /*bce30*/  LDL.LU.64 R48, [R1+0x28a0] ;  /* 0x0028a00001307983 */ /* 0x001ea80000300a00 */
[----:B------:R-:W3:Y:S04]  /*bce40*/  LDL.LU.64 R10, [R1+0x2898] ;  /* 0x00289800010a7983 */ /* 0x000ee80000300a00 */
[----:B------:R-:W4:Y:S04]  /*bce50*/  LDL.LU.64 R8, [R1+0x2890] ;  /* 0x0028900001087983 */ /* 0x000f280000300a00 */
[----:B------:R-:W4:Y:S04]  /*bce60*/  LDL.LU.64 R60, [R1+0x2888] ;  /* 0x00288800013c7983 */ /* 0x000f280000300a00 */
[----:B------:R-:W4:Y:S04]  /*bce70*/  LDL.LU.64 R36, [R1+0x2880] ;  /* 0x0028800001247983 */ /* 0x000f280000300a00 */
[----:B------:R-:W4:Y:S01]  /*bce80*/  LDL.LU R50, [R1+0x278] ;  /* 0x0002780001327983 */ /* 0x000f220000300800 */
[----:B------:R-:W-:-:S03]  /*bce90*/  LOP3.LUT P3, RZ, R40, 0x100, RZ, 0xc0, !PT ;  /* 0x0000010028ff7812 */ /* 0x000fc6000786c0ff */
[----:B------:R-:W4:Y:S01]  /*bcea0*/  LDL.LU.64 R46, [R1+0x2878] ;  /* 0x00287800012e7983 */ /* 0x000f220000300a00 */
[----:B------:R-:W-:-:S03]  /*bceb0*/  PRMT R56, R7, 0x7772, RZ ;  /* 0x0000777207387816 */ /* 0x000fc600000000ff */
[----:B------:R-:W4:Y:S01]  /*bcec0*/  LDL.LU R21, [R1+0x27c] ;  /* 0x00027c0001157983 */ /* 0x000f220000300800 */
        /* <DEDUP_REMOVED lines=16> */
[----:B--2---:R0:W-:Y:S04]  /*bcfd0*/  @P3 STG.E.U8 desc[UR24][R48.64], R56 ;  /* 0x0000003830003986 */ /* 0x0041e8000c101118 */
[----:B0-----:R-:W2:Y:S04]  /*bcfe0*/  LDL.LU.64 R48, [R1+0x2870] ;  /* 0x0028700001307983 */ /* 0x001ea80000300a00 */
[----:B------:R-:W2:Y:S04]  /*bcff0*/  LDL.LU.64 R58, [R1+0x2868] ;  /* 0x00286800013a7983 */ /* 0x000ea80000300a00 */
[----:B------:R-:W2:Y:S01]  /*bd000*/  LDL.LU.64 R22, [R1+0x2860] ;  /* 0x0028600001167983 */ /* 0x000ea20000300a00 */
[----:B------:R-:W-:-:S03]  /*bd010*/  PRMT R56, R7, 0x7773, RZ ;  /* 0x0000777307387816 */ /* 0x000fc600000000ff */
[----:B------:R-:W2:Y:S04]  /*bd020*/  LDL.LU R7, [R1+0x260] ;  /* 0x0002600001077983 */ /* 0x000ea80000300800 */
[----:B------:R-:W2:Y:S01]  /*bd030*/  LDL.LU.64 R18, [R1+0x2858] ;  /* 0x0028580001127983 */ /* 0x000ea20000300a00 */
[----:B------:R-:W-:-:S03]  /*bd040*/  LOP3.LUT R57, R57, 0xff7fffff, RZ, 0xc0, !PT ;  /* 0xff7fffff39397812 */ /* 0x000fc600078ec0ff */
[----:B------:R-:W2:Y:S01]  /*bd050*/  LDL.LU.64 R16, [R1+0x2850] ;  /* 0x0028500001107983 */ /* 0x000ea20000300a00 */
[C---:B------:R-:W-:Y:S02]  /*bd060*/  LOP3.LUT P2, RZ, R40.reuse, 0x200, RZ, 0xc0, !PT ;  /* 0x0000020028ff7812 */ /* 0x040fe4000784c0ff */
[C---:B------:R-:W-:Y:S02]  /*bd070*/  LOP3.LUT P1, RZ, R40.reuse, 0x400, RZ, 0xc0, !PT ;  /* 0x0000040028ff7812 */ /* 0x040fe4000782c0ff */
[----:B------:R-:W-:Y:S02]  /*bd080*/  @P6 LOP3.LUT R57, R57, 0x800000, RZ, 0xfc, !PT ;  /* 0x0080000039396812 */ /* 0x000fe400078efcff */
[C---:B------:R-:W-:Y:S01]  /*bd090*/  LOP3.LUT P6, RZ, R40.reuse, 0x4000, RZ, 0xc0, !PT ;  /* 0x0000400028ff7812 */ /* 0x040fe200078cc0ff */
[----:B------:R-:W2:Y:S01]  /*bd0a0*/  LDL.LU.64 R14, [R1+0x2848] ;  /* 0x00284800010e7983 */ /* 0x000ea20000300a00 */
[----:B------:R-:W-:Y:S02]  /*bd0b0*/  LOP3.LUT P0, RZ, R40, 0x800, RZ, 0xc0, !PT ;  /* 0x0000080028ff7812 */ /* 0x000fe4000780c0ff */
[----:B------:R-:W-:Y:S01]  /*bd0c0*/  LOP3.LUT R57, R57, 0xfeffffff, RZ, 0xc0, !PT ;  /* 0xfeffffff39397812 */ /* 0x000fe200078ec0ff */
[----:B------:R-:W2:Y:S08]  /*bd0d0*/  LDL.LU.64 R12, [R1+0x2840] ;  /* 0x00284000010c7983 */ /* 0x000eb00000300a00 */
[----:B------:R-:W-:-:S02]  /*bd0e0*/  @P6 LOP3.LUT R57, R57, 0x1000000, RZ, 0xfc, !PT ;  /* 0x0100000039396812 */ /* 0x000fc400078efcff */
[----:B------:R-:W-:Y:S01]  /*bd0f0*/  LOP3.LUT P6, RZ, R40, 0x2000, RZ, 0xc0, !PT ;  /* 0x0000200028ff7812 */ /* 0x000fe200078cc0ff */
[----:B---3--:R4:W-:Y:S01]  /*bd100*/  @P2 STG.E.U8 desc[UR24][R10.64], R56 ;  /* 0x000000380a002986 */ /* 0x0089e2000c101118 */
[----:B------:R-:W-:Y:S02]  /*bd110*/  LOP3.LUT R57, R57, 0xfdffffff, RZ, 0xc0, !PT ;  /* 0xfdffffff39397812 */ /* 0x000fe400078ec0ff */
[----:B----4-:R-:W-:-:S09]  /*bd120*/  PRMT R56, R50, 0x7770, RZ ;  /* 0x0000777032387816 */ /* 0x010fd200000000ff */
[----:B------:R-:W-:Y:S02]  /*bd130*/  @P6 LOP3.LUT R57, R57, 0x2000000, RZ, 0xfc, !PT ;  /* 0x0200000039396812 */ /* 0x000fe400078efcff */
[----:B------:R-:W-:Y:S01]  /*bd140*/  LOP3.LUT P6, RZ, R40, 0x1000, RZ, 0xc0, !PT ;  /* 0x0000100028ff7812 */ /* 0x000fe200078cc0ff */
[----:B------:R-:W3:Y:S04]  /*bd150*/  LDL.LU.64 R10, [R1+0x2838] ;  /* 0x00283800010a7983 */ /* 0x000ee80000300a00 */
[----:B------:R0:W-:Y:S02]  /*bd160*/  @P1 STG.E.U8 desc[UR24][R8.64], R56 ;  /* 0x0000003808001986 */ /* 0x0001e4000c101118 */
[C---:B0-----:R-:W-:Y:S02]  /*bd170*/  PRMT R56, R50.reuse, 0x7771, RZ ;  /* 0x0000777132387816 */ /* 0x041fe400000000ff */
[----:B------:R-:W4:Y:S04]  /*bd180*/  LDL.LU.64 R8, [R1+0x2830] ;  /* 0x0028300001087983 */ /* 0x000f280000300a00 */
[----:B------:R0:W-:Y:S02]  /*bd190*/  @P0 STG.E.U8 desc[UR24][R60.64], R56 ;  /* 0x000000383c000986 */ /* 0x0001e4000c101118 */
[----:B0-----:R-:W-:-:S02]  /*bd1a0*/  PRMT R56, R50, 0x7772, RZ ;  /* 0x0000777232387816 */ /* 0x001fc400000000ff */
[----:B------:R-:W4:Y:S04]  /*bd1b0*/  LDL.LU.64 R60, [R1+0x2828] ;  /* 0x00282800013c7983 */ /* 0x000f280000300a00 */
[----:B------:R0:W-:Y:S01]  /*bd1c0*/  @P6 STG.E.U8 desc[UR24][R36.64], R56 ;  /* 0x0000003824006986 */ /* 0x0001e2000c101118 */
[C---:B------:R-:W-:Y:S02]  /*bd1d0*/  LOP3.LUT P6, RZ, R57.reuse, 0x2000000, RZ, 0xc0, !PT ;  /* 0x0200000039ff7812 */ /* 0x040fe400078cc0ff */
[----:B0-----:R-:W-:Y:S01]  /*bd1e0*/  PRMT R56, R50, 0x7773, RZ ;  /* 0x0000777332387816 */ /* 0x001fe200000000ff */
[----:B------:R-:W4:Y:S10]  /*bd1f0*/  LDL.LU.64 R36, [R1+0x2820] ;  /* 0x0028200001247983 */ /* 0x000f340000300a00 */
[----:B------:R0:W-:Y:S01]  /*bd200*/  @P6 STG.E.U8 desc[UR24][R46.64], R56 ;  /* 0x000000382e006986 */ /* 0x0001e2000c101118 */
[----:B------:R-:W-:-:S03]  /*bd210*/  LOP3.LUT P6, RZ, R57, 0x1000000, RZ, 0xc0, !PT ;  /* 0x0100000039ff7812 */ /* 0x000fc600078cc0ff */
[----:B0-----:R-:W4:Y:S01]  /*bd220*/  LDL.LU.64 R46, [R1+0x2818] ;  /* 0x00281800012e7983 */ /* 0x001f220000300a00 */
[----:B------:R-:W-:-:S03]  /*bd230*/  PRMT R56, R21, 0x7770, RZ ;  /* 0x0000777015387816 */ /* 0x000fc600000000ff */
[----:B------:R-:W4:Y:S06]  /*bd240*/  LDL.LU R50, [R1+0x268] ;  /* 0x0002680001327983 */ /* 0x000f2c0000300800 */
[----:B--2---:R0:W-:Y:S04]  /*bd250*/  @P6 STG.E.U8 desc[UR24][R48.64], R56 ;  /* 0x0000003830006986 */ /* 0x0041e8000c101118 */
[----:B0-----:R-:W2:Y:S01]  /*bd260*/  LDL.LU.64 R48, [R1+0x2810] ;  /* 0x0028100001307983 */ /* 0x001ea20000300a00 */
[----:B------:R-:W-:-:S02]  /*bd270*/  LOP3.LUT P6, RZ, R57, 0x800000, RZ, 0xc0, !PT ;  /* 0x0080000039ff7812 */ /* 0x000fc400078cc0ff */
        /* <DEDUP_REMOVED lines=22> */
[----:B---3--:R0:W-:Y:S01]  /*bd3e0*/  @P5 STG.E.U8 desc[UR24][R10.64], R56 ;  /* 0x000000380a005986 */ /* 0x0081e2000c101118 */
[----:B------:R-:W-:Y:S02]  /*bd3f0*/  LOP3.LUT P1, RZ, R40, 0x2000000, RZ, 0xc0, !PT ;  /* 0x0200000028ff7812 */ /* 0x000fe4000782c0ff */
[----:B0-----:R-:W-:-:S05]  /*bd400*/  PRMT R56, R54, 0x7770, RZ ;  /* 0x0000777036387816 */ /* 0x001fca00000000ff */
[----:B----4-:R0:W-:Y:S01]  /*bd410*/  @P4 STG.E.U8 desc[UR24][R8.64], R56 ;  /* 0x0000003808004986 */ /* 0x0101e2000c101118 */
[----:B------:R-:W-:Y:S02]  /*bd420*/  LOP3.LUT P0, RZ, R40, 0x4000000, RZ, 0xc0, !PT ;  /* 0x0400000028ff7812 */ /* 0x000fe4000780c0ff */
        /* <DEDUP_REMOVED lines=8> */
[----:B--2---:R0:W-:Y:S04]  /*bd4b0*/  @P0 STG.E.U8 desc[UR24][R48.64], R56 ;  /* 0x0000003830000986 */ /* 0x0041e8000c101118 */
[----:B0-----:R-:W2:Y:S04]  /*bd4c0*/  LDL.LU.64 R48, [R1+0x2808] ;  /* 0x0028080001307983 */ /* 0x001ea80000300a00 */
[----:B------:R-:W4:Y:S04]  /*bd4d0*/  LDL.LU.64 R10, [R1+0x2800] ;  /* 0x00280000010a7983 */ /* 0x000f280000300a00 */
[----:B------:R-:W4:Y:S04]  /*bd4e0*/  LDL.LU.64 R8, [R1+0x27f8] ;  /* 0x0027f80001087983 */ /* 0x000f280000300a00 */
[----:B------:R-:W4:Y:S04]  /*bd4f0*/  LDL.LU.64 R60, [R1+0x27f0] ;  /* 0x0027f000013c7983 */ /* 0x000f280000300a00 */
[----:B------:R-:W4:Y:S04]  /*bd500*/  LDL.LU.64 R36, [R1+0x27e8] ;  /* 0x0027e80001247983 */ /* 0x000f280000300a00 */
[----:B------:R-:W4:Y:S04]  /*bd510*/  LDL.LU.64 R46, [R1+0x27e0] ;  /* 0x0027e000012e7983 */ /* 0x000f280000300a00 */
[----:B------:R-:W4:Y:S01]  /*bd520*/  LDL.LU R59, [R1+0x26c] ;  /* 0x00026c00013b7983 */ /* 0x000f220000300800 */
[----:B------:R-:W-:-:S02]  /*bd530*/  LOP3.LUT P3, RZ, R40, 0x8000000, RZ, 0xc0, !PT ;  /* 0x0800000028ff7812 */ /* 0x000fc4000786c0ff */
[----:B------:R-:W-:Y:S02]  /*bd540*/  PRMT R56, R50, 0x7771, RZ ;  /* 0x0000777132387816 */ /* 0x000fe400000000ff */
[----:B------:R-:W-:Y:S02]  /*bd550*/  LOP3.LUT R57, R57, 0xfffffbff, RZ, 0xc0, !PT ;  /* 0xfffffbff39397812 */ /* 0x000fe400078ec0ff */
[C---:B------:R-:W-:Y:S02]  /*bd560*/  LOP3.LUT P2, RZ, R40.reuse, 0x10000000, RZ, 0xc0, !PT ;  /* 0x1000000028ff7812 */ /* 0x040fe4000784c0ff */
[C---:B------:R-:W-:Y:S02]  /*bd570*/  LOP3.LUT P1, RZ, R40.reuse, 0x20000000, RZ, 0xc0, !PT ;  /* 0x2000000028ff7812 */ /* 0x040fe4000782c0ff */
[----:B------:R-:W-:-:S03]  /*bd580*/  LOP3.LUT P0, RZ, R40, 0x40000000, RZ, 0xc0, !PT ;  /* 0x4000000028ff7812 */ /* 0x000fc6000780c0ff */
[----:B--2---:R0:W-:Y:S04]  /*bd590*/  @P3 STG.E.U8 desc[UR24][R48.64], R56 ;  /* 0x0000003830003986 */ /* 0x0041e8000c101118 */
[----:B0-----:R-:W2:Y:S01]  /*bd5a0*/  LDL.LU.64 R48, [R1+0x27d8] ;  /* 0x0027d80001307983 */ /* 0x001ea20000300a00 */
[----:B---3--:R-:W-:-:S03]  /*bd5b0*/  LOP3.LUT P6, RZ, R54, 0x80, RZ, 0xc0, !PT ;  /* 0x0000008036ff7812 */ /* 0x008fc600078cc0ff */
[----:B------:R-:W3:Y:S04]  /*bd5c0*/  LDL.LU R7, [R1+0x250] ;  /* 0x0002500001077983 */ /* 0x000ee80000300800 */
[----:B------:R-:W3:Y:S04]  /*bd5d0*/  LDL.LU.64 R22, [R1+0x27d0] ;  /* 0x0027d00001167983 */ /* 0x000ee80000300a00 */
[----:B------:R-:W3:Y:S04]  /*bd5e0*/  LDL.LU.64 R20, [R1+0x27c8] ;  /* 0x0027c80001147983 */ /* 0x000ee80000300a00 */
[----:B------:R-:W3:Y:S04]  /*bd5f0*/  LDL.LU.64 R18, [R1+0x27c0] ;  /* 0x0027c00001127983 */ /* 0x000ee80000300a00 */
[----:B------:R-:W3:Y:S01]  /*bd600*/  LDL.LU.64 R16, [R1+0x27b8] ;  /* 0x0027b80001107983 */ /* 0x000ee20000300a00 */
        /* <DEDUP_REMOVED lines=14> */
[----:B------:R-:W-:Y:S02]  /*bd6f0*/  LOP3.LUT R57, R57, 0xffff7fff, RZ, 0xc0, !PT ;  /* 0xffff7fff39397812 */ /* 0x000fe400078ec0ff */
[----:B------:R-:W-:-:S09]  /*bd700*/  PRMT R56, R50, 0x7772, RZ ;  /* 0x0000777232387816 */ /* 0x000fd200000000ff */
[----:B------:R-:W-:Y:S02]  /*bd710*/  @P6 LOP3.LUT R57, R57, 0x8000, RZ, 0xfc, !PT ;  /* 0x0000800039396812 */ /* 0x000fe400078efcff */
[----:B------:R-:W-:Y:S02]  /*bd720*/  LOP3.LUT P6, RZ, R54, 0x2, RZ, 0xc0, !PT ;  /* 0x0000000236ff7812 */ /* 0x000fe400078cc0ff */
[----:B------:R-:W-:Y:S01]  /*bd730*/  LOP3.LUT R57, R57, 0xfffeffff, RZ, 0xc0, !PT ;  /* 0xfffeffff39397812 */ /* 0x000fe200078ec0ff */
[----:B----4-:R0:W-:Y:S10]  /*bd740*/  @P2 STG.E.U8 desc[UR24][R10.64], R56 ;  /* 0x000000380a002986 */ /* 0x0101f4000c101118 */
[----:B------:R-:W-:-:S02]  /*bd750*/  @P6 LOP3.LUT R57, R57, 0x10000, RZ, 0xfc, !PT ;  /* 0x0001000039396812 */ /* 0x000fc400078efcff */
[----:B------:R-:W-:Y:S02]  /*bd760*/  LOP3.LUT P6, RZ, R54, 0x1, RZ, 0xc0, !PT ;  /* 0x0000000136ff7812 */ /* 0x000fe400078cc0ff */
[----:B0-----:R-:W-:Y:S02]  /*bd770*/  PRMT R56, R50, 0x7773, RZ ;  /* 0x0000777332387816 */ /* 0x001fe400000000ff */
[----:B------:R-:W4:Y:S04]  /*bd780*/  LDL.LU R50, [R1+0x254] ;  /* 0x0002540001327983 */ /* 0x000f280000300800 */
[----:B------:R-:W4:Y:S01]  /*bd790*/  LDL.LU.64 R14, [R1+0x27b0] ;  /* 0x0027b000010e7983 */ /* 0x000f220000300a00 */
[----:B------:R-:W-:-:S03]  /*bd7a0*/  LOP3.LUT R57, R57, 0xfffdffff, RZ, 0xc0, !PT ;  /* 0xfffdffff39397812 */ /* 0x000fc600078ec0ff */
[----:B------:R0:W-:Y:S04]  /*bd7b0*/  @P1 STG.E.U8 desc[UR24][R8.64], R56 ;  /* 0x0000003808001986 */ /* 0x0001e8000c101118 */
[----:B------:R-:W4:Y:S04]  /*bd7c0*/  LDL.LU.64 R12, [R1+0x27a8] ;  /* 0x0027a800010c7983 */ /* 0x000f280000300a00 */
[----:B------:R-:W4:Y:S01]  /*bd7d0*/  LDL.LU.64 R10, [R1+0x27a0] ;  /* 0x0027a000010a7983 */ /* 0x000f220000300a00 */
[----:B------:R-:W-:Y:S02]  /*bd7e0*/  @P6 LOP3.LUT R57, R57, 0x20000, RZ, 0xfc, !PT ;  /* 0x0002000039396812 */ /* 0x000fe400078efcff */
[----:B------:R-:W-:-:S02]  /*bd7f0*/  LOP3.LUT P6, RZ, R40, 0x80000000, RZ, 0xc0, !PT ;  /* 0x8000000028ff7812 */ /* 0x000fc400078cc0ff */
[C---:B0-----:R-:W-:Y:S01]  /*bd800*/  PRMT R56, R59.reuse, 0x7770, RZ ;  /* 0x000077703b387816 */ /* 0x041fe200000000ff */
[----:B------:R-:W4:Y:S04]  /*bd810*/  LDL.LU.64 R8, [R1+0x2798] ;  /* 0x0027980001087983 */ /* 0x000f280000300a00 */
[----:B------:R0:W-:Y:S02]  /*bd820*/  @P0 STG.E.U8 desc[UR24][R60.64], R56 ;  /* 0x000000383c000986 */ /* 0x0001e4000c101118 */
[----:B0-----:R-:W-:Y:S02]  /*bd830*/  PRMT R56, R59, 0x7771, RZ ;  /* 0x000077713b387816 */ /* 0x001fe400000000ff */
[----:B------:R-:W4:Y:S04]  /*bd840*/  LDL.LU.64 R60, [R1+0x2790] ;  /* 0x00279000013c7983 */ /* 0x000f280000300a00 */
[----:B------:R0:W-:Y:S01]  /*bd850*/  @P6 STG.E.U8 desc[UR24][R36.64], R56 ;  /* 0x0000003824006986 */ /* 0x0001e2000c101118 */
[----:B------:R-:W-:-:S02]  /*bd860*/  LOP3.LUT P6, RZ, R57, 0x20000, RZ, 0xc0, !PT ;  /* 0x0002000039ff7812 */ /* 0x000fc400078cc0ff */
[----:B0-----:R-:W-:Y:S01]  /*bd870*/  PRMT R56, R59, 0x7772, RZ ;  /* 0x000077723b387816 */ /* 0x001fe200000000ff */
[----:B------:R-:W4:Y:S10]  /*bd880*/  LDL.LU.64 R36, [R1+0x2788] ;  /* 0x0027880001247983 */ /* 0x000f340000300a00 */
[----:B------:R0:W-:Y:S01]  /*bd890*/  @P6 STG.E.U8 desc[UR24][R46.64], R56 ;  /* 0x000000382e006986 */ /* 0x0001e2000c101118 */
[----:B------:R-:W-:-:S03]  /*bd8a0*/  LOP3.LUT P6, RZ, R57, 0x10000, RZ, 0xc0, !PT ;  /* 0x0001000039ff7812 */ /* 0x000fc600078cc0ff */
[----:B0-----:R-:W4:Y:S01]  /*bd8b0*/  LDL.LU.64 R46, [R1+0x2780] ;  /* 0x00278000012e7983 */ /* 0x001f220000300a00 */
[----:B------:R-:W-:-:S09]  /*bd8c0*/  PRMT R56, R59, 0x7773, RZ ;  /* 0x000077733b387816 */ /* 0x000fd200000000ff */
[----:B--2---:R0:W-:Y:S04]  /*bd8d0*/  @P6 STG.E.U8 desc[UR24][R48.64], R56 ;  /* 0x0000003830006986 */ /* 0x0041e8000c101118 */
[----:B0-----:R-:W2:Y:S01]  /*bd8e0*/  LDL.LU.64 R48, [R1+0x2778] ;  /* 0x0027780001307983 */ /* 0x001ea20000300a00 */
[----:B------:R-:W-:Y:S02]  /*bd8f0*/  LOP3.LUT P6, RZ, R57, 0x8000, RZ, 0xc0, !PT ;  /* 0x0000800039ff7812 */ /* 0x000fe400078cc0ff */
[----:B---3--:R-:W-:-:S11]  /*bd900*/  PRMT R56, R7, 0x7770, RZ ;  /* 0x0000777007387816 */ /* 0x008fd600000000ff */
        /* <DEDUP_REMOVED lines=13> */
[----:B----4-:R-:W-:-:S07]  /*bd9e0*/  PRMT R56, R50, 0x7770, RZ ;  /* 0x0000777032387816 */ /* 0x010fce00000000ff */
[----:B------:R0:W-:Y:S01]  /*bd9f0*/  @P6 STG.E.U8 desc[UR24][R14.64], R56 ;  /* 0x000000380e006986 */ /* 0x0001e2000c101118 */
[----:B------:R-:W-:Y:S02]  /*bda00*/  LOP3.LUT P6, RZ, R57, 0x400, RZ, 0xc0, !PT ;  /* 0x0000040039ff7812 */ /* 0x000fe400078cc0ff */
[----:B------:R-:W-:Y:S02]  /*bda10*/  LOP3.LUT P3, RZ, R54, 0x400, RZ, 0xc0, !PT ;  /* 0x0000040036ff7812 */ /* 0x000fe4000786c0ff */
[----:B0-----:R-:W-:-:S09]  /*bda20*/  PRMT R56, R50, 0x7771, RZ ;  /* 0x0000777132387816 */ /* 0x001fd200000000ff */
[----:B------:R0:W-:Y:S01]  /*bda30*/  @P6 STG.E.U8 desc[UR24][R12.64], R56 ;  /* 0x000000380c006986 */ /* 0x0001e2000c101118 */
        /* <DEDUP_REMOVED lines=15> */
[----:B--2---:R0:W-:Y:S04]  /*bdb30*/  @P0 STG.E.U8 desc[UR24][R48.64], R56 ;  /* 0x0000003830000986 */ /* 0x0041e8000c101118 */
[----:B0-----:R-:W2:Y:S04]  /*bdb40*/  LDL.LU.64 R48, [R1+0x2770] ;  /* 0x0027700001307983 */ /* 0x001ea80000300a00 */
[----:B------:R-:W4:Y:S04]  /*bdb50*/  LDL.LU.64 R10, [R1+0x2768] ;  /* 0x00276800010a7983 */ /* 0x000f280000300a00 */
[----:B------:R-:W3:Y:S04]  /*bdb60*/  LDL.LU.64 R8, [R1+0x2760] ;  /* 0x0027600001087983 */ /* 0x000ee80000300a00 */
[----:B------:R-:W2:Y:S04]  /*bdb70*/  LDL.LU R50, [R1+0x25c] ;  /* 0x00025c0001327983 */ /* 0x000ea80000300800 */
[----:B------:R-:W3:Y:S04]  /*bdb80*/  LDL.LU.64 R60, [R1+0x2758] ;  /* 0x00275800013c7983 */ /* 0x000ee80000300a00 */
[----:B------:R-:W3:Y:S04]  /*bdb90*/  LDL.LU.64 R36, [R1+0x2750] ;  /* 0x0027500001247983 */ /* 0x000ee80000300a00 */
[----:B------:R-:W3:Y:S04]  /*bdba0*/  LDL.LU.64 R46, [R1+0x2748] ;  /* 0x00274800012e7983 */ /* 0x000ee80000300a00 */
[----:B------:R-:W3:Y:S01]  /*bdbb0*/  LDL.LU R16, [R1+0x240] ;  /* 0x0002400001107983 */ /* 0x000ee20000300800 */
        /* <DEDUP_REMOVED lines=20> */
[C---:B------:R-:W-:Y:S02]  /*bdd00*/  LOP3.LUT P2, RZ, R54.reuse, 0x8000, RZ, 0xc0, !PT ;  /* 0x0000800036ff7812 */ /* 0x040fe4000784c0ff */
[----:B------:R-:W-:Y:S02]  /*bdd10*/  LOP3.LUT R57, R57, 0xfffffeff, RZ, 0xc0, !PT ;  /* 0xfffffeff39397812 */ /* 0x000fe400078ec0ff */
[----:B------:R-:W-:-:S07]  /*bdd20*/  LOP3.LUT P1, RZ, R54, 0x10000, RZ, 0xc0, !PT ;  /* 0x0001000036ff7812 */ /* 0x000fce000782c0ff */
[----:B------:R-:W-:Y:S02]  /*bdd30*/  @P6 LOP3.LUT R57, R57, 0x100, RZ, 0xfc, !PT ;  /* 0x0000010039396812 */ /* 0x000fe400078efcff */
[C---:B------:R-:W-:Y:S02]  /*bdd40*/  LOP3.LUT P6, RZ, R54.reuse, 0x80000, RZ, 0xc0, !PT ;  /* 0x0008000036ff7812 */ /* 0x040fe400078cc0ff */
[----:B------:R-:W-:Y:S02]  /*bdd50*/  LOP3.LUT P0, RZ, R54, 0x20000, RZ, 0xc0, !PT ;  /* 0x0002000036ff7812 */ /* 0x000fe4000780c0ff */
[----:B------:R-:W-:Y:S02]  /*bdd60*/  LOP3.LUT R57, R57, 0xfffffdff, RZ, 0xc0, !PT ;  /* 0xfffffdff39397812 */ /* 0x000fe400078ec0ff */
[----:B--2---:R-:W-:-:S05]  /*bdd70*/  PRMT R56, R50, 0x7770, RZ ;  /* 0x0000777032387816 */ /* 0x004fca00000000ff */
[----:B------:R0:W-:Y:S04]  /*bdd80*/  @P3 STG.E.U8 desc[UR24][R48.64], R56 ;  /* 0x0000003830003986 */ /* 0x0001e8000c101118 */
[----:B0-----:R-:W2:Y:S04]  /*bdd90*/  LDL.LU.64 R48, [R1+0x2740] ;  /* 0x0027400001307983 */ /* 0x001ea80000300a00 */
[----:B------:R-:W2:Y:S04]  /*bdda0*/  LDL.LU.64 R58, [R1+0x2738] ;  /* 0x00273800013a7983 */ /* 0x000ea80000300a00 */
[----:B------:R-:W2:Y:S04]  /*bddb0*/  LDL.LU.64 R22, [R1+0x2730] ;  /* 0x0027300001167983 */ /* 0x000ea80000300a00 */
[----:B------:R-:W2:Y:S04]  /*bddc0*/  LDL.LU R17, [R1+0x244] ;  /* 0x0002440001117983 */ /* 0x000ea80000300800 */
[----:B------:R-:W2:Y:S04]  /*bddd0*/  LDL.LU.64 R20, [R1+0x2728] ;  /* 0x0027280001147983 */ /* 0x000ea80000300a00 */
[----:B------:R-:W2:Y:S04]  /*bdde0*/  LDL.LU.64 R18, [R1+0x2720] ;  /* 0x0027200001127983 */ /* 0x000ea80000300a00 */
[----:B------:R-:W2:Y:S01]  /*bddf0*/  LDL.LU.64 R14, [R1+0x2718] ;  /* 0x00271800010e7983 */ /* 0x000ea20000300a00 */
[----:B------:R-:W-:-:S03]  /*bde00*/  PRMT R56, R50, 0x7771, RZ ;  /* 0x0000777132387816 */ /* 0x000fc600000000ff */
[----:B------:R-:W2:Y:S04]  /*bde10*/  LDL.LU R7, [R1+0x248] ;  /* 0x0002480001077983 */ /* 0x000ea80000300800 */
[----:B------:R-:W2:Y:S04]  /*bde20*/  LDL.LU.64 R12, [R1+0x2710] ;  /* 0x00271000010c7983 */ /* 0x000ea80000300a00 */
[----:B----4-:R0:W-:Y:S01]  /*bde30*/  @P2 STG.E.U8 desc[UR24][R10.64], R56 ;  /* 0x000000380a002986 */ /* 0x0101e2000c101118 */
[----:B------:R-:W-:Y:S02]  /*bde40*/  @P6 LOP3.LUT R57, R57, 0x200, RZ, 0xfc, !PT ;  /* 0x0000020039396812 */ /* 0x000fe400078efcff */
[----:B------:R-:W-:-:S02]  /*bde50*/  LOP3.LUT P6, RZ, R54, 0x40000, RZ, 0xc0, !PT ;  /* 0x0004000036ff7812 */ /* 0x000fc400078cc0ff */
[C---:B0-----:R-:W-:Y:S01]  /*bde60*/  PRMT R56, R50.reuse, 0x7772, RZ ;  /* 0x0000777232387816 */ /* 0x041fe200000000ff */
[----:B------:R-:W4:Y:S04]  /*bde70*/  LDL.LU.64 R10, [R1+0x2708] ;  /* 0x00270800010a7983 */ /* 0x000f280000300a00 */
[----:B---3--:R0:W-:Y:S02]  /*bde80*/  @P1 STG.E.U8 desc[UR24][R8.64], R56 ;  /* 0x0000003808001986 */ /* 0x0081e4000c101118 */
[----:B0-----:R-:W-:Y:S02]  /*bde90*/  PRMT R56, R50, 0x7773, RZ ;  /* 0x0000777332387816 */ /* 0x001fe400000000ff */
[----:B------:R-:W3:Y:S04]  /*bdea0*/  LDL.LU.64 R8, [R1+0x2700] ;  /* 0x0027000001087983 */ /* 0x000ee80000300a00 */
[----:B------:R0:W-:Y:S02]  /*bdeb0*/  @P0 STG.E.U8 desc[UR24][R60.64], R56 ;  /* 0x000000383c000986 */ /* 0x0001e4000c101118 */
[----:B0-----:R-:W-:-:S02]  /*bdec0*/  PRMT R56, R16, 0x7770, RZ ;  /* 0x0000777010387816 */ /* 0x001fc400000000ff */
[----:B------:R-:W3:Y:S04]  /*bded0*/  LDL.LU.64 R60, [R1+0x26f8] ;  /* 0x0026f800013c7983 */ /* 0x000ee80000300a00 */
[----:B------:R-:W3:Y:S04]  /*bdee0*/  LDL.LU R50, [R1+0x24c] ;  /* 0x00024c0001327983 */ /* 0x000ee80000300800 */
        /* <DEDUP_REMOVED lines=11> */
[----:B------:R-:W-:-:S03]  /*bdfa0*/  LOP3.LUT P2, RZ, R54, 0x40000000, RZ, 0xc0, !PT ;  /* 0x4000000036ff7812 */ /* 0x000fc6000784c0ff */
[----:B--2---:R0:W-:Y:S04]  /*bdfb0*/  @P6 STG.E.U8 desc[UR24][R48.64], R56 ;  /* 0x0000003830006986 */ /* 0x0041e8000c101118 */
[----:B0-----:R-:W2:Y:S01]  /*bdfc0*/  LDL.LU.64 R48, [R1+0x26e0] ;  /* 0x0026e00001307983 */ /* 0x001ea20000300a00 */
        /* <DEDUP_REMOVED lines=19> */
[----:B----4-:R0:W-:Y:S01]  /*be100*/  @P5 STG.E.U8 desc[UR24][R10.64], R56 ;  /* 0x000000380a005986 */ /* 0x0101e2000c101118 */
[----:B------:R-:W-:Y:S02]  /*be110*/  LOP3.LUT P1, RZ, R54, 0x80000000, RZ, 0xc0, !PT ;  /* 0x8000000036ff7812 */ /* 0x000fe4000782c0ff */
[----:B0-----:R-:W-:-:S05]  /*be120*/  PRMT R56, R7, 0x7772, RZ ;  /* 0x0000777207387816 */ /* 0x001fca00000000ff */
[----:B---3--:R0:W-:Y:S02]  /*be130*/  @P4 STG.E.U8 desc[UR24][R8.64], R56 ;  /* 0x0000003808004986 */ /* 0x0081e4000c101118 */
[----:B0-----:R-:W-:-:S05]  /*be140*/  PRMT R56, R7, 0x7773, RZ ;  /* 0x0000777307387816 */ /* 0x001fca00000000ff */
[----:B------:R0:W-:Y:S02]  /*be150*/  @P3 STG.E.U8 desc[UR24][R60.64], R56 ;  /* 0x000000383c003986 */ /* 0x0001e4000c101118 */
[----:B0-----:R-:W-:-:S05]  /*be160*/  PRMT R56, R50, 0x7770, RZ ;  /* 0x0000777032387816 */ /* 0x001fca00000000ff */
[----:B------:R0:W-:Y:S02]  /*be170*/  @P2 STG.E.U8 desc[UR24][R36.64], R56 ;  /* 0x0000003824002986 */ /* 0x0001e4000c101118 */
[----:B0-----:R-:W-:-:S05]  /*be180*/  PRMT R56, R50, 0x7771, RZ ;  /* 0x0000777132387816 */ /* 0x001fca00000000ff */
[----:B------:R0:W-:Y:S04]  /*be190*/  @P1 STG.E.U8 desc[UR24][R46.64], R56 ;  /* 0x000000382e001986 */ /* 0x0001e8000c101118 */
[----:B0-----:R-:W3:Y:S01]  /*be1a0*/  LDL.LU.64 R46, [R1+0x26d8] ;  /* 0x0026d800012e7983 */ /* 0x001ee20000300a00 */
[----:B------:R-:W-:Y:S02]  /*be1b0*/  LOP3.LUT P0, RZ, R53, 0x1, RZ, 0xc0, !PT ;  /* 0x0000000135ff7812 */ /* 0x000fe4000780c0ff */
[----:B------:R-:W-:-:S11]  /*be1c0*/  PRMT R56, R50, 0x7772, RZ ;  /* 0x0000777232387816 */ /* 0x000fd600000000ff */
[----:B--2---:R0:W-:Y:S04]  /*be1d0*/  @P0 STG.E.U8 desc[UR24][R48.64], R56 ;  /* 0x0000003830000986 */ /* 0x0041e8000c101118 */
[----:B0-----:R-:W2:Y:S04]  /*be1e0*/  LDL.LU.64 R48, [R1+0x26d0] ;  /* 0x0026d00001307983 */ /* 0x001ea80000300a00 */
[----:B------:R-:W4:Y:S04]  /*be1f0*/  LDL.LU.64 R12, [R1+0x26c8] ;  /* 0x0026c800010c7983 */ /* 0x000f280000300a00 */
[----:B------:R-:W4:Y:S04]  /*be200*/  LDL.LU.64 R10, [R1+0x26c0] ;  /* 0x0026c000010a7983 */ /* 0x000f280000300a00 */
[----:B------:R-:W2:Y:S04]  /*be210*/  LDL.LU R9, [R1+0x230] ;  /* 0x0002300001097983 */ /* 0x000ea80000300800 */
[----:B------:R-:W4:Y:S04]  /*be220*/  LDL.LU.64 R60, [R1+0x26b8] ;  /* 0x0026b800013c7983 */ /* 0x000f280000300a00 */
[----:B------:R-:W4:Y:S04]  /*be230*/  LDL.LU.64 R36, [R1+0x26b0] ;  /* 0x0026b00001247983 */ /* 0x000f280000300a00 */
[----:B------:R-:W4:Y:S01]  /*be240*/  LDL.LU R7, [R1+0x234] ;  /* 0x0002340001077983 */ /* 0x000f220000300800 */
[----:B------:R-:W-:-:S02]  /*be250*/  LOP3.LUT P3, RZ, R53, 0x2, RZ, 0xc0, !PT ;  /* 0x0000000235ff7812 */ /* 0x000fc4000786c0ff */
[----:B------:R-:W-:Y:S02]  /*be260*/  PRMT R56, R50, 0x7773, RZ ;  /* 0x0000777332387816 */ /* 0x000fe400000000ff */
[C---:B------:R-:W-:Y:S02]  /*be270*/  LOP3.LUT P2, RZ, R53.reuse, 0x4, RZ, 0xc0, !PT ;  /* 0x0000000435ff7812 */ /* 0x040fe4000784c0ff */
[C---:B------:R-:W-:Y:S02]  /*be280*/  LOP3.LUT P6, RZ, R53.reuse, 0x2000, RZ, 0xc0, !PT ;  /* 0x0000200035ff7812 */ /* 0x040fe400078cc0ff */
[C---:B------:R-:W-:Y:S02]  /*be290*/  LOP3.LUT P1, RZ, R53.reuse, 0x8, RZ, 0xc0, !PT ;  /* 0x0000000835ff7812 */ /* 0x040fe4000782c0ff */
[----:B------:R-:W-:Y:S02]  /*be2a0*/  LOP3.LUT R54, R54, 0xfbffffff, RZ, 0xc0, !PT ;  /* 0xfbffffff36367812 */ /* 0x000fe400078ec0ff */
[----:B------:R-:W-:-:S07]  /*be2b0*/  LOP3.LUT P0, RZ, R53, 0x10, RZ, 0xc0, !PT ;  /* 0x0000001035ff7812 */ /* 0x000fce000780c0ff */
[----:B------:R-:W-:Y:S01]  /*be2c0*/  @P6 LOP3.LUT R54, R54, 0x4000000, RZ, 0xfc, !PT ;  /* 0x0400000036366812 */ /* 0x000fe200078efcff */
[----:B---3--:R0:W-:Y:S04]  /*be2d0*/  @P3 STG.E.U8 desc[UR24][R46.64], R56 ;  /* 0x000000382e003986 */ /* 0x0081e8000c101118 */
[----:B0-----:R-:W3:Y:S01]  /*be2e0*/  LDL.LU.64 R46, [R1+0x26a8] ;  /* 0x0026a800012e7983 */ /* 0x001ee20000300a00 */
[----:B------:R-:W-:Y:S02]  /*be2f0*/  LOP3.LUT P6, RZ, R53, 0x1000, RZ, 0xc0, !PT ;  /* 0x0000100035ff7812 */ /* 0x000fe400078cc0ff */
[----:B------:R-:W-:-:S11]  /*be300*/  LOP3.LUT R54, R54, 0xf7ffffff, RZ, 0xc0, !PT ;  /* 0xf7ffffff36367812 */ /* 0x000fd600078ec0ff */
[----:B------:R-:W-:Y:S02]  /*be310*/  @P6 LOP3.LUT R54, R54, 0x8000000, RZ, 0xfc, !PT ;  /* 0x0800000036366812 */ /* 0x000fe400078efcff */
[----:B------:R-:W-:Y:S02]  /*be320*/  LOP3.LUT P6, RZ, R53, 0x800, RZ, 0xc0, !PT ;  /* 0x0000080035ff7812 */ /* 0x000fe400078cc0ff */
[----:B--2---:R-:W-:-:S05]  /*be330*/  PRMT R56, R9, 0x7770, RZ ;  /* 0x0000777009387816 */ /* 0x004fca00000000ff */
[----:B------:R0:W-:Y:S04]  /*be340*/  @P2 STG.E.U8 desc[UR24][R48.64], R56 ;  /* 0x0000003830002986 */ /* 0x0001e8000c101118 */
[----:B0-----:R-:W2:Y:S04]  /*be350*/  LDL.LU.64 R48, [R1+0x26a0] ;  /* 0x0026a00001307983 */ /* 0x001ea80000300a00 */
[----:B------:R-:W2:Y:S04]  /*be360*/  LDL.LU.64 R58, [R1+0x2698] ;  /* 0x00269800013a7983 */ /* 0x000ea80000300a00 */
[----:B------:R-:W2:Y:S04]  /*be370*/  LDL.LU R50, [R1+0x238] ;  /* 0x0002380001327983 */ /* 0x000ea80000300800 */
[----:B------:R-:W2:Y:S04]  /*be380*/  LDL.LU.64 R22, [R1+0x2690] ;  /* 0x0026900001167983 */ /* 0x000ea80000300a00 */
[----:B------:R-:W2:Y:S04]  /*be390*/  LDL.LU.64 R20, [R1+0x2688] ;  /* 0x0026880001147983 */ /* 0x000ea80000300a00 */
[----:B------:R-:W2:Y:S01]  /*be3a0*/  LDL.LU.64 R18, [R1+0x2680] ;  /* 0x0026800001127983 */ /* 0x000ea20000300a00 */
[----:B------:R-:W-:-:S03]  /*be3b0*/  PRMT R56, R9, 0x7771, RZ ;  /* 0x0000777109387816 */ /* 0x000fc600000000ff */
[----:B------:R-:W2:Y:S04]  /*be3c0*/  LDL.LU.64 R16, [R1+0x2678] ;  /* 0x0026780001107983 */ /* 0x000ea80000300a00 */
[----:B----4-:R0:W-:Y:S02]  /*be3d0*/  @P1 STG.E.U8 desc[UR24][R12.64], R56 ;  /* 0x000000380c001986 */ /* 0x0101e4000c101118 */
[----:B0-----:R-:W-:Y:S02]  /*be3e0*/  PRMT R56, R9, 0x7772, RZ ;  /* 0x0000777209387816 */ /* 0x001fe400000000ff */
[----:B------:R-:W4:Y:S04]  /*be3f0*/  LDL.LU.64 R12, [R1+0x2670] ;  /* 0x00267000010c7983 */ /* 0x000f280000300a00 */
[----:B------:R0:W-:Y:S01]  /*be400*/  @P0 STG.E.U8 desc[UR24][R10.64], R56 ;  /* 0x000000380a000986 */ /* 0x0001e2000c101118 */
[----:B------:R-:W-:-:S03]  /*be410*/  LOP3.LUT R54, R54, 0xefffffff, RZ, 0xc0, !PT ;  /* 0xefffffff36367812 */ /* 0x000fc600078ec0ff */
[----:B0-----:R-:W4:Y:S01]  /*be420*/  LDL.LU.64 R10, [R1+0x2668] ;  /* 0x00266800010a7983 */ /* 0x001f220000300a00 */
[----:B------:R-:W-:-:S03]  /*be430*/  PRMT R56, R9, 0x7773, RZ ;  /* 0x0000777309387816 */ /* 0x000fc600000000ff */
[----:B------:R-:W4:Y:S01]  /*be440*/  LDL.LU.64 R8, [R1+0x2660] ;  /* 0x0026600001087983 */ /* 0x000f220000300a00 */
[----:B------:R-:W-:Y:S02]  /*be450*/  @P6 LOP3.LUT R54, R54, 0x10000000, RZ, 0xfc, !PT ;  /* 0x1000000036366812 */ /* 0x000fe400078efcff */
[----:B------:R-:W-:Y:S02]  /*be460*/  LOP3.LUT P6, RZ, R53, 0x400, RZ, 0xc0, !PT ;  /* 0x0000040035ff7812 */ /* 0x000fe400078cc0ff */
[----:B------:R-:W-:Y:S01]  /*be470*/  LOP3.LUT R57, R57, 0xfffffffe, RZ, 0xc0, !PT ;  /* 0xfffffffe39397812 */ /* 0x000fe200078ec0ff */
[----:B------:R-:W4:Y:S01]  /*be480*/  LDL.LU R15, [R1+0x220] ;  /* 0x00022000010f7983 */ /* 0x000f220000300800 */
[----:B------:R-:W-:-:S09]  /*be490*/  LOP3.LUT R54, R54, 0xdfffffff, RZ, 0xc0, !PT ;  /* 0xdfffffff36367812 */ /* 0x000fd200078ec0ff */
[----:B------:R-:W-:Y:S02]  /*be4a0*/  @P6 LOP3.LUT R54, R54, 0x20000000, RZ, 0xfc, !PT ;  /* 0x2000000036366812 */ /* 0x000fe400078efcff */
[----:B------:R-:W-:Y:S02]  /*be4b0*/  LOP3.LUT P6, RZ, R53, 0x200, RZ, 0xc0, !PT ;  /* 0x0000020035ff7812 */ /* 0x000fe400078cc0ff */
[----:B------:R-:W-:-:S11]  /*be4c0*/  LOP3.LUT R54, R54, 0xbfffffff, RZ, 0xc0, !PT ;  /* 0xbfffffff36367812 */ /* 0x000fd600078ec0ff */
[----:B------:R-:W-:Y:S02]  /*be4d0*/  @P6 LOP3.LUT R54, R54, 0x40000000, RZ, 0xfc, !PT ;  /* 0x4000000036366812 */ /* 0x000fe400078efcff */
[----:B------:R-:W-:Y:S02]  /*be4e0*/  LOP3.LUT P6, RZ, R53, 0x100, RZ, 0xc0, !PT ;  /* 0x0000010035ff7812 */ /* 0x000fe400078cc0ff */
[----:B------:R-:W-:-:S11]  /*be4f0*/  LOP3.LUT R54, R54, 0x7fffffff, RZ, 0xc0, !PT ;  /* 0x7fffffff36367812 */ /* 0x000fd600078ec0ff */
[----:B------:R-:W-:Y:S02]  /*be500*/  @P6 LOP3.LUT R54, R54, 0x80000000, RZ, 0xfc, !PT ;  /* 0x8000000036366812 */ /* 0x000fe400078efcff */
[----:B------:R-:W-:-:S13]  /*be510*/  LOP3.LUT P6, RZ, R53, 0x80, RZ, 0xc0, !PT ;  /* 0x0000008035ff7812 */ /* 0x000fda00078cc0ff */
[----:B------:R-:W-:Y:S02]  /*be520*/  @P6 LOP3.LUT R57, R57, 0x1, RZ, 0xfc, !PT ;  /* 0x0000000139396812 */ /* 0x000fe400078efcff */
[----:B------:R-:W-:Y:S02]  /*be530*/  LOP3.LUT P6, RZ, R53, 0x40, RZ, 0xc0, !PT ;  /* 0x0000004035ff7812 */ /* 0x000fe400078cc0ff */
[----:B------:R-:W-:-:S11]  /*be540*/  LOP3.LUT R57, R57, 0xfffffffd, RZ, 0xc0, !PT ;  /* 0xfffffffd39397812 */ /* 0x000fd600078ec0ff */
[----:B------:R-:W-:Y:S02]  /*be550*/  @P6 LOP3.LUT R57, R57, 0x2, RZ, 0xfc, !PT ;  /* 0x0000000239396812 */ /* 0x000fe400078efcff */
[----:B------:R-:W-:-:S13]  /*be560*/  LOP3.LUT P6, RZ, R53, 0x20, RZ, 0xc0, !PT ;  /* 0x0000002035ff7812 */ /* 0x000fda00078cc0ff */
[----:B------:R0:W-:Y:S01]  /*be570*/  @P6 STG.E.U8 desc[UR24][R60.64], R56 ;  /* 0x000000383c006986 */ /* 0x0001e2000c101118 */
[----:B------:R-:W-:Y:S02]  /*be580*/  LOP3.LUT P6, RZ, R57, 0x2, RZ, 0xc0, !PT ;  /* 0x0000000239ff7812 */ /* 0x000fe400078cc0ff */
[----:B0-----:R-:W-:Y:S01]  /*be590*/  PRMT R56, R7, 0x7770, RZ ;  /* 0x0000777007387816 */ /* 0x001fe200000000ff */
[----:B------:R-:W4:Y:S10]  /*be5a0*/  LDL.LU.64 R60, [R1+0x2658] ;  /* 0x00265800013c7983 */ /* 0x000f340000300a00 */
[----:B------:R0:W-:Y:S01]  /*be5b0*/  @P6 STG.E.U8 desc[UR24][R36.64], R56 ;  /* 0x0000003824006986 */ /* 0x0001e2000c101118 */
[----:B------:R-:W-:-:S03]  /*be5c0*/  LOP3.LUT P6, RZ, R57, 0x1, RZ, 0xc0, !PT ;  /* 0x0000000139ff7812 */ /* 0x000fc600078cc0ff */
[----:B0-----:R-:W4:Y:S01]  /*be5d0*/  LDL.LU.64 R36, [R1+0x2650] ;  /* 0x0026500001247983 */ /* 0x001f220000300a00 */
[----:B------:R-:W-:-:S09]  /*be5e0*/  PRMT R56, R7, 0x7771, RZ ;  /* 0x0000777107387816 */ /* 0x000fd200000000ff */
[----:B---3--:R0:W-:Y:S04]  /*be5f0*/  @P6 STG.E.U8 desc[UR24][R46.64], R56 ;  /* 0x000000382e006986 */ /* 0x0081e8000c101118 */
[----:B0-----:R-:W3:Y:S01]  /*be600*/  LDL.LU.64 R46, [R1+0x2648] ;  /* 0x00264800012e7983 */ /* 0x001ee20000300a00 */
[----:B------:R-:W-:Y:S02]  /*be610*/  LOP3.LUT P6, RZ, R54, 0x80000000, RZ, 0xc0, !PT ;  /* 0x8000000036ff7812 */ /* 0x000fe400078cc0ff */
[----:B------:R-:W-:Y:S02]  /*be620*/  PRMT R56, R7, 0x7772, RZ ;  /* 0x0000777207387816 */ /* 0x000fe400000000ff */
[C---:B------:R-:W-:Y:S02]  /*be630*/  LOP3.LUT P5, RZ, R53.reuse, 0x4000, RZ, 0xc0, !PT ;  /* 0x0000400035ff7812 */ /* 0x040fe400078ac0ff */
[----:B------:R-:W-:-:S02]  /*be640*/  LOP3.LUT P4, RZ, R53, 0x8000, RZ, 0xc0, !PT ;  /* 0x0000800035ff7812 */ /* 0x000fc4000788c0ff */
[----:B------:R-:W-:-:S05]  /*be650*/  LOP3.LUT P3, RZ, R53, 0x10000, RZ, 0xc0, !PT ;  /* 0x0001000035ff7812 */ /* 0x000fca000786c0ff */
[----:B--2---:R0:W-:Y:S01]  /*be660*/  @P6 STG.E.U8 desc[UR24][R48.64], R56 ;  /* 0x0000003830006986 */ /* 0x0041e2000c101118 */
[C---:B------:R-:W-:Y:S02]  /*be670*/  LOP3.LUT P6, RZ, R54.reuse, 0x40000000, RZ, 0xc0, !PT ;  /* 0x4000000036ff7812 */ /* 0x040fe400078cc0ff */
[----:B0-----:R-:W-:Y:S01]  /*be680*/  PRMT R56, R7, 0x7773, RZ ;  /* 0x0000777307387816 */ /* 0x001fe200000000ff */
[----:B------:R-:W2:Y:S10]  /*be690*/  LDL.LU.64 R48, [R1+0x30d0] ;  /* 0x0030d00001307983 */ /* 0x000eb40000300a00 */
        /* <DEDUP_REMOVED lines=14> */
[----:B----4-:R0:W-:Y:S02]  /*be780*/  @P5 STG.E.U8 desc[UR24][R12.64], R56 ;  /* 0x000000380c005986 */ /* 0x0101e4000c101118 */
[----:B0-----:R-:W-:-:S05]  /*be790*/  PRMT R56, R52, 0x7771, RZ ;  /* 0x0000777134387816 */ /* 0x001fca00000000ff */
[----:B------:R0:W-:Y:S02]  /*be7a0*/  @P4 STG.E.U8 desc[UR24][R10.64], R56 ;  /* 0x000000380a004986 */ /* 0x0001e4000c101118 */
[----:B0-----:R-:W-:-:S05]  /*be7b0*/  PRMT R56, R52, 0x7772, RZ ;  /* 0x0000777234387816 */ /* 0x001fca00000000ff */
[----:B------:R0:W-:Y:S02]  /*be7c0*/  @P3 STG.E.U8 desc[UR24][R8.64], R56 ;  /* 0x0000003808003986 */ /* 0x0001e4000c101118 */
[----:B0-----:R-:W-:Y:S02]  /*be7d0*/  PRMT R56, R52, 0x7773, RZ ;  /* 0x0000777334387816 */ /* 0x001fe400000000ff */
[----:B------:R-:W4:Y:S01]  /*be7e0*/  LDL.LU R52, [R1+0x30cc] ;  /* 0x0030cc0001347983 */ /* 0x000f220000300800 */
[C---:B------:R-:W-:Y:S02]  /*be7f0*/  LOP3.LUT P2, RZ, R53.reuse, 0x20000, RZ, 0xc0, !PT ;  /* 0x0002000035ff7812 */ /* 0x040fe4000784c0ff */
[C---:B------:R-:W-:Y:S02]  /*be800*/  LOP3.LUT P1, RZ, R53.reuse, 0x40000, RZ, 0xc0, !PT ;  /* 0x0004000035ff7812 */ /* 0x040fe4000782c0ff */
[----:B------:R-:W-:-:S09]  /*be810*/  LOP3.LUT P0, RZ, R53, 0x80000, RZ, 0xc0, !PT ;  /* 0x0008000035ff7812 */ /* 0x000fd2000780c0ff */
[----:B------:R0:W-:Y:S02]  /*be820*/  @P2 STG.E.U8 desc[UR24][R60.64], R56 ;  /* 0x000000383c002986 */ /* 0x0001e4000c101118 */
[----:B0-----:R-:W-:-:S05]  /*be830*/  PRMT R56, R15, 0x7770, RZ ;  /* 0x000077700f387816 */ /* 0x001fca00000000ff */
[----:B------:R0:W-:Y:S02]  /*be840*/  @P1 STG.E.U8 desc[UR24][R36.64], R56 ;  /* 0x0000003824001986 */ /* 0x0001e4000c101118 */
[----:B0-----:R-:W-:-:S05]  /*be850*/  PRMT R56, R15, 0x7771, RZ ;  /* 0x000077710f387816 */ /* 0x001fca00000000ff */
[----:B---3--:R0:W-:Y:S04]  /*be860*/  @P0 STG.E.U8 desc[UR24][R46.64], R56 ;  /* 0x000000382e000986 */ /* 0x0081e8000c101118 */
[----:B0-----:R-:W3:Y:S01]  /*be870*/  LDL.LU.64 R46, [R1+0x2640] ;  /* 0x00264000012e7983 */ /* 0x001ee20000300a00 */
[----:B------:R-:W-:-:S03]  /*be880*/  LOP3.LUT R54, R54, 0xfffbffff, RZ, 0xc0, !PT ;  /* 0xfffbffff36367812 */ /* 0x000fc600078ec0ff */
[----:B------:R-:W2:Y:S04]  /*be890*/  LDL.LU.64 R12, [R1+0x2638] ;  /* 0x00263800010c7983 */ /* 0x000ea80000300a00 */
[----:B------:R-:W2:Y:S04]  /*be8a0*/  LDL.LU.64 R60, [R1+0x2630] ;  /* 0x00263000013c7983 */ /* 0x000ea80000300a00 */
[----:B------:R-:W2:Y:S04]  /*be8b0*/  LDL.LU.64 R10, [R1+0x2628] ;  /* 0x00262800010a7983 */ /* 0x000ea80000300a00 */
[----:B------:R-:W2:Y:S04]  /*be8c0*/  LDL.LU.64 R8, [R1+0x2620] ;  /* 0x0026200001087983 */ /* 0x000ea80000300a00 */
[----:B------:R-:W2:Y:S01]  /*be8d0*/  LDL.LU R50, [R1+0x224] ;  /* 0x0002240001327983 */ /* 0x000ea20000300800 */
[----:B------:R-:W-:-:S03]  /*be8e0*/  LOP3.LUT P3, RZ, R53, 0x100000, RZ, 0xc0, !PT ;  /* 0x0010000035ff7812 */ /* 0x000fc6000786c0ff */
[----:B------:R-:W2:Y:S01]  /*be8f0*/  LDL.LU.64 R36, [R1+0x2618] ;  /* 0x0026180001247983 */ /* 0x000ea20000300a00 */
[C---:B------:R-:W-:Y:S02]  /*be900*/  LOP3.LUT P2, RZ, R53.reuse, 0x200000, RZ, 0xc0, !PT ;  /* 0x0020000035ff7812 */ /* 0x040fe4000784c0ff */
[C---:B------:R-:W-:Y:S02]  /*be910*/  LOP3.LUT P1, RZ, R53.reuse, 0x400000, RZ, 0xc0, !PT ;  /* 0x0040000035ff7812 */ /* 0x040fe4000782c0ff */
[----:B------:R-:W-:Y:S02]  /*be920*/  LOP3.LUT P0, RZ, R53, 0x800000, RZ, 0xc0, !PT ;  /* 0x0080000035ff7812 */ /* 0x000fe4000780c0ff */
        /* <DEDUP_REMOVED lines=24> */
[----:B------:R-:W-:-:S05]  /*beab0*/  PRMT R53, R15, 0x7772, RZ ;  /* 0x000077720f357816 */ /* 0x000fca00000000ff */
[----:B---3--:R0:W-:Y:S04]  /*beac0*/  @P3 STG.E.U8 desc[UR24][R46.64], R53 ;  /* 0x000000352e003986 */ /* 0x0081e8000c101118 */
[----:B0-----:R-:W3:Y:S04]  /*bead0*/  LDL.LU.64 R46, [R1+0x2610] ;  /* 0x00261000012e7983 */ /* 0x001ee80000300a00 */
[----:B------:R-:W4:Y:S04]  /*beae0*/  LDL.LU R7, [R1+0x228] ;  /* 0x0002280001077983 */ /* 0x000f280000300800 */
[----:B------:R-:W3:Y:S04]  /*beaf0*/  LDL.LU.64 R56, [R1+0x2608] ;  /* 0x0026080001387983 */ /* 0x000ee80000300a00 */
[----:B------:R-:W3:Y:S01]  /*beb00*/  LDL.LU.64 R58, [R1+0x2600] ;  /* 0x00260000013a7983 */ /* 0x000ee20000300a00 */
[----:B------:R-:W-:-:S03]  /*beb10*/  PRMT R53, R15, 0x7773, RZ ;  /* 0x000077730f357816 */ /* 0x000fc600000000ff */
[----:B------:R-:W3:Y:S04]  /*beb20*/  LDL.LU.64 R22, [R1+0x25f8] ;  /* 0x0025f80001167983 */ /* 0x000ee80000300a00 */
[----:B--2---:R0:W-:Y:S02]  /*beb30*/  @P2 STG.E.U8 desc[UR24][R12.64], R53 ;  /* 0x000000350c002986 */ /* 0x0041e4000c101118 */
[----:B0-----:R-:W-:-:S05]  /*beb40*/  PRMT R53, R50, 0x7770, RZ ;  /* 0x0000777032357816 */ /* 0x001fca00000000ff */
[----:B------:R0:W-:Y:S04]  /*beb50*/  @P1 STG.E.U8 desc[UR24][R60.64], R53 ;  /* 0x000000353c001986 */ /* 0x0001e8000c101118 */
[----:B0-----:R-:W2:Y:S04]  /*beb60*/  LDL.LU R60, [R1+0x22c] ;  /* 0x00022c00013c7983 */ /* 0x001ea80000300800 */
[----:B------:R-:W2:Y:S04]  /*beb70*/  LDL.LU.64 R20, [R1+0x25f0] ;  /* 0x0025f00001147983 */ /* 0x000ea80000300a00 */
[----:B------:R-:W2:Y:S01]  /*beb80*/  LDL.LU.64 R18, [R1+0x25e8] ;  /* 0x0025e80001127983 */ /* 0x000ea20000300a00 */
[----:B------:R-:W-:-:S03]  /*beb90*/  PRMT R53, R50, 0x7771, RZ ;  /* 0x0000777132357816 */ /* 0x000fc600000000ff */
[----:B------:R-:W2:Y:S04]  /*beba0*/  LDL.LU R61, [R1+0x210] ;  /* 0x00021000013d7983 */ /* 0x000ea80000300800 */
[----:B------:R-:W2:Y:S04]  /*bebb0*/  LDL.LU.64 R16, [R1+0x25e0] ;  /* 0x0025e00001107983 */ /* 0x000ea80000300a00 */
[----:B------:R-:W2:Y:S04]  /*bebc0*/  LDL.LU.64 R14, [R1+0x25d8] ;  /* 0x0025d800010e7983 */ /* 0x000ea80000300a00 */
[----:B------:R-:W2:Y:S04]  /*bebd0*/  LDL.LU.64 R12, [R1+0x25d0] ;  /* 0x0025d000010c7983 */ /* 0x000ea80000300a00 */
[----:B------:R0:W-:Y:S02]  /*bebe0*/  @P0 STG.E.U8 desc[UR24][R10.64], R53 ;  /* 0x000000350a000986 */ /* 0x0001e4000c101118 */
[----:B0-----:R-:W-:-:S02]  /*bebf0*/  PRMT R53, R50, 0x7772, RZ ;  /* 0x0000777232357816 */ /* 0x001fc400000000ff */
[----:B------:R-:W2:Y:S04]  /*bec00*/  LDL.LU.64 R10, [R1+0x25c8] ;  /* 0x0025c800010a7983 */ /* 0x000ea80000300a00 */
[----:B------:R0:W-:Y:S01]  /*bec10*/  @P6 STG.E.U8 desc[UR24][R8.64], R53 ;  /* 0x0000003508006986 */ /* 0x0001e2000c101118 */
[----:B------:R-:W-:Y:S02]  /*bec20*/  LOP3.LUT P6, RZ, R54, 0x2000000, RZ, 0xc0, !PT ;  /* 0x0200000036ff7812 */ /* 0x000fe400078cc0ff */
[----:B0-----:R-:W-:Y:S01]  /*bec30*/  PRMT R53, R50, 0x7773, RZ ;  /* 0x0000777332357816 */ /* 0x001fe200000000ff */
[----:B------:R-:W2:Y:S10]  /*bec40*/  LDL.LU.64 R8, [R1+0x25c0] ;  /* 0x0025c00001087983 */ /* 0x000eb40000300a00 */
[----:B------:R0:W-:Y:S01]  /*bec50*/  @P6 STG.E.U8 desc[UR24][R36.64], R53 ;  /* 0x0000003524006986 */ /* 0x0001e2000c101118 */
[----:B------:R-:W-:-:S03]  /*bec60*/  LOP3.LUT P6, RZ, R54, 0x1000000, RZ, 0xc0, !PT ;  /* 0x0100000036ff7812 */ /* 0x000fc600078cc0ff */
[----:B0-----:R-:W2:Y:S04]  /*bec70*/  LDL.LU.64 R36, [R1+0x25b8] ;  /* 0x0025b80001247983 */ /* 0x001ea80000300a00 */
[----:B------:R-:W2:Y:S01]  /*bec80*/  LDL.LU R50, [R1+0x214] ;  /* 0x0002140001327983 */ /* 0x000ea20000300800 */
[----:B----4-:R-:W-:-:S05]  /*bec90*/  PRMT R53, R7, 0x7770, RZ ;  /* 0x0000777007357816 */ /* 0x010fca00000000ff */
        /* <DEDUP_REMOVED lines=43> */
[----:B------:R-:W4:Y:S04]  /*bef50*/  LDL.LU.64 R36, [R1+0x2580] ;  /* 0x0025800001247983 */ /* 0x000f280000300a00 */
[----:B------:R-:W4:Y:S01]  /*bef60*/  LDL.LU R57, [R1+0x218] ;  /* 0x0002180001397983 */ /* 0x000f220000300800 */
        /* <DEDUP_REMOVED lines=20> */
[----:B------:R-:W2:Y:S04]  /*bf0b0*/  LDL.LU R7, [R1+0x21c] ;  /* 0x00021c0001077983 */ /* 0x000ea80000300800 */
[----:B------:R-:W2:Y:S04]  /*bf0c0*/  LDL.LU.64 R58, [R1+0x2570] ;  /* 0x00257000013a7983 */ /* 0x000ea80000300a00 */
[----:B------:R-:W2:Y:S04]  /*bf0d0*/  LDL.LU.64 R22, [R1+0x2568] ;  /* 0x0025680001167983 */ /* 0x000ea80000300a00 */
[----:B------:R-:W2:Y:S01]  /*bf0e0*/  LDL.LU.64 R20, [R1+0x2560] ;  /* 0x0025600001147983 */ /* 0x000ea20000300a00 */
[----:B------:R-:W-:-:S02]  /*bf0f0*/  LOP3.LUT R54, R54, 0xffff7fff, RZ, 0xc0, !PT ;  /* 0xffff7fff36367812 */ /* 0x000fc400078ec0ff */
[----:B------:R-:W-:Y:S01]  /*bf100*/  LOP3.LUT P2, RZ, R52, 0x100, RZ, 0xc0, !PT ;  /* 0x0000010034ff7812 */ /* 0x000fe2000784c0ff */
[----:B------:R-:W2:Y:S01]  /*bf110*/  LDL.LU.64 R18, [R1+0x2558] ;  /* 0x0025580001127983 */ /* 0x000ea20000300a00 */
[----:B------:R-:W-:Y:S02]  /*bf120*/  @P6 LOP3.LUT R54, R54, 0x8000, RZ, 0xfc, !PT ;  /* 0x0000800036366812 */ /* 0x000fe400078efcff */
[----:B------:R-:W-:Y:S02]  /*bf130*/  LOP3.LUT P6, RZ, R52, 0x2000, RZ, 0xc0, !PT ;  /* 0x0000200034ff7812 */ /* 0x000fe400078cc0ff */
[----:B------:R-:W-:Y:S02]  /*bf140*/  PRMT R53, R50, 0x7772, RZ ;  /* 0x0000777232357816 */ /* 0x000fe400000000ff */
[----:B------:R-:W-:Y:S02]  /*bf150*/  LOP3.LUT R54, R54, 0xfffeffff, RZ, 0xc0, !PT ;  /* 0xfffeffff36367812 */ /* 0x000fe400078ec0ff */
[----:B------:R-:W-:-:S03]  /*bf160*/  LOP3.LUT P1, RZ, R52, 0x200, RZ, 0xc0, !PT ;  /* 0x0000020034ff7812 */ /* 0x000fc6000782c0ff */
[----:B---3--:R0:W-:Y:S04]  /*bf170*/  @P2 STG.E.U8 desc[UR24][R12.64], R53 ;  /* 0x000000350c002986 */ /* 0x0081e8000c101118 */
[----:B------:R-:W-:Y:S02]  /*bf180*/  @P6 LOP3.LUT R54, R54, 0x10000, RZ, 0xfc, !PT ;  /* 0x0001000036366812 */ /* 0x000fe400078efcff */
[----:B------:R-:W-:Y:S02]  /*bf190*/  LOP3.LUT P6, RZ, R52, 0x1000, RZ, 0xc0, !PT ;  /* 0x0000100034ff7812 */ /* 0x000fe400078cc0ff */
[----:B0-----:R-:W-:Y:S02]  /*bf1a0*/  PRMT R53, R50, 0x7773, RZ ;  /* 0x0000777332357816 */ /* 0x001fe400000000ff */
[----:B------:R-:W3:Y:S04]  /*bf1b0*/  LDL.LU R50, [R1+0x200] ;  /* 0x0002000001327983 */ /* 0x000ee80000300800 */
[----:B------:R-:W3:Y:S01]  /*bf1c0*/  LDL.LU.64 R16, [R1+0x2550] ;  /* 0x0025500001107983 */ /* 0x000ee20000300a00 */
[----:B------:R-:W-:-:S02]  /*bf1d0*/  LOP3.LUT P0, RZ, R52, 0x400, RZ, 0xc0, !PT ;  /* 0x0000040034ff7812 */ /* 0x000fc4000780c0ff */
[----:B------:R-:W-:Y:S01]  /*bf1e0*/  LOP3.LUT R54, R54, 0xfffdffff, RZ, 0xc0, !PT ;  /* 0xfffdffff36367812 */ /* 0x000fe200078ec0ff */
[----:B----4-:R0:W-:Y:S04]  /*bf1f0*/  @P1 STG.E.U8 desc[UR24][R10.64], R53 ;  /* 0x000000350a001986 */ /* 0x0101e8000c101118 */
[----:B------:R-:W4:Y:S04]  /*bf200*/  LDL.LU.64 R14, [R1+0x2548] ;  /* 0x00254800010e7983 */ /* 0x000f280000300a00 */
[----:B------:R-:W4:Y:S01]  /*bf210*/  LDL.LU.64 R12, [R1+0x2540] ;  /* 0x00254000010c7983 */ /* 0x000f220000300a00 */
[----:B------:R-:W-:-:S02]  /*bf220*/  @P6 LOP3.LUT R54, R54, 0x20000, RZ, 0xfc, !PT ;  /* 0x0002000036366812 */ /* 0x000fc400078efcff */
[----:B------:R-:W-:Y:S02]  /*bf230*/  LOP3.LUT P6, RZ, R52, 0x800, RZ, 0xc0, !PT ;  /* 0x0000080034ff7812 */ /* 0x000fe400078cc0ff */
        /* <DEDUP_REMOVED lines=28> */
[----:B---3--:R-:W-:-:S11]  /*bf400*/  PRMT R53, R50, 0x7770, RZ ;  /* 0x0000777032357816 */ /* 0x008fd600000000ff */
[----:B------:R0:W-:Y:S01]  /*bf410*/  @P6 STG.E.U8 desc[UR24][R16.64], R53 ;  /* 0x0000003510006986 */ /* 0x0001e2000c101118 */
[----:B------:R-:W-:Y:S02]  /*bf420*/  LOP3.LUT P6, RZ, R54, 0x400, RZ, 0xc0, !PT ;  /* 0x0000040036ff7812 */ /* 0x000fe400078cc0ff */
[C---:B------:R-:W-:Y:S02]  /*bf430*/  LOP3.LUT P5, RZ, R52.reuse, 0x100000, RZ, 0xc0, !PT ;  /* 0x0010000034ff7812 */ /* 0x040fe400078ac0ff */
[----:B------:R-:W-:Y:S02]  /*bf440*/  LOP3.LUT P4, RZ, R52, 0x200000, RZ, 0xc0, !PT ;  /* 0x0020000034ff7812 */ /* 0x000fe4000788c0ff */
[----:B0-----:R-:W-:-:S07]  /*bf450*/  PRMT R53, R50, 0x7771, RZ ;  /* 0x0000777132357816 */ /* 0x001fce00000000ff */
[----:B----4-:R0:W-:Y:S01]  /*bf460*/  @P6 STG.E.U8 desc[UR24][R14.64], R53 ;  /* 0x000000350e006986 */ /* 0x0101e2000c101118 */
        /* <DEDUP_REMOVED lines=19> */
[----:B------:R-:W4:Y:S04]  /*bf5a0*/  LDL.LU.64 R12, [R1+0x2500] ;  /* 0x00250000010c7983 */ /* 0x000f280000300a00 */
[----:B------:R-:W3:Y:S04]  /*bf5b0*/  LDL.LU R11, [R1+0x208] ;  /* 0x00020800010b7983 */ /* 0x000ee80000300800 */
[----:B------:R-:W4:Y:S04]  /*bf5c0*/  LDL.LU.64 R60, [R1+0x24f8] ;  /* 0x0024f800013c7983 */ /* 0x000f280000300a00 */
[----:B------:R-:W4:Y:S04]  /*bf5d0*/  LDL.LU.64 R8, [R1+0x24f0] ;  /* 0x0024f00001087983 */ /* 0x000f280000300a00 */
[----:B------:R-:W4:Y:S04]  /*bf5e0*/  LDL.LU.64 R36, [R1+0x24e8] ;  /* 0x0024e80001247983 */ /* 0x000f280000300a00 */
[----:B------:R-:W4:Y:S01]  /*bf5f0*/  LDL.LU R50, [R1+0x20c] ;  /* 0x00020c0001327983 */ /* 0x000f220000300800 */
[----:B------:R-:W-:-:S02]  /*bf600*/  LOP3.LUT P3, RZ, R52, 0x4000000, RZ, 0xc0, !PT ;  /* 0x0400000034ff7812 */ /* 0x000fc4000786c0ff */
[----:B------:R-:W-:Y:S02]  /*bf610*/  LOP3.LUT R54, R54, 0xfffffffb, RZ, 0xc0, !PT ;  /* 0xfffffffb36367812 */ /* 0x000fe400078ec0ff */
[C---:B------:R-:W-:Y:S02]  /*bf620*/  LOP3.LUT P2, RZ, R52.reuse, 0x8000000, RZ, 0xc0, !PT ;  /* 0x0800000034ff7812 */ /* 0x040fe4000784c0ff */
[C---:B------:R-:W-:Y:S02]  /*bf630*/  LOP3.LUT P1, RZ, R52.reuse, 0x10000000, RZ, 0xc0, !PT ;  /* 0x1000000034ff7812 */ /* 0x040fe4000782c0ff */
[----:B------:R-:W-:Y:S02]  /*bf640*/  LOP3.LUT P0, RZ, R52, 0x20000000, RZ, 0xc0, !PT ;  /* 0x2000000034ff7812 */ /* 0x000fe4000780c0ff */
[----:B---3--:R-:W-:-:S05]  /*bf650*/  PRMT R53, R11, 0x7770, RZ ;  /* 0x000077700b357816 */ /* 0x008fca00000000ff */
[----:B--2---:R0:W-:Y:S04]  /*bf660*/  @P3 STG.E.U8 desc[UR24][R46.64], R53 ;  /* 0x000000352e003986 */ /* 0x0041e8000c101118 */
[----:B0-----:R-:W2:Y:S01]  /*bf670*/  LDL.LU.64 R46, [R1+0x24e0] ;  /* 0x0024e000012e7983 */ /* 0x001ea20000300a00 */
[----:B------:R-:W-:-:S03]  /*bf680*/  LOP3.LUT P6, RZ, R51, 0x40, RZ, 0xc0, !PT ;  /* 0x0000004033ff7812 */ /* 0x000fc600078cc0ff */
[----:B------:R-:W3:Y:S04]  /*bf690*/  LDL.LU.64 R56, [R1+0x24d8] ;  /* 0x0024d80001387983 */ /* 0x000ee80000300a00 */
[----:B------:R-:W3:Y:S04]  /*bf6a0*/  LDL.LU.64 R58, [R1+0x24d0] ;  /* 0x0024d000013a7983 */ /* 0x000ee80000300a00 */
[----:B------:R-:W3:Y:S04]  /*bf6b0*/  LDL.LU R7, [R1+0x1f0] ;  /* 0x0001f00001077983 */ /* 0x000ee80000300800 */
[----:B------:R-:W3:Y:S04]  /*bf6c0*/  LDL.LU.64 R22, [R1+0x24c8] ;  /* 0x0024c80001167983 */ /* 0x000ee80000300a00 */
[----:B------:R-:W3:Y:S01]  /*bf6d0*/  LDL.LU.64 R20, [R1+0x24c0] ;  /* 0x0024c00001147983 */ /* 0x000ee20000300a00 */
[----:B------:R-:W-:-:S03]  /*bf6e0*/  PRMT R53, R11, 0x7771, RZ ;  /* 0x000077710b357816 */ /* 0x000fc600000000ff */
[----:B------:R-:W3:Y:S01]  /*bf6f0*/  LDL.LU.64 R18, [R1+0x24b8] ;  /* 0x0024b80001127983 */ /* 0x000ee20000300a00 */
        /* <DEDUP_REMOVED lines=18> */
[----:B----4-:R0:W-:Y:S10]  /*bf820*/  @P2 STG.E.U8 desc[UR24][R14.64], R53 ;  /* 0x000000350e002986 */ /* 0x0101f4000c101118 */
[----:B------:R-:W-:-:S02]  /*bf830*/  @P6 LOP3.LUT R54, R54, 0x100, RZ, 0xfc, !PT ;  /* 0x0000010036366812 */ /* 0x000fc400078efcff */
[----:B------:R-:W-:Y:S02]  /*bf840*/  LOP3.LUT P6, RZ, R52, 0x80000000, RZ, 0xc0, !PT ;  /* 0x8000000034ff7812 */ /* 0x000fe400078cc0ff */
[----:B0-----:R-:W-:Y:S02]  /*bf850*/  PRMT R53, R11, 0x7772, RZ ;  /* 0x000077720b357816 */ /* 0x001fe400000000ff */
[----:B------:R-:W-:-:S03]  /*bf860*/  LOP3.LUT R54, R54, 0xfffffdff, RZ, 0xc0, !PT ;  /* 0xfffffdff36367812 */ /* 0x000fc600078ec0ff */
[----:B------:R0:W-:Y:S06]  /*bf870*/  @P1 STG.E.U8 desc[UR24][R12.64], R53 ;  /* 0x000000350c001986 */ /* 0x0001ec000c101118 */
[----:B------:R-:W-:Y:S02]  /*bf880*/  @P6 LOP3.LUT R54, R54, 0x200, RZ, 0xfc, !PT ;  /* 0x0000020036366812 */ /* 0x000fe400078efcff */
[----:B------:R-:W-:Y:S02]  /*bf890*/  LOP3.LUT P6, RZ, R52, 0x40000000, RZ, 0xc0, !PT ;  /* 0x4000000034ff7812 */ /* 0x000fe400078cc0ff */
[----:B0-----:R-:W-:-:S05]  /*bf8a0*/  PRMT R53, R11, 0x7773, RZ ;  /* 0x000077730b357816 */ /* 0x001fca00000000ff */
[----:B------:R0:W-:Y:S04]  /*bf8b0*/  @P0 STG.E.U8 desc[UR24][R60.64], R53 ;  /* 0x000000353c000986 */ /* 0x0001e8000c101118 */
[----:B0-----:R-:W4:Y:S04]  /*bf8c0*/  LDL.LU R60, [R1+0x1f4] ;  /* 0x0001f400013c7983 */ /* 0x001f280000300800 */
[----:B------:R-:W4:Y:S01]  /*bf8d0*/  LDL.LU.64 R16, [R1+0x24b0] ;  /* 0x0024b00001107983 */ /* 0x000f220000300a00 */
[----:B------:R-:W-:-:S03]  /*bf8e0*/  PRMT R53, R50, 0x7770, RZ ;  /* 0x0000777032357816 */ /* 0x000fc600000000ff */
[----:B------:R-:W4:Y:S04]  /*bf8f0*/  LDL.LU.64 R14, [R1+0x24a8] ;  /* 0x0024a800010e7983 */ /* 0x000f280000300a00 */
[----:B------:R-:W4:Y:S04]  /*bf900*/  LDL.LU.64 R12, [R1+0x24a0] ;  /* 0x0024a000010c7983 */ /* 0x000f280000300a00 */
[----:B------:R0:W-:Y:S01]  /*bf910*/  @P6 STG.E.U8 desc[UR24][R8.64], R53 ;  /* 0x0000003508006986 */ /* 0x0001e2000c101118 */
[----:B------:R-:W-:-:S03]  /*bf920*/  LOP3.LUT P6, RZ, R54, 0x200, RZ, 0xc0, !PT ;  /* 0x0000020036ff7812 */ /* 0x000fc600078cc0ff */
[----:B------:R-:W4:Y:S04]  /*bf930*/  LDL.LU.64 R10, [R1+0x2498] ;  /* 0x00249800010a7983 */ /* 0x000f280000300a00 */
[----:B------:R-:W4:Y:S01]  /*bf940*/  LDL.LU R61, [R1+0x1f8] ;  /* 0x0001f800013d7983 */ /* 0x000f220000300800 */
[----:B0-----:R-:W-:-:S03]  /*bf950*/  PRMT R53, R50, 0x7771, RZ ;  /* 0x0000777132357816 */ /* 0x001fc600000000ff */
[----:B------:R-:W4:Y:S04]  /*bf960*/  LDL.LU.64 R8, [R1+0x2490] ;  /* 0x0024900001087983 */ /* 0x000f280000300a00 */
[----:B------:R0:W-:Y:S01]  /*bf970*/  @P6 STG.E.U8 desc[UR24][R36.64], R53 ;  /* 0x0000003524006986 */ /* 0x0001e2000c101118 */
[----:B------:R-:W-:-:S03]  /*bf980*/  LOP3.LUT P6, RZ, R54, 0x100, RZ, 0xc0, !PT ;  /* 0x0000010036ff7812 */ /* 0x000fc600078cc0ff */
[----:B0-----:R-:W4:Y:S01]  /*bf990*/  LDL.LU.64 R36, [R1+0x2488] ;  /* 0x0024880001247983 */ /* 0x001f220000300a00 */
[----:B------:R-:W-:-:S09]  /*bf9a0*/  PRMT R53, R50, 0x7772, RZ ;  /* 0x0000777232357816 */ /* 0x000fd200000000ff */
[----:B--2---:R0:W-:Y:S04]  /*bf9b0*/  @P6 STG.E.U8 desc[UR24][R46.64], R53 ;  /* 0x000000352e006986 */ /* 0x0041e8000c101118 */
[----:B0-----:R-:W2:Y:S01]  /*bf9c0*/  LDL.LU.64 R46, [R1+0x2480] ;  /* 0x00248000012e7983 */ /* 0x001ea20000300a00 */
[----:B------:R-:W-:Y:S02]  /*bf9d0*/  LOP3.LUT P6, RZ, R54, 0x80, RZ, 0xc0, !PT ;  /* 0x0000008036ff7812 */ /* 0x000fe400078cc0ff */
[----:B------:R-:W-:Y:S02]  /*bf9e0*/  PRMT R53, R50, 0x7773, RZ ;  /* 0x0000777332357816 */ /* 0x000fe400000000ff */
[C---:B------:R-:W-:Y:S02]  /*bf9f0*/  LOP3.LUT P5, RZ, R51.reuse, 0x80, RZ, 0xc0, !PT ;  /* 0x0000008033ff7812 */ /* 0x040fe400078ac0ff */
[----:B------:R-:W-:-:S02]  /*bfa00*/  LOP3.LUT P4, RZ, R51, 0x100, RZ, 0xc0, !PT ;  /* 0x0000010033ff7812 */ /* 0x000fc4000788c0ff */
[C---:B------:R-:W-:Y:S02]  /*bfa10*/  LOP3.LUT P3, RZ, R51.reuse, 0x200, RZ, 0xc0, !PT ;  /* 0x0000020033ff7812 */ /* 0x040fe4000786c0ff */
[C---:B------:R-:W-:Y:S02]  /*bfa20*/  LOP3.LUT P2, RZ, R51.reuse, 0x400, RZ, 0xc0, !PT ;  /* 0x0000040033ff7812 */ /* 0x040fe4000784c0ff */
[C---:B------:R-:W-:Y:S02]  /*bfa30*/  LOP3.LUT P1, RZ, R51.reuse, 0x800, RZ, 0xc0, !PT ;  /* 0x0000080033ff7812 */ /* 0x040fe4000782c0ff */
[----:B------:R-:W-:Y:S01]  /*bfa40*/  LOP3.LUT P0, RZ, R51, 0x1000, RZ, 0xc0, !PT ;  /* 0x0000100033ff7812 */ /* 0x000fe2000780c0ff */
[----:B------:R-:W2:Y:S04]  /*bfa50*/  LDL.LU R50, [R1+0x30c4] ;  /* 0x0030c40001327983 */ /* 0x000ea80000300800 */
[----:B---3--:R0:W-:Y:S01]  /*bfa60*/  @P6 STG.E.U8 desc[UR24][R56.64], R53 ;  /* 0x0000003538006986 */ /* 0x0081e2000c101118 */
        /* <DEDUP_REMOVED lines=13> */
[----:B----4-:R-:W-:-:S11]  /*bfb40*/  PRMT R53, R60, 0x7770, RZ ;  /* 0x000077703c357816 */ /* 0x010fd600000000ff */
        /* <DEDUP_REMOVED lines=12> */
[----:B--2---:R0:W-:Y:S04]  /*bfc10*/  @P0 STG.E.U8 desc[UR24][R46.64], R53 ;  /* 0x000000352e000986 */ /* 0x0041e8000c101118 */
[----:B0-----:R-:W2:Y:S04]  /*bfc20*/  LDL.LU.64 R46, [R1+0x2478] ;  /* 0x00247800012e7983 */ /* 0x001ea80000300a00 */
[----:B------:R-:W3:Y:S04]  /*bfc30*/  LDL.LU.64 R14, [R1+0x2470] ;  /* 0x00247000010e7983 */ /* 0x000ee80000300a00 */
[----:B------:R-:W4:Y:S04]  /*bfc40*/  LDL.LU.64 R12, [R1+0x2468] ;  /* 0x00246800010c7983 */ /* 0x000f280000300a00 */
[----:B------:R-:W4:Y:S04]  /*bfc50*/  LDL.LU.64 R10, [R1+0x2460] ;  /* 0x00246000010a7983 */ /* 0x000f280000300a00 */
[----:B------:R-:W3:Y:S04]  /*bfc60*/  LDL.LU R60, [R1+0x1fc] ;  /* 0x0001fc00013c7983 */ /* 0x000ee80000300800 */
        /* <DEDUP_REMOVED lines=24> */
[----:B------:R-:W2:Y:S04]  /*bfdf0*/  LDL.LU.64 R58, [R1+0x2438] ;  /* 0x00243800013a7983 */ /* 0x000ea80000300a00 */
[----:B------:R-:W2:Y:S01]  /*bfe00*/  LDL.LU.64 R22, [R1+0x2430] ;  /* 0x0024300001167983 */ /* 0x000ea20000300a00 */
[----:B------:R-:W-:-:S03]  /*bfe10*/  LOP3.LUT R52, R52, 0x7fffffff, RZ, 0xc0, !PT ;  /* 0x7fffffff34347812 */ /* 0x000fc600078ec0ff */
[----:B------:R-:W2:Y:S01]  /*bfe20*/  LDL.LU.64 R20, [R1+0x2428] ;  /* 0x0024280001147983 */ /* 0x000ea20000300a00 */
[C---:B------:R-:W-:Y:S02]  /*bfe30*/  LOP3.LUT P2, RZ, R51.reuse, 0x4000, RZ, 0xc0, !PT ;  /* 0x0000400033ff7812 */ /* 0x040fe4000784c0ff */
[----:B------:R-:W-:Y:S02]  /*bfe40*/  LOP3.LUT R54, R54, 0xfffffffe, RZ, 0xc0, !PT ;  /* 0xfffffffe36367812 */ /* 0x000fe400078ec0ff */
[----:B------:R-:W-:Y:S02]  /*bfe50*/  @P6 LOP3.LUT R52, R52, 0x80000000, RZ, 0xfc, !PT ;  /* 0x8000000034346812 */ /* 0x000fe400078efcff */
[C---:B------:R-:W-:Y:S02]  /*bfe60*/  LOP3.LUT P6, RZ, R51.reuse, 0x80000, RZ, 0xc0, !PT ;  /* 0x0008000033ff7812 */ /* 0x040fe400078cc0ff */
[C---:B------:R-:W-:Y:S02]  /*bfe70*/  LOP3.LUT P1, RZ, R51.reuse, 0x8000, RZ, 0xc0, !PT ;  /* 0x0000800033ff7812 */ /* 0x040fe4000782c0ff */
[----:B---3--:R-:W-:Y:S01]  /*bfe80*/  PRMT R53, R60, 0x7770, RZ ;  /* 0x000077703c357816 */ /* 0x008fe200000000ff */
[----:B------:R-:W3:Y:S01]  /*bfe90*/  LDL.LU.64 R18, [R1+0x2420] ;  /* 0x0024200001127983 */ /* 0x000ee20000300a00 */
[----:B------:R-:W-:-:S03]  /*bfea0*/  LOP3.LUT P0, RZ, R51, 0x10000, RZ, 0xc0, !PT ;  /* 0x0001000033ff7812 */ /* 0x000fc6000780c0ff */
[----:B------:R-:W3:Y:S04]  /*bfeb0*/  LDL.LU R61, [R1+0x1e8] ;  /* 0x0001e800013d7983 */ /* 0x000ee80000300800 */
[----:B------:R-:W3:Y:S01]  /*bfec0*/  LDL.LU.64 R16, [R1+0x2418] ;  /* 0x0024180001107983 */ /* 0x000ee20000300a00 */
[----:B------:R-:W-:Y:S02]  /*bfed0*/  @P6 LOP3.LUT R54, R54, 0x1, RZ, 0xfc, !PT ;  /* 0x0000000136366812 */ /* 0x000fe400078efcff */
[----:B------:R-:W-:Y:S01]  /*bfee0*/  LOP3.LUT P6, RZ, R51, 0x40000, RZ, 0xc0, !PT ;  /* 0x0004000033ff7812 */ /* 0x000fe200078cc0ff */
[----:B------:R0:W-:Y:S01]  /*bfef0*/  @P2 STG.E.U8 desc[UR24][R14.64], R53 ;  /* 0x000000350e002986 */ /* 0x0001e2000c101118 */
[----:B------:R-:W-:Y:S02]  /*bff00*/  LOP3.LUT R54, R54, 0xfffffffd, RZ, 0xc0, !PT ;  /* 0xfffffffd36367812 */ /* 0x000fe400078ec0ff */
[----:B0-----:R-:W-:-:S09]  /*bff10*/  PRMT R53, R60, 0x7771, RZ ;  /* 0x000077713c357816 */ /* 0x001fd200000000ff */
[----:B------:R-:W-:Y:S02]  /*bff20*/  @P6 LOP3.LUT R54, R54, 0x2, RZ, 0xfc, !PT ;  /* 0x0000000236366812 */ /* 0x000fe400078efcff */
[C---:B------:R-:W-:Y:S02]  /*bff30*/  LOP3.LUT P6, RZ, R51.reuse, 0x20000, RZ, 0xc0, !PT ;  /* 0x0002000033ff7812 */ /* 0x040fe400078cc0ff */
[C---:B------:R-:W-:Y:S02]  /*bff40*/  LOP3.LUT P5, RZ, R51.reuse, 0x4000000, RZ, 0xc0, !PT ;  /* 0x0400000033ff7812 */ /* 0x040fe400078ac0ff */
[C---:B------:R-:W-:Y:S01]  /*bff50*/  LOP3.LUT P4, RZ, R51.reuse, 0x8000000, RZ, 0xc0, !PT ;  /* 0x0800000033ff7812 */ /* 0x040fe2000788c0ff */
[----:B----4-:R0:W-:Y:S01]  /*bff60*/  @P1 STG.E.U8 desc[UR24][R12.64], R53 ;  /* 0x000000350c001986 */ /* 0x0101e2000c101118 */
[C---:B------:R-:W-:Y:S02]  /*bff70*/  LOP3.LUT P3, RZ, R51.reuse, 0x10000000, RZ, 0xc0, !PT ;  /* 0x1000000033ff7812 */ /* 0x040fe4000786c0ff */
[----:B------:R-:W-:-:S02]  /*bff80*/  LOP3.LUT P2, RZ, R51, 0x20000000, RZ, 0xc0, !PT ;  /* 0x2000000033ff7812 */ /* 0x000fc4000784c0ff */
[----:B------:R-:W-:Y:S01]  /*bff90*/  LOP3.LUT P1, RZ, R51, 0x40000000, RZ, 0xc0, !PT ;  /* 0x4000000033ff7812 */ /* 0x000fe2000782c0ff */
[----:B------:R-:W4:Y:S01]  /*bffa0*/  LDL.LU.64 R14, [R1+0x2410] ;  /* 0x00241000010e7983 */ /* 0x000f220000300a00 */
[----:B0-----:R-:W-:-:S03]  /*bffb0*/  PRMT R53, R60, 0x7772, RZ ;  /* 0x000077723c357816 */ /* 0x001fc600000000ff */
[----:B------:R-:W4:Y:S04]  /*bffc0*/  LDL.LU.64 R12, [R1+0x2408] ;  /* 0x00240800010c7983 */ /* 0x000f280000300a00 */
[----:B------:R0:W-:Y:S01]  /*bffd0*/  @P0 STG.E.U8 desc[UR24][R10.64], R53 ;  /* 0x000000350a000986 */ /* 0x0001e2000c101118 */
[----:B------:R-:W-:Y:S02]  /*bffe0*/  LOP3.LUT P0, RZ, R51, 0x80000000, RZ, 0xc0, !PT ;  /* 0x8000000033ff7812 */ /* 0x000fe4000780c0ff */
[----:B------:R-:W-:-:S05]  /*bfff0*/  PRMT R51, R60, 0x7773, RZ ;  /* 0x000077733c337816 */ /* 0x000fca00000000ff */
[----:B------:R1:W-:Y:S01]  /*c0000*/  @P6 STG.E.U8 desc[UR24][R8.64], R51 ;  /* 0x0000003308006986 */ /* 0x0003e2000c101118 */
[----:B------:R-:W-:-:S03]  /*c0010*/  LOP3.LUT P6, RZ, R54, 0x2, RZ, 0xc0, !PT ;  /* 0x0000000236ff7812 */ /* 0x000fc600078cc0ff */
[----:B0-----:R-:W4:Y:S04]  /*c0020*/  LDL.LU.64 R10, [R1+0x2400] ;  /* 0x00240000010a7983 */ /* 0x001f280000300a00 */
[----:B------:R-:W4:Y:S01]  /*c0030*/  LDL.LU R60, [R1+0x1ec] ;  /* 0x0001ec00013c7983 */ /* 0x000f220000300800 */
[----:B-1----:R-:W-:-:S03]  /*c0040*/  PRMT R51, R7, 0x7770, RZ ;  /* 0x0000777007337816 */ /* 0x002fc600000000ff */
        /* <DEDUP_REMOVED lines=21> */
[----:B---3--:R0:W-:Y:S01]  /*c01a0*/  @P6 STG.E.U8 desc[UR24][R18.64], R51 ;  /* 0x0000003312006986 */ /* 0x0081e2000c101118 */
[----:B------:R-:W-:Y:S02]  /*c01b0*/  LOP3.LUT P6, RZ, R52, 0x4000000, RZ, 0xc0, !PT ;  /* 0x0400000034ff7812 */ /* 0x000fe400078cc0ff */
[----:B0-----:R-:W-:Y:S02]  /*c01c0*/  PRMT R51, R50, 0x7773, RZ ;  /* 0x0000777332337816 */ /* 0x001fe400000000ff */
[----:B------:R-:W3:Y:S09]  /*c01d0*/  LDL.LU R50, [R1+0x30c0] ;  /* 0x0030c00001327983 */ /* 0x000ef20000300800 */
[----:B------:R0:W-:Y:S02]  /*c01e0*/  @P6 STG.E.U8 desc[UR24][R16.64], R51 ;  /* 0x0000003310006986 */ /* 0x0001e4000c101118 */
[----:B0-----:R-:W-:-:S05]  /*c01f0*/  PRMT R51, R61, 0x7770, RZ ;  /* 0x000077703d337816 */ /* 0x001fca00000000ff */
[----:B----4-:R0:W-:Y:S02]  /*c0200*/  @P5 STG.E.U8 desc[UR24][R14.64], R51 ;  /* 0x000000330e005986 */ /* 0x0101e4000c101118 */
        /* <DEDUP_REMOVED lines=15> */
[----:B------:R-:W4:Y:S04]  /*c0300*/  LDL.LU R61, [R1+0x1d0] ;  /* 0x0001d000013d7983 */ /* 0x000f280000300800 */
[----:B------:R-:W4:Y:S01]  /*c0310*/  LDL.LU.64 R36, [R1+0x23b8] ;  /* 0x0023b80001247983 */ /* 0x000f220000300a00 */
[----:B------:R-:W-:-:S03]  /*c0320*/  PRMT R51, R60, 0x7772, RZ ;  /* 0x000077723c337816 */ /* 0x000fc600000000ff */
[----:B------:R-:W4:Y:S01]  /*c0330*/  LDL.LU R12, [R1+0x1d4] ;  /* 0x0001d400010c7983 */ /* 0x000f220000300800 */
[C---:B---3--:R-:W-:Y:S02]  /*c0340*/  LOP3.LUT P3, RZ, R50.reuse, 0x1, RZ, 0xc0, !PT ;  /* 0x0000000132ff7812 */ /* 0x048fe4000786c0ff */
        /* <DEDUP_REMOVED lines=8> */
[----:B0-----:R-:W2:Y:S01]  /*c03d0*/  LDL.LU.64 R46, [R1+0x23b0] ;  /* 0x0023b000012e7983 */ /* 0x001ea20000300a00 */
[----:B------:R-:W-:-:S03]  /*c03e0*/  LOP3.LUT R52, R52, 0xffefffff, RZ, 0xc0, !PT ;  /* 0xffefffff34347812 */ /* 0x000fc600078ec0ff */
[----:B------:R-:W3:Y:S04]  /*c03f0*/  LDL.LU.64 R56, [R1+0x23a8] ;  /* 0x0023a80001387983 */ /* 0x000ee80000300a00 */
[----:B------:R-:W3:Y:S04]  /*c0400*/  LDL.LU.64 R58, [R1+0x23a0] ;  /* 0x0023a000013a7983 */ /* 0x000ee80000300a00 */
[----:B------:R-:W3:Y:S01]  /*c0410*/  LDL.LU R7, [R1+0x1d8] ;  /* 0x0001d80001077983 */ /* 0x000ee20000300800 */
[----:B------:R-:W-:Y:S02]  /*c0420*/  @P6 LOP3.LUT R52, R52, 0x100000, RZ, 0xfc, !PT ;  /* 0x0010000034346812 */ /* 0x000fe400078efcff */
[----:B------:R-:W-:Y:S01]  /*c0430*/  LOP3.LUT P6, RZ, R50, 0x200, RZ, 0xc0, !PT ;  /* 0x0000020032ff7812 */ /* 0x000fe200078cc0ff */
[----:B------:R-:W3:Y:S04]  /*c0440*/  LDL.LU.64 R22, [R1+0x2398] ;  /* 0x0023980001167983 */ /* 0x000ee80000300a00 */
[----:B------:R-:W3:Y:S01]  /*c0450*/  LDL.LU.64 R20, [R1+0x2390] ;  /* 0x0023900001147983 */ /* 0x000ee20000300a00 */
[----:B------:R-:W-:-:S02]  /*c0460*/  LOP3.LUT R52, R52, 0xffdfffff, RZ, 0xc0, !PT ;  /* 0xffdfffff34347812 */ /* 0x000fc400078ec0ff */
[C---:B------:R-:W-:Y:S02]  /*c0470*/  LOP3.LUT P2, RZ, R50.reuse, 0x2, RZ, 0xc0, !PT ;  /* 0x0000000232ff7812 */ /* 0x040fe4000784c0ff */
[----:B------:R-:W-:Y:S02]  /*c0480*/  LOP3.LUT P1, RZ, R50, 0x4, RZ, 0xc0, !PT ;  /* 0x0000000432ff7812 */ /* 0x000fe4000782c0ff */
[----:B------:R-:W-:Y:S01]  /*c0490*/  PRMT R51, R60, 0x7773, RZ ;  /* 0x000077733c337816 */ /* 0x000fe200000000ff */
        /* <DEDUP_REMOVED lines=10> */
[----:B------:R-:W-:-:S09]  /*c0540*/  LOP3.LUT P0, RZ, R50, 0x8, RZ, 0xc0, !PT ;  /* 0x0000000832ff7812 */ /* 0x000fd2000780c0ff */
[----:B------:R-:W-:Y:S02]  /*c0550*/  @P6 LOP3.LUT R52, R52, 0x1000000, RZ, 0xfc, !PT ;  /* 0x0100000034346812 */ /* 0x000fe400078efcff */
[----:B------:R-:W-:Y:S01]  /*c0560*/  LOP3.LUT P6, RZ, R50, 0x20, RZ, 0xc0, !PT ;  /* 0x0000002032ff7812 */ /* 0x000fe200078cc0ff */
[----:B----4-:R0:W-:Y:S01]  /*c0570*/  @P2 STG.E.U8 desc[UR24][R16.64], R51 ;  /* 0x0000003310002986 */ /* 0x0101e2000c101118 */
[----:B------:R-:W-:Y:S02]  /*c0580*/  LOP3.LUT R52, R52, 0xfdffffff, RZ, 0xc0, !PT ;  /* 0xfdffffff34347812 */ /* 0x000fe400078ec0ff */
[----:B0-----:R-:W-:-:S09]  /*c0590*/  PRMT R51, R61, 0x7770, RZ ;  /* 0x000077703d337816 */ /* 0x001fd200000000ff */
[----:B------:R-:W-:Y:S02]  /*c05a0*/  @P6 LOP3.LUT R52, R52, 0x2000000, RZ, 0xfc, !PT ;  /* 0x0200000034346812 */ /* 0x000fe400078efcff */
[----:B------:R-:W-:Y:S01]  /*c05b0*/  LOP3.LUT P6, RZ, R50, 0x10, RZ, 0xc0, !PT ;  /* 0x0000001032ff7812 */ /* 0x000fe200078cc0ff */
[----:B------:R-:W4:Y:S04]  /*c05c0*/  LDL.LU.64 R16, [R1+0x2380] ;  /* 0x0023800001107983 */ /* 0x000f280000300a00 */
        /* <DEDUP_REMOVED lines=9> */
[----:B------:R-:W4:Y:S04]  /*c0660*/  LDL.LU.64 R8, [R1+0x2368] ;  /* 0x0023680001087983 */ /* 0x000f280000300a00 */
[----:B------:R-:W4:Y:S06]  /*c0670*/  LDL.LU.64 R60, [R1+0x2360] ;  /* 0x00236000013c7983 */ /* 0x000f2c0000300a00 */
        /* <DEDUP_REMOVED lines=9> */
[----:B---3--:R0:W-:Y:S01]  /*c0710*/  @P6 STG.E.U8 desc[UR24][R56.64], R51 ;  /* 0x0000003338006986 */ /* 0x0081e2000c101118 */
        /* <DEDUP_REMOVED lines=58> */
[C---:B------:R-:W-:Y:S01]  /*c0ac0*/  LOP3.LUT P6, RZ, R50.reuse, 0x4000000, RZ, 0xc0, !PT ;  /* 0x0400000032ff7812 */ /* 0x040fe200078cc0ff */
[----:B--2---:R0:W-:Y:S04]  /*c0ad0*/  @P3 STG.E.U8 desc[UR24][R46.64], R51 ;  /* 0x000000332e003986 */ /* 0x0041e8000c101118 */
[----:B0-----:R-:W2:Y:S04]  /*c0ae0*/  LDL.LU.64 R46, [R1+0x2318] ;  /* 0x00231800012e7983 */ /* 0x001ea80000300a00 */
[----:B------:R-:W2:Y:S04]  /*c0af0*/  LDL.LU R7, [R1+0x1c8] ;  /* 0x0001c80001077983 */ /* 0x000ea80000300800 */
[----:B------:R-:W2:Y:S04]  /*c0b00*/  LDL.LU.64 R56, [R1+0x2310] ;  /* 0x0023100001387983 */ /* 0x000ea80000300a00 */
[----:B------:R-:W2:Y:S04]  /*c0b10*/  LDL.LU.64 R58, [R1+0x2308] ;  /* 0x00230800013a7983 */ /* 0x000ea80000300a00 */
[----:B------:R-:W2:Y:S01]  /*c0b20*/  LDL.LU.64 R22, [R1+0x2300] ;  /* 0x0023000001167983 */ /* 0x000ea20000300a00 */
[----:B------:R-:W-:-:S02]  /*c0b30*/  LOP3.LUT P2, RZ, R50, 0x100000, RZ, 0xc0, !PT ;  /* 0x0010000032ff7812 */ /* 0x000fc4000784c0ff */
[----:B------:R-:W-:Y:S02]  /*c0b40*/  LOP3.LUT R52, R52, 0xffff7fff, RZ, 0xc0, !PT ;  /* 0xffff7fff34347812 */ /* 0x000fe400078ec0ff */
[----:B------:R-:W-:Y:S02]  /*c0b50*/  LOP3.LUT P1, RZ, R50, 0x200000, RZ, 0xc0, !PT ;  /* 0x0020000032ff7812 */ /* 0x000fe4000782c0ff */
[----:B------:R-:W-:Y:S01]  /*c0b60*/  PRMT R51, R13, 0x7772, RZ ;  /* 0x000077720d337816 */ /* 0x000fe200000000ff */
[----:B------:R-:W2:Y:S01]  /*c0b70*/  LDL.LU.64 R20, [R1+0x22f8] ;  /* 0x0022f80001147983 */ /* 0x000ea20000300a00 */
[----:B------:R-:W-:Y:S02]  /*c0b80*/  @P6 LOP3.LUT R52, R52, 0x8000, RZ, 0xfc, !PT ;  /* 0x0000800034346812 */ /* 0x000fe400078efcff */
[----:B------:R-:W-:Y:S02]  /*c0b90*/  LOP3.LUT P6, RZ, R50, 0x2000000, RZ, 0xc0, !PT ;  /* 0x0200000032ff7812 */ /* 0x000fe400078cc0ff */
[----:B------:R-:W-:Y:S01]  /*c0ba0*/  LOP3.LUT R52, R52, 0xfffeffff, RZ, 0xc0, !PT ;  /* 0xfffeffff34347812 */ /* 0x000fe200078ec0ff */
[----:B----4-:R0:W-:Y:S10]  /*c0bb0*/  @P2 STG.E.U8 desc[UR24][R14.64], R51 ;  /* 0x000000330e002986 */ /* 0x0101f4000c101118 */
[----:B------:R-:W-:-:S02]  /*c0bc0*/  @P6 LOP3.LUT R52, R52, 0x10000, RZ, 0xfc, !PT ;  /* 0x0001000034346812 */ /* 0x000fc400078efcff */
[----:B------:R-:W-:Y:S02]  /*c0bd0*/  LOP3.LUT P6, RZ, R50, 0x1000000, RZ, 0xc0, !PT ;  /* 0x0100000032ff7812 */ /* 0x000fe400078cc0ff */
[----:B0-----:R-:W-:-:S05]  /*c0be0*/  PRMT R51, R13, 0x7773, RZ ;  /* 0x000077730d337816 */ /* 0x001fca00000000ff */
[----:B---3--:R0:W-:Y:S01]  /*c0bf0*/  @P1 STG.E.U8 desc[UR24][R36.64], R51 ;  /* 0x0000003324001986 */ /* 0x0081e2000c101118 */
[----:B------:R-:W-:Y:S02]  /*c0c00*/  LOP3.LUT P0, RZ, R50, 0x400000, RZ, 0xc0, !PT ;  /* 0x0040000032ff7812 */ /* 0x000fe4000780c0ff */
[----:B------:R-:W-:Y:S01]  /*c0c10*/  LOP3.LUT R52, R52, 0xfffdffff, RZ, 0xc0, !PT ;  /* 0xfffdffff34347812 */ /* 0x000fe200078ec0ff */
[----:B0-----:R-:W3:Y:S04]  /*c0c20*/  LDL.LU R36, [R1+0x1cc] ;  /* 0x0001cc0001247983 */ /* 0x001ee80000300800 */
[----:B------:R-:W4:Y:S01]  /*c0c30*/  LDL.LU.64 R18, [R1+0x22f0] ;  /* 0x0022f00001127983 */ /* 0x000f220000300a00 */
[----:B------:R-:W-:Y:S02]  /*c0c40*/  @P6 LOP3.LUT R52, R52, 0x20000, RZ, 0xfc, !PT ;  /* 0x0002000034346812 */ /* 0x000fe400078efcff */
[----:B------:R-:W-:-:S02]  /*c0c50*/  LOP3.LUT P6, RZ, R50, 0x800000, RZ, 0xc0, !PT ;  /* 0x0080000032ff7812 */ /* 0x000fc400078cc0ff */
[C---:B------:R-:W-:Y:S01]  /*c0c60*/  PRMT R51, R53.reuse, 0x7770, RZ ;  /* 0x0000777035337816 */ /* 0x040fe200000000ff */
[----:B------:R-:W4:Y:S04]  /*c0c70*/  LDL.LU.64 R16, [R1+0x22e8] ;  /* 0x0022e80001107983 */ /* 0x000f280000300a00 */
[----:B------:R-:W4:Y:S04]  /*c0c80*/  LDL.LU R37, [R1+0x1b0] ;  /* 0x0001b00001257983 */ /* 0x000f280000300800 */
[----:B------:R-:W4:Y:S04]  /*c0c90*/  LDL.LU.64 R14, [R1+0x22e0] ;  /* 0x0022e000010e7983 */ /* 0x000f280000300a00 */
        /* <DEDUP_REMOVED lines=28> */
[----:B----4-:R0:W-:Y:S01]  /*c0e60*/  @P6 STG.E.U8 desc[UR24][R18.64], R51 ;  /* 0x0000003312006986 */ /* 0x0101e2000c101118 */
        /* <DEDUP_REMOVED lines=24> */
[----:B------:R-:W2:Y:S04]  /*c0ff0*/  LDL.LU R11, [R1+0x1b4] ;  /* 0x0001b400010b7983 */ /* 0x000ea80000300800 */
[----:B------:R-:W4:Y:S04]  /*c1000*/  LDL.LU.64 R8, [R1+0x2298] ;  /* 0x0022980001087983 */ /* 0x000f280000300a00 */
[----:B------:R-:W4:Y:S04]  /*c1010*/  LDL.LU.64 R60, [R1+0x2290] ;  /* 0x00229000013c7983 */ /* 0x000f280000300a00 */
[----:B------:R-:W4:Y:S04]  /*c1020*/  LDL.LU.64 R36, [R1+0x2288] ;  /* 0x0022880001247983 */ /* 0x000f280000300a00 */
[----:B------:R-:W4:Y:S01]  /*c1030*/  LDL.LU R10, [R1+0x1b8] ;  /* 0x0001b800010a7983 */ /* 0x000f220000300800 */
[----:B------:R-:W-:-:S02]  /*c1040*/  LOP3.LUT P3, RZ, R49, 0x40, RZ, 0xc0, !PT ;  /* 0x0000004031ff7812 */ /* 0x000fc4000786c0ff */
[C---:B------:R-:W-:Y:S02]  /*c1050*/  LOP3.LUT P6, RZ, R49.reuse, 0x40000, RZ, 0xc0, !PT ;  /* 0x0004000031ff7812 */ /* 0x040fe400078cc0ff */
[C---:B------:R-:W-:Y:S02]  /*c1060*/  LOP3.LUT P2, RZ, R49.reuse, 0x80, RZ, 0xc0, !PT ;  /* 0x0000008031ff7812 */ /* 0x040fe4000784c0ff */
[----:B------:R-:W-:Y:S02]  /*c1070*/  LOP3.LUT P1, RZ, R49, 0x100, RZ, 0xc0, !PT ;  /* 0x0000010031ff7812 */ /* 0x000fe4000782c0ff */
[----:B------:R-:W-:-:S07]  /*c1080*/  LOP3.LUT R52, R52, 0xfffffffb, RZ, 0xc0, !PT ;  /* 0xfffffffb34347812 */ /* 0x000fce00078ec0ff */
        /* <DEDUP_REMOVED lines=18> */
[----:B------:R-:W-:-:S09]  /*c11b0*/  LOP3.LUT P0, RZ, R49, 0x200, RZ, 0xc0, !PT ;  /* 0x0000020031ff7812 */ /* 0x000fd2000780c0ff */
[----:B------:R-:W-:Y:S02]  /*c11c0*/  @P6 LOP3.LUT R52, R52, 0x100, RZ, 0xfc, !PT ;  /* 0x0000010034346812 */ /* 0x000fe400078efcff */
[----:B------:R-:W-:Y:S02]  /*c11d0*/  LOP3.LUT P6, RZ, R49, 0x800, RZ, 0xc0, !PT ;  /* 0x0000080031ff7812 */ /* 0x000fe400078cc0ff */
[----:B------:R-:W-:Y:S02]  /*c11e0*/  LOP3.LUT R52, R52, 0xfffffdff, RZ, 0xc0, !PT ;  /* 0xfffffdff34347812 */ /* 0x000fe400078ec0ff */
[----:B--2---:R-:W-:-:S05]  /*c11f0*/  PRMT R51, R11, 0x7770, RZ ;  /* 0x000077700b337816 */ /* 0x004fca00000000ff */
[----:B------:R0:W-:Y:S04]  /*c1200*/  @P3 STG.E.U8 desc[UR24][R46.64], R51 ;  /* 0x000000332e003986 */ /* 0x0001e8000c101118 */
[----:B0-----:R-:W2:Y:S04]  /*c1210*/  LDL.LU.64 R46, [R1+0x2280] ;  /* 0x00228000012e7983 */ /* 0x001ea80000300a00 */
[----:B------:R-:W2:Y:S04]  /*c1220*/  LDL.LU R7, [R1+0x1bc] ;  /* 0x0001bc0001077983 */ /* 0x000ea80000300800 */
[----:B------:R-:W2:Y:S04]  /*c1230*/  LDL.LU.64 R56, [R1+0x2278] ;  /* 0x0022780001387983 */ /* 0x000ea80000300a00 */
[----:B------:R-:W2:Y:S04]  /*c1240*/  LDL.LU.64 R58, [R1+0x2270] ;  /* 0x00227000013a7983 */ /* 0x000ea80000300a00 */
[----:B------:R-:W2:Y:S04]  /*c1250*/  LDL.LU.64 R22, [R1+0x2268] ;  /* 0x0022680001167983 */ /* 0x000ea80000300a00 */
[----:B------:R-:W2:Y:S04]  /*c1260*/  LDL.LU.64 R20, [R1+0x2260] ;  /* 0x0022600001147983 */ /* 0x000ea80000300a00 */
[----:B------:R-:W2:Y:S01]  /*c1270*/  LDL.LU.64 R18, [R1+0x2258] ;  /* 0x0022580001127983 */ /* 0x000ea20000300a00 */
[----:B------:R-:W-:-:S03]  /*c1280*/  PRMT R51, R11, 0x7771, RZ ;  /* 0x000077710b337816 */ /* 0x000fc600000000ff */
[----:B------:R-:W2:Y:S04]  /*c1290*/  LDL.LU.64 R16, [R1+0x2250] ;  /* 0x0022500001107983 */ /* 0x000ea80000300a00 */
[----:B---3--:R0:W-:Y:S02]  /*c12a0*/  @P2 STG.E.U8 desc[UR24][R14.64], R51 ;  /* 0x000000330e002986 */ /* 0x0081e4000c101118 */
[----:B0-----:R-:W-:Y:S02]  /*c12b0*/  PRMT R51, R11, 0x7772, RZ ;  /* 0x000077720b337816 */ /* 0x001fe400000000ff */
[----:B------:R-:W3:Y:S04]  /*c12c0*/  LDL.LU.64 R14, [R1+0x2248] ;  /* 0x00224800010e7983 */ /* 0x000ee80000300a00 */
[----:B----4-:R0:W-:Y:S04]  /*c12d0*/  @P1 STG.E.U8 desc[UR24][R12.64], R51 ;  /* 0x000000330c001986 */ /* 0x0101e8000c101118 */
[----:B0-----:R-:W4:Y:S01]  /*c12e0*/  LDL.LU.64 R12, [R1+0x2240] ;  /* 0x00224000010c7983 */ /* 0x001f220000300a00 */
[----:B------:R-:W-:-:S02]  /*c12f0*/  @P6 LOP3.LUT R52, R52, 0x200, RZ, 0xfc, !PT ;  /* 0x0000020034346812 */ /* 0x000fc400078efcff */
[----:B------:R-:W-:Y:S02]  /*c1300*/  LOP3.LUT P6, RZ, R49, 0x400, RZ, 0xc0, !PT ;  /* 0x0000040031ff7812 */ /* 0x000fe400078cc0ff */
[----:B------:R-:W-:-:S05]  /*c1310*/  PRMT R51, R11, 0x7773, RZ ;  /* 0x000077730b337816 */ /* 0x000fca00000000ff */
[----:B------:R0:W-:Y:S02]  /*c1320*/  @P0 STG.E.U8 desc[UR24][R8.64], R51 ;  /* 0x0000003308000986 */ /* 0x0001e4000c101118 */
[----:B0-----:R-:W-:Y:S02]  /*c1330*/  PRMT R51, R10, 0x7770, RZ ;  /* 0x000077700a337816 */ /* 0x001fe400000000ff */
[----:B------:R-:W4:Y:S04]  /*c1340*/  LDL.LU.64 R8, [R1+0x2238] ;  /* 0x0022380001087983 */ /* 0x000f280000300a00 */
[----:B------:R-:W4:Y:S04]  /*c1350*/  LDL.LU R11, [R1+0x1a4] ;  /* 0x0001a400010b7983 */ /* 0x000f280000300800 */
[----:B------:R0:W-:Y:S01]  /*c1360*/  @P6 STG.E.U8 desc[UR24][R60.64], R51 ;  /* 0x000000333c006986 */ /* 0x0001e2000c101118 */
[----:B------:R-:W-:-:S02]  /*c1370*/  LOP3.LUT P6, RZ, R52, 0x200, RZ, 0xc0, !PT ;  /* 0x0000020034ff7812 */ /* 0x000fc400078cc0ff */
[----:B0-----:R-:W-:Y:S01]  /*c1380*/  PRMT R51, R10, 0x7771, RZ ;  /* 0x000077710a337816 */ /* 0x001fe200000000ff */
[----:B------:R-:W4:Y:S10]  /*c1390*/  LDL.LU.64 R60, [R1+0x2230] ;  /* 0x00223000013c7983 */ /* 0x000f340000300a00 */
[----:B------:R0:W-:Y:S04]  /*c13a0*/  @P6 STG.E.U8 desc[UR24][R36.64], R51 ;  /* 0x0000003324006986 */ /* 0x0001e8000c101118 */
[----:B0-----:R-:W4:Y:S01]  /*c13b0*/  LDL.LU.64 R36, [R1+0x2228] ;  /* 0x0022280001247983 */ /* 0x001f220000300a00 */
[----:B------:R-:W-:-:S02]  /*c13c0*/  LOP3.LUT P6, RZ, R52, 0x100, RZ, 0xc0, !PT ;  /* 0x0000010034ff7812 */ /* 0x000fc400078cc0ff */
[----:B------:R-:W-:Y:S02]  /*c13d0*/  PRMT R51, R10, 0x7772, RZ ;  /* 0x000077720a337816 */ /* 0x000fe400000000ff */
[C---:B------:R-:W-:Y:S02]  /*c13e0*/  LOP3.LUT P5, RZ, R49.reuse, 0x80000, RZ, 0xc0, !PT ;  /* 0x0008000031ff7812 */ /* 0x040fe400078ac0ff */
[C---:B------:R-:W-:Y:S02]  /*c13f0*/  LOP3.LUT P4, RZ, R49.reuse, 0x100000, RZ, 0xc0, !PT ;  /* 0x0010000031ff7812 */ /* 0x040fe4000788c0ff */
[C---:B------:R-:W-:Y:S02]  /*c1400*/  LOP3.LUT P3, RZ, R49.reuse, 0x200000, RZ, 0xc0, !PT ;  /* 0x0020000031ff7812 */ /* 0x040fe4000786c0ff */
[----:B------:R-:W-:-:S03]  /*c1410*/  LOP3.LUT P2, RZ, R49, 0x400000, RZ, 0xc0, !PT ;  /* 0x0040000031ff7812 */ /* 0x000fc6000784c0ff */
[----:B--2---:R0:W-:Y:S01]  /*c1420*/  @P6 STG.E.U8 desc[UR24][R46.64], R51 ;  /* 0x000000332e006986 */ /* 0x0041e2000c101118 */
[----:B------:R-:W-:Y:S02]  /*c1430*/  LOP3.LUT P6, RZ, R52, 0x80, RZ, 0xc0, !PT ;  /* 0x0000008034ff7812 */ /* 0x000fe400078cc0ff */
        /* <DEDUP_REMOVED lines=19> */
[----:B---3--:R0:W-:Y:S02]  /*c1570*/  @P5 STG.E.U8 desc[UR24][R14.64], R51 ;  /* 0x000000330e005986 */ /* 0x0081e4000c101118 */
[----:B0-----:R-:W-:-:S05]  /*c1580*/  PRMT R51, R48, 0x7772, RZ ;  /* 0x0000777230337816 */ /* 0x001fca00000000ff */
[----:B----4-:R0:W-:Y:S02]  /*c1590*/  @P4 STG.E.U8 desc[UR24][R12.64], R51 ;  /* 0x000000330c004986 */ /* 0x0101e4000c101118 */
[----:B0-----:R-:W-:Y:S02]  /*c15a0*/  PRMT R51, R48, 0x7773, RZ ;  /* 0x0000777330337816 */ /* 0x001fe400000000ff */
[----:B------:R-:W3:Y:S01]  /*c15b0*/  LDL.LU R48, [R1+0x30b8] ;  /* 0x0030b80001307983 */ /* 0x000ee20000300800 */
[----:B------:R-:W-:-:S03]  /*c15c0*/  LOP3.LUT P1, RZ, R49, 0x800000, RZ, 0xc0, !PT ;  /* 0x0080000031ff7812 */ /* 0x000fc6000782c0ff */
[----:B------:R0:W-:Y:S02]  /*c15d0*/  @P3 STG.E.U8 desc[UR24][R8.64], R51 ;  /* 0x0000003308003986 */ /* 0x0001e4000c101118 */
[----:B0-----:R-:W-:-:S05]  /*c15e0*/  PRMT R51, R11, 0x7770, RZ ;  /* 0x000077700b337816 */ /* 0x001fca00000000ff */
[----:B------:R0:W-:Y:S02]  /*c15f0*/  @P2 STG.E.U8 desc[UR24][R60.64], R51 ;  /* 0x000000333c002986 */ /* 0x0001e4000c101118 */
[----:B0-----:R-:W-:-:S05]  /*c1600*/  PRMT R51, R11, 0x7771, RZ ;  /* 0x000077710b337816 */ /* 0x001fca00000000ff */
[----:B------:R0:W-:Y:S04]  /*c1610*/  @P1 STG.E.U8 desc[UR24][R36.64], R51 ;  /* 0x0000003324001986 */ /* 0x0001e8000c101118 */
[----:B0-----:R-:W4:Y:S01]  /*c1620*/  LDL.LU.64 R36, [R1+0x2218] ;  /* 0x0022180001247983 */ /* 0x001f220000300a00 */
[----:B------:R-:W-:Y:S02]  /*c1630*/  LOP3.LUT P0, RZ, R49, 0x1000000, RZ, 0xc0, !PT ;  /* 0x0100000031ff7812 */ /* 0x000fe4000780c0ff */
[----:B------:R-:W-:Y:S02]  /*c1640*/  PRMT R51, R11, 0x7772, RZ ;  /* 0x000077720b337816 */ /* 0x000fe400000000ff */
[----:B------:R-:W-:Y:S02]  /*c1650*/  LOP3.LUT R50, R50, 0xfbffffff, RZ, 0xc0, !PT ;  /* 0xfbffffff32327812 */ /* 0x000fe400078ec0ff */
[----:B------:R-:W-:-:S02]  /*c1660*/  LOP3.LUT R52, R52, 0xfffffffe, RZ, 0xc0, !PT ;  /* 0xfffffffe34347812 */ /* 0x000fc400078ec0ff */
[C---:B------:R-:W-:Y:S02]  /*c1670*/  LOP3.LUT P3, RZ, R49.reuse, 0x2000000, RZ, 0xc0, !PT ;  /* 0x0200000031ff7812 */ /* 0x040fe4000786c0ff */
[C---:B------:R-:W-:Y:S02]  /*c1680*/  LOP3.LUT P2, RZ, R49.reuse, 0x4000000, RZ, 0xc0, !PT ;  /* 0x0400000031ff7812 */ /* 0x040fe4000784c0ff */
[C---:B------:R-:W-:Y:S01]  /*c1690*/  LOP3.LUT P1, RZ, R49.reuse, 0x8000000, RZ, 0xc0, !PT ;  /* 0x0800000031ff7812 */ /* 0x040fe2000782c0ff */
[----:B--2---:R0:W-:Y:S04]  /*c16a0*/  @P0 STG.E.U8 desc[UR24][R46.64], R51 ;  /* 0x000000332e000986 */ /* 0x0041e8000c101118 */
[----:B0-----:R-:W2:Y:S04]  /*c16b0*/  LDL.LU.64 R46, [R1+0x2210] ;  /* 0x00221000012e7983 */ /* 0x001ea80000300a00 */
[----:B------:R-:W2:Y:S04]  /*c16c0*/  LDL.LU.64 R14, [R1+0x2208] ;  /* 0x00220800010e7983 */ /* 0x000ea80000300a00 */
[----:B------:R-:W2:Y:S04]  /*c16d0*/  LDL.LU.64 R12, [R1+0x2200] ;  /* 0x00220000010c7983 */ /* 0x000ea80000300a00 */
[----:B------:R-:W2:Y:S04]  /*c16e0*/  LDL.LU R7, [R1+0x1a8] ;  /* 0x0001a80001077983 */ /* 0x000ea80000300800 */
[----:B------:R-:W2:Y:S04]  /*c16f0*/  LDL.LU.64 R8, [R1+0x21f8] ;  /* 0x0021f80001087983 */ /* 0x000ea80000300a00 */
[----:B------:R-:W2:Y:S04]  /*c1700*/  LDL.LU.64 R60, [R1+0x21f0] ;  /* 0x0021f000013c7983 */ /* 0x000ea80000300a00 */
[----:B------:R-:W2:Y:S01]  /*c1710*/  LDL.LU R53, [R1+0x1ac] ;  /* 0x0001ac0001357983 */ /* 0x000ea20000300800 */
[----:B------:R-:W-:-:S02]  /*c1720*/  LOP3.LUT P0, RZ, R49, 0x10000000, RZ, 0xc0, !PT ;  /* 0x1000000031ff7812 */ /* 0x000fc4000780c0ff */
[----:B---3--:R-:W-:-:S13]  /*c1730*/  LOP3.LUT P6, RZ, R48, 0x20, RZ, 0xc0, !PT ;  /* 0x0000002030ff7812 */ /* 0x008fda00078cc0ff */
        /* <DEDUP_REMOVED lines=21> */
[----:B------:R-:W-:Y:S02]  /*c1890*/  LOP3.LUT P6, RZ, R49, 0x20000000, RZ, 0xc0, !PT ;  /* 0x2000000031ff7812 */ /* 0x000fe400078cc0ff */
[----:B------:R-:W-:-:S05]  /*c18a0*/  PRMT R49, R11, 0x7773, RZ ;  /* 0x000077730b317816 */ /* 0x000fca00000000ff */
[----:B----4-:R0:W-:Y:S04]  /*c18b0*/  @P3 STG.E.U8 desc[UR24][R36.64], R49 ;  /* 0x0000003124003986 */ /* 0x0101e8000c101118 */
[----:B0-----:R-:W3:Y:S01]  /*c18c0*/  LDL.LU.64 R36, [R1+0x21e8] ;  /* 0x0021e80001247983 */ /* 0x001ee20000300a00 */
[----:B--2---:R-:W-:-:S05]  /*c18d0*/  PRMT R49, R7, 0x7770, RZ ;  /* 0x0000777007317816 */ /* 0x004fca00000000ff */
[----:B------:R0:W-:Y:S04]  /*c18e0*/  @P2 STG.E.U8 desc[UR24][R46.64], R49 ;  /* 0x000000312e002986 */ /* 0x0001e8000c101118 */
[----:B0-----:R-:W2:Y:S04]  /*c18f0*/  LDL.LU.64 R46, [R1+0x21e0] ;  /* 0x0021e000012e7983 */ /* 0x001ea80000300a00 */
[----:B------:R-:W4:Y:S04]  /*c1900*/  LDL.LU.64 R56, [R1+0x21d8] ;  /* 0x0021d80001387983 */ /* 0x000f280000300a00 */
[----:B------:R-:W4:Y:S04]  /*c1910*/  LDL.LU R10, [R1+0x190] ;  /* 0x00019000010a7983 */ /* 0x000f280000300800 */
[----:B------:R-:W4:Y:S04]  /*c1920*/  LDL.LU.64 R58, [R1+0x21d0] ;  /* 0x0021d000013a7983 */ /* 0x000f280000300a00 */
[----:B------:R-:W4:Y:S04]  /*c1930*/  LDL.LU.64 R22, [R1+0x21c8] ;  /* 0x0021c80001167983 */ /* 0x000f280000300a00 */
[----:B------:R-:W4:Y:S01]  /*c1940*/  LDL.LU.64 R20, [R1+0x21c0] ;  /* 0x0021c00001147983 */ /* 0x000f220000300a00 */
[----:B------:R-:W-:-:S03]  /*c1950*/  PRMT R49, R7, 0x7771, RZ ;  /* 0x0000777107317816 */ /* 0x000fc600000000ff */
[----:B------:R-:W4:Y:S04]  /*c1960*/  LDL.LU R11, [R1+0x194] ;  /* 0x00019400010b7983 */ /* 0x000f280000300800 */
[----:B------:R-:W4:Y:S04]  /*c1970*/  LDL.LU.64 R18, [R1+0x21b8] ;  /* 0x0021b80001127983 */ /* 0x000f280000300a00 */
[----:B------:R0:W-:Y:S04]  /*c1980*/  @P1 STG.E.U8 desc[UR24][R14.64], R49 ;  /* 0x000000310e001986 */ /* 0x0001e8000c101118 */
[----:B------:R-:W4:Y:S01]  /*c1990*/  LDL.LU.64 R16, [R1+0x21b0] ;  /* 0x0021b00001107983 */ /* 0x000f220000300a00 */
[----:B0-----:R-:W-:-:S03]  /*c19a0*/  PRMT R49, R7, 0x7772, RZ ;  /* 0x0000777207317816 */ /* 0x001fc600000000ff */
[----:B------:R-:W4:Y:S04]  /*c19b0*/  LDL.LU.64 R14, [R1+0x21a8] ;  /* 0x0021a800010e7983 */ /* 0x000f280000300a00 */
        /* <DEDUP_REMOVED lines=15> */
[----:B------:R-:W-:-:S11]  /*c1ab0*/  PRMT R49, R53, 0x7772, RZ ;  /* 0x0000777235317816 */ /* 0x000fd600000000ff */
[----:B--2---:R0:W-:Y:S01]  /*c1ac0*/  @P6 STG.E.U8 desc[UR24][R46.64], R49 ;  /* 0x000000312e006986 */ /* 0x0041e2000c101118 */
[----:B------:R-:W-:Y:S02]  /*c1ad0*/  LOP3.LUT P6, RZ, R50, 0x40000000, RZ, 0xc0, !PT ;  /* 0x4000000032ff7812 */ /* 0x000fe400078cc0ff */
[----:B0-----:R-:W-:Y:S02]  /*c1ae0*/  PRMT R49, R53, 0x7773, RZ ;  /* 0x0000777335317816 */ /* 0x001fe400000000ff */
[C---:B------:R-:W-:Y:S02]  /*c1af0*/  LOP3.LUT P5, RZ, R48.reuse, 0x40, RZ, 0xc0, !PT ;  /* 0x0000004030ff7812 */ /* 0x040fe400078ac0ff */
[C---:B------:R-:W-:Y:S02]  /*c1b00*/  LOP3.LUT P4, RZ, R48.reuse, 0x80, RZ, 0xc0, !PT ;  /* 0x0000008030ff7812 */ /* 0x040fe4000788c0ff */
[C---:B------:R-:W-:Y:S02]  /*c1b10*/  LOP3.LUT P3, RZ, R48.reuse, 0x100, RZ, 0xc0, !PT ;  /* 0x0000010030ff7812 */ /* 0x040fe4000786c0ff */
[----:B------:R-:W-:-:S03]  /*c1b20*/  LOP3.LUT P2, RZ, R48, 0x200, RZ, 0xc0, !PT ;  /* 0x0000020030ff7812 */ /* 0x000fc6000784c0ff */
[----:B----4-:R0:W-:Y:S01]  /*c1b30*/  @P6 STG.E.U8 desc[UR24][R56.64], R49 ;  /* 0x0000003138006986 */ /* 0x0101e2000c101118 */
[----:B------:R-:W-:Y:S02]  /*c1b40*/  LOP3.LUT P6, RZ, R50, 0x20000000, RZ, 0xc0, !PT ;  /* 0x2000000032ff7812 */ /* 0x000fe400078cc0ff */
[C---:B------:R-:W-:Y:S02]  /*c1b50*/  LOP3.LUT P1, RZ, R48.reuse, 0x400, RZ, 0xc0, !PT ;  /* 0x0000040030ff7812 */ /* 0x040fe4000782c0ff */
[----:B------:R-:W-:Y:S01]  /*c1b60*/  LOP3.LUT P0, RZ, R48, 0x800, RZ, 0xc0, !PT ;  /* 0x0000080030ff7812 */ /* 0x000fe2000780c0ff */
[----:B------:R-:W2:Y:S01]  /*c1b70*/  LDL.LU.64 R46, [R1+0x30b0] ;  /* 0x0030b000012e7983 */ /* 0x000ea20000300a00 */
[----:B0-----:R-:W-:-:S07]  /*c1b80*/  PRMT R49, R10, 0x7770, RZ ;  /* 0x000077700a317816 */ /* 0x001fce00000000ff */
        /* <DEDUP_REMOVED lines=26> */
[----:B------:R-:W2:Y:S04]  /*c1d30*/  LDL.LU.64 R10, [R1+0x2160] ;  /* 0x00216000010a7983 */ /* 0x000ea80000300a00 */
[----:B------:R-:W2:Y:S01]  /*c1d40*/  LDL.LU R9, [R1+0x19c] ;  /* 0x00019c0001097983 */ /* 0x000ea20000300800 */
[----:B------:R-:W-:-:S03]  /*c1d50*/  LOP3.LUT P3, RZ, R48, 0x1000, RZ, 0xc0, !PT ;  /* 0x0000100030ff7812 */ /* 0x000fc6000786c0ff */
[----:B------:R-:W2:Y:S01]  /*c1d60*/  LDL.LU.64 R60, [R1+0x2158] ;  /* 0x00215800013c7983 */ /* 0x000ea20000300a00 */
[----:B------:R-:W-:-:S03]  /*c1d70*/  PRMT R49, R7, 0x7772, RZ ;  /* 0x0000777207317816 */ /* 0x000fc600000000ff */
[----:B------:R-:W2:Y:S01]  /*c1d80*/  LDL.LU R14, [R1+0x180] ;  /* 0x00018000010e7983 */ /* 0x000ea20000300800 */
        /* <DEDUP_REMOVED lines=16> */
[----:B---3--:R0:W-:Y:S04]  /*c1e90*/  @P3 STG.E.U8 desc[UR24][R36.64], R49 ;  /* 0x0000003124003986 */ /* 0x0081e8000c101118 */
[----:B0-----:R-:W3:Y:S04]  /*c1ea0*/  LDL.LU.64 R36, [R1+0x2150] ;  /* 0x0021500001247983 */ /* 0x001ee80000300a00 */
[----:B------:R-:W3:Y:S04]  /*c1eb0*/  LDL.LU.64 R52, [R1+0x2148] ;  /* 0x0021480001347983 */ /* 0x000ee80000300a00 */
[----:B------:R-:W3:Y:S01]  /*c1ec0*/  LDL.LU.64 R56, [R1+0x2140] ;  /* 0x0021400001387983 */ /* 0x000ee20000300a00 */
[----:B------:R-:W-:-:S03]  /*c1ed0*/  PRMT R49, R7, 0x7773, RZ ;  /* 0x0000777307317816 */ /* 0x000fc600000000ff */
[----:B------:R-:W3:Y:S04]  /*c1ee0*/  LDL.LU R7, [R1+0x184] ;  /* 0x0001840001077983 */ /* 0x000ee80000300800 */
[----:B------:R-:W3:Y:S01]  /*c1ef0*/  LDL.LU.64 R58, [R1+0x2138] ;  /* 0x00213800013a7983 */ /* 0x000ee20000300a00 */
[----:B------:R-:W-:-:S03]  /*c1f00*/  LOP3.LUT R50, R50, 0xff7fffff, RZ, 0xc0, !PT ;  /* 0xff7fffff32327812 */ /* 0x000fc600078ec0ff */
[----:B------:R-:W3:Y:S01]  /*c1f10*/  LDL.LU.64 R22, [R1+0x2130] ;  /* 0x0021300001167983 */ /* 0x000ee20000300a00 */
[C---:B------:R-:W-:Y:S02]  /*c1f20*/  LOP3.LUT P2, RZ, R48.reuse, 0x2000, RZ, 0xc0, !PT ;  /* 0x0000200030ff7812 */ /* 0x040fe4000784c0ff */
[----:B------:R-:W-:Y:S02]  /*c1f30*/  LOP3.LUT P1, RZ, R48, 0x4000, RZ, 0xc0, !PT ;  /* 0x0000400030ff7812 */ /* 0x000fe4000782c0ff */
[----:B------:R-:W-:Y:S02]  /*c1f40*/  @P6 LOP3.LUT R50, R50, 0x800000, RZ, 0xfc, !PT ;  /* 0x0080000032326812 */ /* 0x000fe400078efcff */
[----:B------:R-:W-:Y:S01]  /*c1f50*/  LOP3.LUT P6, RZ, R48, 0x40000, RZ, 0xc0, !PT ;  /* 0x0004000030ff7812 */ /* 0x000fe200078cc0ff */
[----:B------:R-:W3:Y:S01]  /*c1f60*/  LDL.LU.64 R20, [R1+0x2128] ;  /* 0x0021280001147983 */ /* 0x000ee20000300a00 */
[----:B------:R-:W-:Y:S02]  /*c1f70*/  LOP3.LUT R50, R50, 0xfeffffff, RZ, 0xc0, !PT ;  /* 0xfeffffff32327812 */ /* 0x000fe400078ec0ff */
[----:B------:R-:W-:-:S09]  /*c1f80*/  LOP3.LUT P0, RZ, R48, 0x8000, RZ, 0xc0, !PT ;  /* 0x0000800030ff7812 */ /* 0x000fd2000780c0ff */
[----:B------:R-:W-:Y:S02]  /*c1f90*/  @P6 LOP3.LUT R50, R50, 0x1000000, RZ, 0xfc, !PT ;  /* 0x0100000032326812 */ /* 0x000fe400078efcff */
[----:B------:R-:W-:Y:S01]  /*c1fa0*/  LOP3.LUT P6, RZ, R48, 0x20000, RZ, 0xc0, !PT ;  /* 0x0002000030ff7812 */ /* 0x000fe200078cc0ff */
[----:B----4-:R2:W-:Y:S01]  /*c1fb0*/  @P2 STG.E.U8 desc[UR24][R18.64], R49 ;  /* 0x0000003112002986 */ /* 0x0105e2000c101118 */
[----:B------:R-:W-:Y:S02]  /*c1fc0*/  LOP3.LUT R50, R50, 0xfdffffff, RZ, 0xc0, !PT ;  /* 0xfdffffff32327812 */ /* 0x000fe400078ec0ff */
[----:B--2---:R-:W-:-:S09]  /*c1fd0*/  PRMT R49, R9, 0x7770, RZ ;  /* 0x0000777009317816 */ /* 0x004fd200000000ff */
[----:B------:R-:W-:Y:S02]  /*c1fe0*/  @P6 LOP3.LUT R50, R50, 0x2000000, RZ, 0xfc, !PT ;  /* 0x0200000032326812 */ /* 0x000fe400078efcff */
[----:B------:R-:W-:Y:S01]  /*c1ff0*/  LOP3.LUT P6, RZ, R48, 0x10000, RZ, 0xc0, !PT ;  /* 0x0001000030ff7812 */ /* 0x000fe200078cc0ff */
[----:B------:R-:W2:Y:S04]  /*c2000*/  LDL.LU.64 R18, [R1+0x2120] ;  /* 0x0021200001127983 */ /* 0x000ea80000300a00 */
        /* <DEDUP_REMOVED lines=16> */
[----:B---3--:R0:W-:Y:S04]  /*c2110*/  @P6 STG.E.U8 desc[UR24][R36.64], R49 ;  /* 0x0000003124006986 */ /* 0x0081e8000c101118 */
[----:B0-----:R-:W3:Y:S01]  /*c2120*/  LDL.LU.64 R36, [R1+0x20f0] ;  /* 0x0020f00001247983 */ /* 0x001ee20000300a00 */
        /* <DEDUP_REMOVED lines=19> */
[----:B--2---:R0:W-:Y:S01]  /*c2260*/  @P6 STG.E.U8 desc[UR24][R18.64], R49 ;  /* 0x0000003112006986 */ /* 0x0041e2000c101118 */
[C---:B------:R-:W-:Y:S02]  /*c2270*/  LOP3.LUT P3, RZ, R48.reuse, 0x8000000, RZ, 0xc0, !PT ;  /* 0x0800000030ff7812 */ /* 0x040fe4000786c0ff */
[----:B------:R-:W-:Y:S02]  /*c2280*/  LOP3.LUT P2, RZ, R48, 0x10000000, RZ, 0xc0, !PT ;  /* 0x1000000030ff7812 */ /* 0x000fe4000784c0ff */
[----:B0-----:R-:W-:-:S05]  /*c2290*/  PRMT R49, R7, 0x7773, RZ ;  /* 0x0000777307317816 */ /* 0x001fca00000000ff */
[----:B----4-:R0:W-:Y:S01]  /*c22a0*/  @P5 STG.E.U8 desc[UR24][R16.64], R49 ;  /* 0x0000003110005986 */ /* 0x0101e2000c101118 */
        /* <DEDUP_REMOVED lines=9> */
[----:B------:R-:W2:Y:S04]  /*c2340*/  LDL.LU R47, [R1+0x30a8] ;  /* 0x0030a800012f7983 */ /* 0x000ea80000300800 */
[----:B------:R0:W-:Y:S02]  /*c2350*/  @P1 STG.E.U8 desc[UR24][R60.64], R49 ;  /* 0x000000313c001986 */ /* 0x0001e4000c101118 */
[----:B0-----:R-:W-:-:S05]  /*c2360*/  PRMT R49, R15, 0x7770, RZ ;  /* 0x000077700f317816 */ /* 0x001fca00000000ff */
[----:B---3--:R0:W-:Y:S04]  /*c2370*/  @P0 STG.E.U8 desc[UR24][R36.64], R49 ;  /* 0x0000003124000986 */ /* 0x0081e8000c101118 */
[----:B0-----:R-:W3:Y:S04]  /*c2380*/  LDL.LU.64 R36, [R1+0x20e8] ;  /* 0x0020e80001247983 */ /* 0x001ee80000300a00 */
        /* <DEDUP_REMOVED lines=8> */
[----:B------:R-:W-:-:S09]  /*c2410*/  LOP3.LUT R50, R50, 0xfffffbff, RZ, 0xc0, !PT ;  /* 0xfffffbff32327812 */ /* 0x000fd200078ec0ff */
[----:B---3--:R0:W-:Y:S04]  /*c2420*/  @P3 STG.E.U8 desc[UR24][R36.64], R49 ;  /* 0x0000003124003986 */ /* 0x0081e8000c101118 */
[----:B0-----:R-:W3:Y:S01]  /*c2430*/  LDL.LU.64 R36, [R1+0x20b8] ;  /* 0x0020b80001247983 */ /* 0x001ee20000300a00 */
[----:B--2---:R-:W-:-:S03]  /*c2440*/  LOP3.LUT P6, RZ, R47, 0x800, RZ, 0xc0, !PT ;  /* 0x000008002fff7812 */ /* 0x004fc600078cc0ff */
[----:B------:R-:W2:Y:S04]  /*c2450*/  LDL.LU R7, [R1+0x174] ;  /* 0x0001740001077983 */ /* 0x000ea80000300800 */
[----:B------:R-:W2:Y:S04]  /*c2460*/  LDL.LU.64 R52, [R1+0x20b0] ;  /* 0x0020b00001347983 */ /* 0x000ea80000300a00 */
[----:B------:R-:W2:Y:S04]  /*c2470*/  LDL.LU.64 R56, [R1+0x20a8] ;  /* 0x0020a80001387983 */ /* 0x000ea80000300a00 */
[----:B------:R-:W2:Y:S01]  /*c2480*/  LDL.LU.64 R58, [R1+0x20a0] ;  /* 0x0020a000013a7983 */ /* 0x000ea20000300a00 */
[----:B------:R-:W-:-:S02]  /*c2490*/  LOP3.LUT P2, RZ, R47, 0x1, RZ, 0xc0, !PT ;  /* 0x000000012fff7812 */ /* 0x000fc4000784c0ff */
[----:B------:R-:W-:Y:S02]  /*c24a0*/  LOP3.LUT P1, RZ, R47, 0x2, RZ, 0xc0, !PT ;  /* 0x000000022fff7812 */ /* 0x000fe4000782c0ff */
[----:B------:R-:W-:Y:S01]  /*c24b0*/  PRMT R49, R15, 0x7772, RZ ;  /* 0x000077720f317816 */ /* 0x000fe200000000ff */
[----:B------:R-:W2:Y:S01]  /*c24c0*/  LDL.LU.64 R22, [R1+0x2098] ;  /* 0x0020980001167983 */ /* 0x000ea20000300a00 */
        /* <DEDUP_REMOVED lines=22> */
[C---:B------:R-:W-:Y:S01]  /*c2630*/  LOP3.LUT P6, RZ, R47.reuse, 0x10, RZ, 0xc0, !PT ;  /* 0x000000102fff7812 */ /* 0x040fe200078cc0ff */
[----:B0-----:R-:W4:Y:S04]  /*c2640*/  LDL.LU R60, [R1+0x178] ;  /* 0x00017800013c7983 */ /* 0x001f280000300800 */
[----:B------:R-:W4:Y:S01]  /*c2650*/  LDL.LU.64 R20, [R1+0x2090] ;  /* 0x0020900001147983 */ /* 0x000f220000300a00 */
[----:B------:R-:W-:-:S02]  /*c2660*/  LOP3.LUT P0, RZ, R47, 0x4, RZ, 0xc0, !PT ;  /* 0x000000042fff7812 */ /* 0x000fc4000780c0ff */
[----:B------:R-:W-:Y:S02]  /*c2670*/  LOP3.LUT R50, R50, 0xfffdffff, RZ, 0xc0, !PT ;  /* 0xfffdffff32327812 */ /* 0x000fe400078ec0ff */
[----:B------:R-:W-:Y:S01]  /*c2680*/  PRMT R49, R54, 0x7770, RZ ;  /* 0x0000777036317816 */ /* 0x000fe200000000ff */
[----:B------:R-:W4:Y:S04]  /*c2690*/  LDL.LU.64 R18, [R1+0x2088] ;  /* 0x0020880001127983 */ /* 0x000f280000300a00 */
[----:B------:R-:W4:Y:S04]  /*c26a0*/  LDL.LU R61, [R1+0x17c] ;  /* 0x00017c00013d7983 */ /* 0x000f280000300800 */
[----:B------:R-:W4:Y:S01]  /*c26b0*/  LDL.LU.64 R16, [R1+0x2080] ;  /* 0x0020800001107983 */ /* 0x000f220000300a00 */
[----:B------:R-:W-:-:S02]  /*c26c0*/  @P6 LOP3.LUT R50, R50, 0x20000, RZ, 0xfc, !PT ;  /* 0x0002000032326812 */ /* 0x000fc400078efcff */
[----:B------:R-:W-:Y:S01]  /*c26d0*/  LOP3.LUT P6, RZ, R47, 0x8, RZ, 0xc0, !PT ;  /* 0x000000082fff7812 */ /* 0x000fe200078cc0ff */
        /* <DEDUP_REMOVED lines=15> */
[----:B--2---:R-:W-:-:S11]  /*c27d0*/  PRMT R49, R7, 0x7770, RZ ;  /* 0x0000777007317816 */ /* 0x004fd600000000ff */
        /* <DEDUP_REMOVED lines=43> */
[----:B------:R-:W-:Y:S02]  /*c2a90*/  LOP3.LUT P6, RZ, R4, 0x8000000, RZ, 0xc0, !PT ;  /* 0x0800000004ff7812 */ /* 0x000fe400078cc0ff */
[----:B------:R-:W-:Y:S02]  /*c2aa0*/  LOP3.LUT R50, R50, 0xfffffffb, RZ, 0xc0, !PT ;  /* 0xfffffffb32327812 */ /* 0x000fe400078ec0ff */
[C---:B------:R-:W-:Y:S02]  /*c2ab0*/  LOP3.LUT P2, RZ, R47.reuse, 0x80000, RZ, 0xc0, !PT ;  /* 0x000800002fff7812 */ /* 0x040fe4000784c0ff */
[----:B------:R-:W-:-:S07]  /*c2ac0*/  LOP3.LUT P1, RZ, R47, 0x100000, RZ, 0xc0, !PT ;  /* 0x001000002fff7812 */ /* 0x000fce000782c0ff */
        /* <DEDUP_REMOVED lines=25> */
[----:B0-----:R-:W-:-:S05]  /*c2c60*/  PRMT R49, R13, 0x7772, RZ ;  /* 0x000077720d317816 */ /* 0x001fca00000000ff */
[----:B----4-:R0:W-:Y:S04]  /*c2c70*/  @P1 STG.E.U8 desc[UR24][R14.64], R49 ;  /* 0x000000310e001986 */ /* 0x0101e8000c101118 */
[----:B0-----:R-:W3:Y:S01]  /*c2c80*/  LDL.LU.64 R14, [R1+0x1fe8] ;  /* 0x001fe800010e7983 */ /* 0x001ee20000300a00 */
[----:B------:R-:W-:-:S03]  /*c2c90*/  PRMT R49, R13, 0x7773, RZ ;  /* 0x000077730d317816 */ /* 0x000fc600000000ff */
[----:B------:R-:W4:Y:S01]  /*c2ca0*/  LDL.LU.64 R12, [R1+0x1fe0] ;  /* 0x001fe000010c7983 */ /* 0x000f220000300a00 */
[----:B------:R-:W-:-:S04]  /*c2cb0*/  LOP3.LUT R50, R50, 0xffffff7f, RZ, 0xc0, !PT ;  /* 0xffffff7f32327812 */ /* 0x000fc800078ec0ff */
[----:B------:R-:W-:Y:S02]  /*c2cc0*/  @P6 LOP3.LUT R50, R50, 0x80, RZ, 0xfc, !PT ;  /* 0x0000008032326812 */ /* 0x000fe400078efcff */
[C---:B------:R-:W-:Y:S02]  /*c2cd0*/  LOP3.LUT P6, RZ, R47.reuse, 0x400000, RZ, 0xc0, !PT ;  /* 0x004000002fff7812 */ /* 0x040fe400078cc0ff */
[----:B------:R-:W-:Y:S02]  /*c2ce0*/  LOP3.LUT R50, R50, 0xfffffeff, RZ, 0xc0, !PT ;  /* 0xfffffeff32327812 */ /* 0x000fe400078ec0ff */
[----:B------:R-:W-:-:S09]  /*c2cf0*/  LOP3.LUT P0, RZ, R47, 0x200000, RZ, 0xc0, !PT ;  /* 0x002000002fff7812 */ /* 0x000fd2000780c0ff */
[----:B------:R-:W-:Y:S02]  /*c2d00*/  @P6 LOP3.LUT R50, R50, 0x100, RZ, 0xfc, !PT ;  /* 0x0000010032326812 */ /* 0x000fe400078efcff */
[----:B------:R-:W-:Y:S02]  /*c2d10*/  LOP3.LUT P6, RZ, R4, 0x1000000, RZ, 0xc0, !PT ;  /* 0x0100000004ff7812 */ /* 0x000fe400078cc0ff */
[----:B------:R-:W-:Y:S01]  /*c2d20*/  LOP3.LUT R50, R50, 0xfffffdff, RZ, 0xc0, !PT ;  /* 0xfffffdff32327812 */ /* 0x000fe200078ec0ff */
[----:B------:R0:W-:Y:S10]  /*c2d30*/  @P0 STG.E.U8 desc[UR24][R10.64], R49 ;  /* 0x000000310a000986 */ /* 0x0001f4000c101118 */
[----:B------:R-:W-:-:S02]  /*c2d40*/  @P6 LOP3.LUT R50, R50, 0x200, RZ, 0xfc, !PT ;  /* 0x0000020032326812 */ /* 0x000fc400078efcff */
[----:B------:R-:W-:Y:S02]  /*c2d50*/  LOP3.LUT P6, RZ, R4, 0x800000, RZ, 0xc0, !PT ;  /* 0x0080000004ff7812 */ /* 0x000fe400078cc0ff */
[----:B0-----:R-:W-:Y:S01]  /*c2d60*/  PRMT R49, R7, 0x7770, RZ ;  /* 0x0000777007317816 */ /* 0x001fe200000000ff */
[----:B------:R-:W4:Y:S04]  /*c2d70*/  LDL.LU.64 R10, [R1+0x1fd8] ;  /* 0x001fd800010a7983 */ /* 0x000f280000300a00 */
[----:B------:R-:W4:Y:S06]  /*c2d80*/  LDL.LU R17, [R1+0x150] ;  /* 0x0001500001117983 */ /* 0x000f2c0000300800 */
[----:B------:R0:W-:Y:S01]  /*c2d90*/  @P6 STG.E.U8 desc[UR24][R8.64], R49 ;  /* 0x0000003108006986 */ /* 0x0001e2000c101118 */
[----:B------:R-:W-:-:S02]  /*c2da0*/  LOP3.LUT P6, RZ, R50, 0x200, RZ, 0xc0, !PT ;  /* 0x0000020032ff7812 */ /* 0x000fc400078cc0ff */
[----:B0-----:R-:W-:Y:S01]  /*c2db0*/  PRMT R49, R7, 0x7771, RZ ;  /* 0x0000777107317816 */ /* 0x001fe200000000ff */
[----:B------:R-:W4:Y:S10]  /*c2dc0*/  LDL.LU.64 R8, [R1+0x1fd0] ;  /* 0x001fd00001087983 */ /* 0x000f340000300a00 */
[----:B------:R0:W-:Y:S01]  /*c2dd0*/  @P6 STG.E.U8 desc[UR24][R60.64], R49 ;  /* 0x000000313c006986 */ /* 0x0001e2000c101118 */
[----:B------:R-:W-:-:S03]  /*c2de0*/  LOP3.LUT P6, RZ, R50, 0x100, RZ, 0xc0, !PT ;  /* 0x0000010032ff7812 */ /* 0x000fc600078cc0ff */
[----:B0-----:R-:W4:Y:S01]  /*c2df0*/  LDL.LU.64 R60, [R1+0x1fc8] ;  /* 0x001fc800013c7983 */ /* 0x001f220000300a00 */
[----:B------:R-:W-:Y:S02]  /*c2e00*/  PRMT R49, R7, 0x7772, RZ ;  /* 0x0000777207317816 */ /* 0x000fe400000000ff */
[----:B------:R-:W-:Y:S02]  /*c2e10*/  LOP3.LUT P5, RZ, R4, 0x10000000, RZ, 0xc0, !PT ;  /* 0x1000000004ff7812 */ /* 0x000fe400078ac0ff */
[----:B------:R-:W-:-:S05]  /*c2e20*/  LOP3.LUT P4, RZ, R47, 0x4000000, RZ, 0xc0, !PT ;  /* 0x040000002fff7812 */ /* 0x000fca000788c0ff */
        /* <DEDUP_REMOVED lines=14> */
[C---:B------:R-:W-:Y:S02]  /*c2f10*/  LOP3.LUT P6, RZ, R50.reuse, 0x8, RZ, 0xc0, !PT ;  /* 0x0000000832ff7812 */ /* 0x040fe400078cc0ff */
[----:B0-----:R-:W-:Y:S02]  /*c2f20*/  PRMT R49, R39, 0x7773, RZ ;  /* 0x0000777327317816 */ /* 0x001fe400000000ff */
[----:B------:R-:W2:Y:S09]  /*c2f30*/  LDL.LU R39, [R1+0x30a4] ;  /* 0x0030a40001277983 */ /* 0x000eb20000300800 */
[----:B------:R0:W-:Y:S01]  /*c2f40*/  @P6 STG.E.U8 desc[UR24][R20.64], R49 ;  /* 0x0000003114006986 */ /* 0x0001e2000c101118 */
[----:B------:R-:W-:-:S02]  /*c2f50*/  LOP3.LUT P6, RZ, R50, 0x4, RZ, 0xc0, !PT ;  /* 0x0000000432ff7812 */ /* 0x000fc400078cc0ff */
        /* <DEDUP_REMOVED lines=8> */
[C---:B------:R-:W-:Y:S02]  /*c2fe0*/  LOP3.LUT P3, RZ, R47.reuse, 0x8000000, RZ, 0xc0, !PT ;  /* 0x080000002fff7812 */ /* 0x040fe4000786c0ff */
[C---:B------:R-:W-:Y:S02]  /*c2ff0*/  LOP3.LUT P2, RZ, R4.reuse, 0x40000000, RZ, 0xc0, !PT ;  /* 0x4000000004ff7812 */ /* 0x040fe4000784c0ff */
[----:B------:R-:W-:Y:S02]  /*c3000*/  LOP3.LUT P1, RZ, R4, 0x80000000, RZ, 0xc0, !PT ;  /* 0x8000000004ff7812 */ /* 0x000fe4000782c0ff */
[----:B------:R-:W-:-:S07]  /*c3010*/  LOP3.LUT P0, RZ, R47, 0x10000000, RZ, 0xc0, !PT ;  /* 0x100000002fff7812 */ /* 0x000fce000780c0ff */
        /* <DEDUP_REMOVED lines=11> */
[----:B------:R-:W4:Y:S04]  /*c30d0*/  LDL.LU R7, [R1+0x154] ;  /* 0x0001540001077983 */ /* 0x000f280000300800 */
[----:B------:R-:W4:Y:S04]  /*c30e0*/  LDL.LU.64 R8, [R1+0x1f98] ;  /* 0x001f980001087983 */ /* 0x000f280000300a00 */
[----:B------:R-:W4:Y:S04]  /*c30f0*/  LDL.LU.64 R60, [R1+0x1f90] ;  /* 0x001f9000013c7983 */ /* 0x000f280000300a00 */
[----:B------:R-:W4:Y:S01]  /*c3100*/  LDL.LU R53, [R1+0x158] ;  /* 0x0001580001357983 */ /* 0x000f220000300800 */
[----:B------:R-:W-:-:S02]  /*c3110*/  LOP3.LUT R48, R48, 0xfbffffff, RZ, 0xc0, !PT ;  /* 0xfbffffff30307812 */ /* 0x000fc400078ec0ff */
[----:B------:R-:W-:Y:S02]  /*c3120*/  LOP3.LUT R50, R50, 0xfffffffe, RZ, 0xc0, !PT ;  /* 0xfffffffe32327812 */ /* 0x000fe400078ec0ff */
[C---:B------:R-:W-:Y:S02]  /*c3130*/  LOP3.LUT P3, RZ, R47.reuse, 0x20000000, RZ, 0xc0, !PT ;  /* 0x200000002fff7812 */ /* 0x040fe4000786c0ff */
[----:B------:R-:W-:Y:S02]  /*c3140*/  LOP3.LUT P0, RZ, R47, 0x40000000, RZ, 0xc0, !PT ;  /* 0x400000002fff7812 */ /* 0x000fe4000780c0ff */
        /* <DEDUP_REMOVED lines=19> */
[C---:B------:R-:W-:Y:S02]  /*c3280*/  LOP3.LUT P6, RZ, R39.reuse, 0x4, RZ, 0xc0, !PT ;  /* 0x0000000427ff7812 */ /* 0x040fe400078cc0ff */
[----:B------:R-:W-:Y:S02]  /*c3290*/  LOP3.LUT R50, R50, 0xfffffffd, RZ, 0xc0, !PT ;  /* 0xfffffffd32327812 */ /* 0x000fe400078ec0ff */
[C---:B------:R-:W-:Y:S02]  /*c32a0*/  LOP3.LUT P2, RZ, R39.reuse, 0x1, RZ, 0xc0, !PT ;  /* 0x0000000127ff7812 */ /* 0x040fe4000784c0ff */
[----:B------:R-:W-:-:S07]  /*c32b0*/  LOP3.LUT P1, RZ, R39, 0x2, RZ, 0xc0, !PT ;  /* 0x0000000227ff7812 */ /* 0x000fce000782c0ff */
[----:B------:R-:W-:Y:S02]  /*c32c0*/  @P6 LOP3.LUT R50, R50, 0x2, RZ, 0xfc, !PT ;  /* 0x0000000232326812 */ /* 0x000fe400078efcff */
[----:B------:R-:W-:Y:S02]  /*c32d0*/  LOP3.LUT P6, RZ, R47, 0x80000000, RZ, 0xc0, !PT ;  /* 0x800000002fff7812 */ /* 0x000fe400078cc0ff */
[----:B------:R-:W-:-:S05]  /*c32e0*/  PRMT R47, R17, 0x7773, RZ ;  /* 0x00007773112f7816 */ /* 0x000fca00000000ff */
[----:B--2---:R4:W-:Y:S02]  /*c32f0*/  @P3 STG.E.U8 desc[UR24][R36.64], R47 ;  /* 0x0000002f24003986 */ /* 0x0049e4000c101118 */
[C---:B----4-:R-:W-:Y:S02]  /*c3300*/  PRMT R47, R7.reuse, 0x7770, RZ ;  /* 0x00007770072f7816 */ /* 0x050fe400000000ff */
[----:B------:R-:W2:Y:S04]  /*c3310*/  LDL.LU.64 R36, [R1+0x1f88] ;  /* 0x001f880001247983 */ /* 0x000ea80000300a00 */
[----:B------:R-:W3:Y:S04]  /*c3320*/  LDL.LU.64 R56, [R1+0x1f78] ;  /* 0x001f780001387983 */ /* 0x000ee80000300a00 */
[----:B------:R0:W-:Y:S02]  /*c3330*/  @P2 STG.E.U8 desc[UR24][R10.64], R47 ;  /* 0x0000002f0a002986 */ /* 0x0001e4000c101118 */
[----:B0-----:R-:W-:-:S02]  /*c3340*/  PRMT R47, R7, 0x7771, RZ ;  /* 0x00007771072f7816 */ /* 0x001fc400000000ff */
[----:B------:R-:W4:Y:S04]  /*c3350*/  LDL.LU R10, [R1+0x15c] ;  /* 0x00015c00010a7983 */ /* 0x000f280000300800 */
[----:B------:R-:W4:Y:S04]  /*c3360*/  LDL.LU.64 R58, [R1+0x1f70] ;  /* 0x001f7000013a7983 */ /* 0x000f280000300a00 */
[----:B------:R-:W4:Y:S04]  /*c3370*/  LDL.LU.64 R22, [R1+0x1f68] ;  /* 0x001f680001167983 */ /* 0x000f280000300a00 */
[----:B------:R-:W4:Y:S04]  /*c3380*/  LDL.LU.64 R20, [R1+0x1f60] ;  /* 0x001f600001147983 */ /* 0x000f280000300a00 */
[----:B------:R0:W-:Y:S04]  /*c3390*/  @P1 STG.E.U8 desc[UR24][R14.64], R47 ;  /* 0x0000002f0e001986 */ /* 0x0001e8000c101118 */
[----:B------:R-:W4:Y:S04]  /*c33a0*/  LDL.LU R11, [R1+0x140] ;  /* 0x00014000010b7983 */ /* 0x000f280000300800 */
[----:B------:R-:W4:Y:S04]  /*c33b0*/  LDL.LU.64 R18, [R1+0x1f58] ;  /* 0x001f580001127983 */ /* 0x000f280000300a00 */
        /* <DEDUP_REMOVED lines=13> */
[----:B0-----:R-:W4:Y:S04]  /*c3490*/  LDL.LU.64 R60, [R1+0x1f30] ;  /* 0x001f3000013c7983 */ /* 0x001f280000300a00 */
[----:B------:R-:W3:Y:S01]  /*c34a0*/  LDL.LU.64 R50, [R1+0x1f80] ;  /* 0x001f800001327983 */ /* 0x000ee20000300a00 */
[----:B------:R-:W-:Y:S02]  /*c34b0*/  PRMT R47, R53, 0x7771, RZ ;  /* 0x00007771352f7816 */ /* 0x000fe400000000ff */
[C---:B------:R-:W-:Y:S02]  /*c34c0*/  LOP3.LUT P5, RZ, R39.reuse, 0x40, RZ, 0xc0, !PT ;  /* 0x0000004027ff7812 */ /* 0x040fe400078ac0ff */
[----:B------:R-:W-:Y:S02]  /*c34d0*/  LOP3.LUT P4, RZ, R39, 0x80, RZ, 0xc0, !PT ;  /* 0x0000008027ff7812 */ /* 0x000fe4000788c0ff */
[----:B------:R-:W-:-:S02]  /*c34e0*/  LOP3.LUT P3, RZ, R46, 0x10, RZ, 0xc0, !PT ;  /* 0x000000102eff7812 */ /* 0x000fc4000786c0ff */
[----:B------:R-:W-:Y:S02]  /*c34f0*/  LOP3.LUT P2, RZ, R46, 0x20, RZ, 0xc0, !PT ;  /* 0x000000202eff7812 */ /* 0x000fe4000784c0ff */
[----:B------:R-:W-:Y:S01]  /*c3500*/  LOP3.LUT P1, RZ, R39, 0x100, RZ, 0xc0, !PT ;  /* 0x0000010027ff7812 */ /* 0x000fe2000782c0ff */
[----:B--2---:R0:W-:Y:S01]  /*c3510*/  @P6 STG.E.U8 desc[UR24][R36.64], R47 ;  /* 0x0000002f24006986 */ /* 0x0041e2000c101118 */
[C---:B------:R-:W-:Y:S02]  /*c3520*/  LOP3.LUT P6, RZ, R48.reuse, 0x80000000, RZ, 0xc0, !PT ;  /* 0x8000000030ff7812 */ /* 0x040fe400078cc0ff */
[----:B0-----:R-:W-:Y:S01]  /*c3530*/  PRMT R47, R53, 0x7772, RZ ;  /* 0x00007772352f7816 */ /* 0x001fe200000000ff */
[----:B------:R-:W2:Y:S10]  /*c3540*/  LDL.LU.64 R36, [R1+0x1f28] ;  /* 0x001f280001247983 */ /* 0x000eb40000300a00 */
[----:B---3--:R0:W-:Y:S01]  /*c3550*/  @P6 STG.E.U8 desc[UR24][R50.64], R47 ;  /* 0x0000002f32006986 */ /* 0x0081e2000c101118 */
[----:B------:R-:W-:-:S02]  /*c3560*/  LOP3.LUT P6, RZ, R48, 0x40000000, RZ, 0xc0, !PT ;  /* 0x4000000030ff7812 */ /* 0x000fc400078cc0ff */
[----:B0-----:R-:W-:-:S11]  /*c3570*/  PRMT R47, R53, 0x7773, RZ ;  /* 0x00007773352f7816 */ /* 0x001fd600000000ff */
[----:B------:R4:W-:Y:S01]  /*c3580*/  @P6 STG.E.U8 desc[UR24][R56.64], R47 ;  /* 0x0000002f38006986 */ /* 0x0009e2000c101118 */
[----:B------:R-:W-:Y:S02]  /*c3590*/  LOP3.LUT P6, RZ, R48, 0x20000000, RZ, 0xc0, !PT ;  /* 0x2000000030ff7812 */ /* 0x000fe400078cc0ff */
[----:B----4-:R-:W-:-:S11]  /*c35a0*/  PRMT R47, R10, 0x7770, RZ ;  /* 0x000077700a2f7816 */ /* 0x010fd600000000ff */
        /* <DEDUP_REMOVED lines=27> */
[----:B------:R-:W4:Y:S04]  /*c3760*/  LDL.LU.64 R12, [R1+0x1f00] ;  /* 0x001f0000010c7983 */ /* 0x000f280000300a00 */
[----:B------:R-:W4:Y:S01]  /*c3770*/  LDL.LU R11, [R1+0x148] ;  /* 0x00014800010b7983 */ /* 0x000f220000300800 */
[----:B------:R-:W-:-:S03]  /*c3780*/  LOP3.LUT P3, RZ, R46, 0x40, RZ, 0xc0, !PT ;  /* 0x000000402eff7812 */ /* 0x000fc6000786c0ff */
[----:B------:R-:W4:Y:S01]  /*c3790*/  LDL.LU.64 R8, [R1+0x1ef8] ;  /* 0x001ef80001087983 */ /* 0x000f220000300a00 */
[----:B------:R-:W-:Y:S02]  /*c37a0*/  PRMT R47, R7, 0x7772, RZ ;  /* 0x00007772072f7816 */ /* 0x000fe400000000ff */
[----:B------:R-:W-:Y:S02]  /*c37b0*/  LOP3.LUT P6, RZ, R46, 0x1000, RZ, 0xc0, !PT ;  /* 0x000010002eff7812 */ /* 0x000fe400078cc0ff */
[----:B------:R-:W-:-:S11]  /*c37c0*/  LOP3.LUT R48, R48, 0xfffbffff, RZ, 0xc0, !PT ;  /* 0xfffbffff30307812 */ /* 0x000fd600078ec0ff */
[----:B------:R-:W-:Y:S02]  /*c37d0*/  @P6 LOP3.LUT R48, R48, 0x40000, RZ, 0xfc, !PT ;  /* 0x0004000030306812 */ /* 0x000fe400078efcff */
[----:B------:R-:W-:Y:S02]  /*c37e0*/  LOP3.LUT P6, RZ, R39, 0x8000, RZ, 0xc0, !PT ;  /* 0x0000800027ff7812 */ /* 0x000fe400078cc0ff */
[----:B------:R-:W-:Y:S02]  /*c37f0*/  LOP3.LUT R48, R48, 0xfff7ffff, RZ, 0xc0, !PT ;  /* 0xfff7ffff30307812 */ /* 0x000fe400078ec0ff */
[----:B------:R-:W-:-:S09]  /*c3800*/  LOP3.LUT P2, RZ, R46, 0x80, RZ, 0xc0, !PT ;  /* 0x000000802eff7812 */ /* 0x000fd2000784c0ff */
[----:B------:R-:W-:Y:S02]  /*c3810*/  @P6 LOP3.LUT R48, R48, 0x80000, RZ, 0xfc, !PT ;  /* 0x0008000030306812 */ /* 0x000fe400078efcff */
[----:B------:R-:W-:Y:S02]  /*c3820*/  LOP3.LUT P6, RZ, R39, 0x4000, RZ, 0xc0, !PT ;  /* 0x0000400027ff7812 */ /* 0x000fe400078cc0ff */
[----:B------:R-:W-:Y:S01]  /*c3830*/  LOP3.LUT R48, R48, 0xffefffff, RZ, 0xc0, !PT ;  /* 0xffefffff30307812 */ /* 0x000fe200078ec0ff */
[----:B---3--:R0:W-:Y:S04]  /*c3840*/  @P3 STG.E.U8 desc[UR24][R60.64], R47 ;  /* 0x0000002f3c003986 */ /* 0x0081e8000c101118 */
[----:B0-----:R-:W3:Y:S04]  /*c3850*/  LDL.LU.64 R60, [R1+0x1ef0] ;  /* 0x001ef000013c7983 */ /* 0x001ee80000300a00 */
[----:B------:R-:W3:Y:S02]  /*c3860*/  LDL.LU R53, [R1+0x14c] ;  /* 0x00014c0001357983 */ /* 0x000ee40000300800 */
[----:B------:R-:W-:-:S02]  /*c3870*/  @P6 LOP3.LUT R48, R48, 0x100000, RZ, 0xfc, !PT ;  /* 0x0010000030306812 */ /* 0x000fc400078efcff */
[----:B------:R-:W-:Y:S02]  /*c3880*/  LOP3.LUT P6, RZ, R46, 0x800, RZ, 0xc0, !PT ;  /* 0x000008002eff7812 */ /* 0x000fe400078cc0ff */
[----:B------:R-:W-:Y:S02]  /*c3890*/  PRMT R47, R7, 0x7773, RZ ;  /* 0x00007773072f7816 */ /* 0x000fe400000000ff */
[----:B------:R-:W-:-:S09]  /*c38a0*/  LOP3.LUT R48, R48, 0xffdfffff, RZ, 0xc0, !PT ;  /* 0xffdfffff30307812 */ /* 0x000fd200078ec0ff */
[----:B------:R-:W-:Y:S02]  /*c38b0*/  @P6 LOP3.LUT R48, R48, 0x200000, RZ, 0xfc, !PT ;  /* 0x0020000030306812 */ /* 0x000fe400078efcff */
[----:B------:R-:W-:Y:S02]  /*c38c0*/  LOP3.LUT P6, RZ, R46, 0x400, RZ, 0xc0, !PT ;  /* 0x000004002eff7812 */ /* 0x000fe400078cc0ff */
[----:B------:R-:W-:Y:S02]  /*c38d0*/  LOP3.LUT R48, R48, 0xffbfffff, RZ, 0xc0, !PT ;  /* 0xffbfffff30307812 */ /* 0x000fe400078ec0ff */
[----:B------:R-:W-:Y:S01]  /*c38e0*/  LOP3.LUT P1, RZ, R39, 0x400, RZ, 0xc0, !PT ;  /* 0x0000040027ff7812 */ /* 0x000fe2000782c0ff */
[----:B--2---:R0:W-:Y:S04]  /*c38f0*/  @P2 STG.E.U8 desc[UR24][R36.64], R47 ;  /* 0x0000002f24002986 */ /* 0x0041e8000c101118 */
[----:B0-----:R-:W2:Y:S04]  /*c3900*/  LDL.LU.64 R36, [R1+0x1ee8] ;  /* 0x001ee80001247983 */ /* 0x001ea80000300a00 */
[----:B------:R-:W2:Y:S01]  /*c3910*/  LDL.LU.64 R50, [R1+0x1ee0] ;  /* 0x001ee00001327983 */ /* 0x000ea20000300a00 */
[----:B------:R-:W-:-:S02]  /*c3920*/  @P6 LOP3.LUT R48, R48, 0x400000, RZ, 0xfc, !PT ;  /* 0x0040000030306812 */ /* 0x000fc400078efcff */
[----:B------:R-:W-:Y:S01]  /*c3930*/  LOP3.LUT P6, RZ, R39, 0x2000, RZ, 0xc0, !PT ;  /* 0x0000200027ff7812 */ /* 0x000fe200078cc0ff */
[----:B------:R-:W2:Y:S01]  /*c3940*/  LDL.LU.64 R56, [R1+0x1ed8] ;  /* 0x001ed80001387983 */ /* 0x000ea20000300a00 */
[----:B----4-:R-:W-:Y:S02]  /*c3950*/  PRMT R47, R11, 0x7770, RZ ;  /* 0x000077700b2f7816 */ /* 0x010fe400000000ff */
[----:B------:R-:W-:-:S03]  /*c3960*/  LOP3.LUT R48, R48, 0xff7fffff, RZ, 0xc0, !PT ;  /* 0xff7fffff30307812 */ /* 0x000fc600078ec0ff */
[----:B------:R0:W-:Y:S06]  /*c3970*/  @P1 STG.E.U8 desc[UR24][R16.64], R47 ;  /* 0x0000002f10001986 */ /* 0x0001ec000c101118 */
[----:B------:R-:W-:Y:S02]  /*c3980*/  @P6 LOP3.LUT R48, R48, 0x800000, RZ, 0xfc, !PT ;  /* 0x0080000030306812 */ /* 0x000fe400078efcff */
[----:B------:R-:W-:Y:S01]  /*c3990*/  LOP3.LUT P6, RZ, R39, 0x1000, RZ, 0xc0, !PT ;  /* 0x0000100027ff7812 */ /* 0x000fe200078cc0ff */
[----:B0-----:R-:W4:Y:S04]  /*c39a0*/  LDL.LU R16, [R1+0x120] ;  /* 0x0001200001107983 */ /* 0x001f280000300800 */
[----:B------:R-:W4:Y:S01]  /*c39b0*/  LDL.LU.64 R58, [R1+0x1ed0] ;  /* 0x001ed000013a7983 */ /* 0x000f220000300a00 */
[----:B------:R-:W-:-:S03]  /*c39c0*/  LOP3.LUT R48, R48, 0xfeffffff, RZ, 0xc0, !PT ;  /* 0xfeffffff30307812 */ /* 0x000fc600078ec0ff */
[----:B------:R-:W4:Y:S01]  /*c39d0*/  LDL.LU.64 R22, [R1+0x1ec8] ;  /* 0x001ec80001167983 */ /* 0x000f220000300a00 */
[----:B------:R-:W-:Y:S02]  /*c39e0*/  LOP3.LUT P0, RZ, R39, 0x800, RZ, 0xc0, !PT ;  /* 0x0000080027ff7812 */ /* 0x000fe4000780c0ff */
[----:B------:R-:W-:Y:S01]  /*c39f0*/  PRMT R47, R11, 0x7771, RZ ;  /* 0x000077710b2f7816 */ /* 0x000fe200000000ff */
[----:B------:R-:W4:Y:S04]  /*c3a00*/  LDL.LU R7, [R1+0x124] ;  /* 0x0001240001077983 */ /* 0x000f280000300800 */
[----:B------:R-:W4:Y:S01]  /*c3a10*/  LDL.LU.64 R20, [R1+0x1ec0] ;  /* 0x001ec00001147983 */ /* 0x000f220000300a00 */
[----:B------:R-:W-:Y:S02]  /*c3a20*/  @P6 LOP3.LUT R48, R48, 0x1000000, RZ, 0xfc, !PT ;  /* 0x0100000030306812 */ /* 0x000fe400078efcff */
[----:B------:R-:W-:Y:S01]  /*c3a30*/  LOP3.LUT P6, RZ, R46, 0x200, RZ, 0xc0, !PT ;  /* 0x000002002eff7812 */ /* 0x000fe200078cc0ff */
[----:B------:R-:W4:Y:S01]  /*c3a40*/  LDL.LU.64 R18, [R1+0x1eb8] ;  /* 0x001eb80001127983 */ /* 0x000f220000300a00 */
[----:B------:R-:W-:-:S11]  /*c3a50*/  LOP3.LUT R48, R48, 0xfdffffff, RZ, 0xc0, !PT ;  /* 0xfdffffff30307812 */ /* 0x000fd600078ec0ff */
[----:B------:R-:W-:Y:S02]  /*c3a60*/  @P6 LOP3.LUT R48, R48, 0x2000000, RZ, 0xfc, !PT ;  /* 0x0200000030306812 */ /* 0x000fe400078efcff */
[----:B------:R-:W-:Y:S01]  /*c3a70*/  LOP3.LUT P6, RZ, R46, 0x100, RZ, 0xc0, !PT ;  /* 0x000001002eff7812 */ /* 0x000fe200078cc0ff */
[----:B------:R0:W-:Y:S02]  /*c3a80*/  @P0 STG.E.U8 desc[UR24][R14.64], R47 ;  /* 0x0000002f0e000986 */ /* 0x0001e4000c101118 */
[----:B0-----:R-:W-:Y:S02]  /*c3a90*/  PRMT R47, R11, 0x7772, RZ ;  /* 0x000077720b2f7816 */ /* 0x001fe400000000ff */
[----:B------:R-:W4:Y:S08]  /*c3aa0*/  LDL.LU.64 R14, [R1+0x1eb0] ;  /* 0x001eb000010e7983 */ /* 0x000f300000300a00 */
[----:B------:R0:W-:Y:S01]  /*c3ab0*/  @P6 STG.E.U8 desc[UR24][R12.64], R47 ;  /* 0x0000002f0c006986 */ /* 0x0001e2000c101118 */
[----:B------:R-:W-:-:S02]  /*c3ac0*/  LOP3.LUT P6, RZ, R48, 0x2000000, RZ, 0xc0, !PT ;  /* 0x0200000030ff7812 */ /* 0x000fc400078cc0ff */
[----:B0-----:R-:W-:Y:S01]  /*c3ad0*/  PRMT R47, R11, 0x7773, RZ ;  /* 0x000077730b2f7816 */ /* 0x001fe200000000ff */
[----:B------:R-:W4:Y:S04]  /*c3ae0*/  LDL.LU.64 R12, [R1+0x1ea8] ;  /* 0x001ea800010c7983 */ /* 0x000f280000300a00 */
[----:B------:R-:W4:Y:S06]  /*c3af0*/  LDL.LU.64 R10, [R1+0x1ea0] ;  /* 0x001ea000010a7983 */ /* 0x000f2c0000300a00 */
[----:B------:R0:W-:Y:S01]  /*c3b00*/  @P6 STG.E.U8 desc[UR24][R8.64], R47 ;  /* 0x0000002f08006986 */ /* 0x0001e2000c101118 */
[----:B------:R-:W-:-:S03]  /*c3b10*/  LOP3.LUT P6, RZ, R48, 0x1000000, RZ, 0xc0, !PT ;  /* 0x0100000030ff7812 */ /* 0x000fc600078cc0ff */
[----:B0-----:R-:W4:Y:S04]  /*c3b20*/  LDL.LU.64 R8, [R1+0x1e98] ;  /* 0x001e980001087983 */ /* 0x001f280000300a00 */
[----:B------:R-:W4:Y:S01]  /*c3b30*/  LDL.LU R17, [R1+0x128] ;  /* 0x0001280001117983 */ /* 0x000f220000300800 */
[----:B---3--:R-:W-:-:S05]  /*c3b40*/  PRMT R47, R53, 0x7770, RZ ;  /* 0x00007770352f7816 */ /* 0x008fca00000000ff */
[----:B------:R0:W-:Y:S04]  /*c3b50*/  @P6 STG.E.U8 desc[UR24][R60.64], R47 ;  /* 0x0000002f3c006986 */ /* 0x0001e8000c101118 */
        /* <DEDUP_REMOVED lines=8> */
[----:B------:R-:W-:Y:S02]  /*c3be0*/  LOP3.LUT P3, RZ, R39, 0x20000, RZ, 0xc0, !PT ;  /* 0x0002000027ff7812 */ /* 0x000fe4000786c0ff */
[----:B------:R-:W-:-:S03]  /*c3bf0*/  LOP3.LUT P2, RZ, R46, 0x4000, RZ, 0xc0, !PT ;  /* 0x000040002eff7812 */ /* 0x000fc6000784c0ff */
[----:B------:R0:W-:Y:S01]  /*c3c00*/  @P6 STG.E.U8 desc[UR24][R50.64], R47 ;  /* 0x0000002f32006986 */ /* 0x0001e2000c101118 */
[----:B------:R-:W-:Y:S02]  /*c3c10*/  LOP3.LUT P6, RZ, R48, 0x200000, RZ, 0xc0, !PT ;  /* 0x0020000030ff7812 */ /* 0x000fe400078cc0ff */
[----:B------:R-:W-:Y:S02]  /*c3c20*/  LOP3.LUT P1, RZ, R46, 0x8000, RZ, 0xc0, !PT ;  /* 0x000080002eff7812 */ /* 0x000fe4000782c0ff */
[----:B------:R-:W-:Y:S01]  /*c3c30*/  LOP3.LUT P0, RZ, R39, 0x40000, RZ, 0xc0, !PT ;  /* 0x0004000027ff7812 */ /* 0x000fe2000780c0ff */
[----:B------:R-:W2:Y:S01]  /*c3c40*/  LDL.LU.64 R36, [R1+0x3098] ;  /* 0x0030980001247983 */ /* 0x000ea20000300a00 */
[----:B0-----:R-:W-:-:S07]  /*c3c50*/  PRMT R47, R53, 0x7773, RZ ;  /* 0x00007773352f7816 */ /* 0x001fce00000000ff */
        /* <DEDUP_REMOVED lines=41> */
[----:B------:R-:W-:Y:S02]  /*c3ef0*/  LOP3.LUT P2, RZ, R46, 0x10000, RZ, 0xc0, !PT ;  /* 0x000100002eff7812 */ /* 0x000fe4000784c0ff */
[----:B------:R-:W-:-:S09]  /*c3f00*/  LOP3.LUT R48, R48, 0xffffdfff, RZ, 0xc0, !PT ;  /* 0xffffdfff30307812 */ /* 0x000fd200078ec0ff */
        /* <DEDUP_REMOVED lines=8> */
[----:B------:R-:W3:Y:S04]  /*c3f90*/  LDL.LU R7, [R1+0x110] ;  /* 0x0001100001077983 */ /* 0x000ee80000300800 */
[----:B------:R-:W3:Y:S04]  /*c3fa0*/  LDL.LU.64 R56, [R1+0x1e48] ;  /* 0x001e480001387983 */ /* 0x000ee80000300a00 */
[----:B------:R-:W3:Y:S04]  /*c3fb0*/  LDL.LU.64 R58, [R1+0x1e40] ;  /* 0x001e4000013a7983 */ /* 0x000ee80000300a00 */
[----:B------:R-:W3:Y:S04]  /*c3fc0*/  LDL.LU.64 R22, [R1+0x1e38] ;  /* 0x001e380001167983 */ /* 0x000ee80000300a00 */
[----:B------:R-:W3:Y:S01]  /*c3fd0*/  LDL.LU.64 R20, [R1+0x1e30] ;  /* 0x001e300001147983 */ /* 0x000ee20000300a00 */
[----:B------:R-:W-:-:S05]  /*c3fe0*/  PRMT R47, R17, 0x7772, RZ ;  /* 0x00007772112f7816 */ /* 0x000fca00000000ff */
[----:B----4-:R0:W-:Y:S04]  /*c3ff0*/  @P2 STG.E.U8 desc[UR24][R18.64], R47 ;  /* 0x0000002f12002986 */ /* 0x0101e8000c101118 */
[----:B0-----:R-:W4:Y:S01]  /*c4000*/  LDL.LU.64 R18, [R1+0x1e28] ;  /* 0x001e280001127983 */ /* 0x001f220000300a00 */
[----:B------:R-:W-:-:S03]  /*c4010*/  PRMT R47, R17, 0x7773, RZ ;  /* 0x00007773112f7816 */ /* 0x000fc600000000ff */
[----:B------:R-:W4:Y:S01]  /*c4020*/  LDL.LU.64 R16, [R1+0x1e20] ;  /* 0x001e200001107983 */ /* 0x000f220000300a00 */
[----:B------:R-:W-:-:S04]  /*c4030*/  LOP3.LUT R48, R48, 0xffff7fff, RZ, 0xc0, !PT ;  /* 0xffff7fff30307812 */ /* 0x000fc800078ec0ff */
[----:B------:R-:W-:Y:S02]  /*c4040*/  @P6 LOP3.LUT R48, R48, 0x8000, RZ, 0xfc, !PT ;  /* 0x0000800030306812 */ /* 0x000fe400078efcff */
[----:B------:R-:W-:Y:S02]  /*c4050*/  LOP3.LUT P6, RZ, R46, 0x80000, RZ, 0xc0, !PT ;  /* 0x000800002eff7812 */ /* 0x000fe400078cc0ff */
[----:B------:R-:W-:Y:S02]  /*c4060*/  LOP3.LUT R48, R48, 0xfffeffff, RZ, 0xc0, !PT ;  /* 0xfffeffff30307812 */ /* 0x000fe400078ec0ff */
[----:B------:R-:W-:-:S09]  /*c4070*/  LOP3.LUT P1, RZ, R46, 0x20000, RZ, 0xc0, !PT ;  /* 0x000200002eff7812 */ /* 0x000fd2000782c0ff */
[----:B------:R-:W-:Y:S02]  /*c4080*/  @P6 LOP3.LUT R48, R48, 0x10000, RZ, 0xfc, !PT ;  /* 0x0001000030306812 */ /* 0x000fe400078efcff */
[----:B------:R-:W-:Y:S02]  /*c4090*/  LOP3.LUT P6, RZ, R46, 0x40000, RZ, 0xc0, !PT ;  /* 0x000400002eff7812 */ /* 0x000fe400078cc0ff */
[----:B------:R-:W-:Y:S02]  /*c40a0*/  LOP3.LUT P0, RZ, R39, 0x100000, RZ, 0xc0, !PT ;  /* 0x0010000027ff7812 */ /* 0x000fe4000780c0ff */
[----:B------:R-:W-:Y:S01]  /*c40b0*/  LOP3.LUT R48, R48, 0xfffdffff, RZ, 0xc0, !PT ;  /* 0xfffdffff30307812 */ /* 0x000fe200078ec0ff */
[----:B--2---:R0:W-:Y:S08]  /*c40c0*/  @P1 STG.E.U8 desc[UR24][R14.64], R47 ;  /* 0x0000002f0e001986 */ /* 0x0041f0000c101118 */
[----:B------:R-:W-:-:S02]  /*c40d0*/  @P6 LOP3.LUT R48, R48, 0x20000, RZ, 0xfc, !PT ;  /* 0x0002000030306812 */ /* 0x000fc400078efcff */
[----:B------:R-:W-:Y:S02]  /*c40e0*/  LOP3.LUT P6, RZ, R39, 0x200000, RZ, 0xc0, !PT ;  /* 0x0020000027ff7812 */ /* 0x000fe400078cc0ff */
[C---:B0-----:R-:W-:Y:S01]  /*c40f0*/  PRMT R47, R54.reuse, 0x7770, RZ ;  /* 0x00007770362f7816 */ /* 0x041fe200000000ff */
[----:B------:R-:W2:Y:S04]  /*c4100*/  LDL.LU.64 R14, [R1+0x1e10] ;  /* 0x001e1000010e7983 */ /* 0x000ea80000300a00 */
[----:B------:R0:W-:Y:S02]  /*c4110*/  @P0 STG.E.U8 desc[UR24][R12.64], R47 ;  /* 0x0000002f0c000986 */ /* 0x0001e4000c101118 */
[----:B0-----:R-:W-:Y:S02]  /*c4120*/  PRMT R47, R54, 0x7771, RZ ;  /* 0x00007771362f7816 */ /* 0x001fe400000000ff */
[----:B------:R-:W2:Y:S04]  /*c4130*/  LDL.LU.64 R12, [R1+0x1e08] ;  /* 0x001e0800010c7983 */ /* 0x000ea80000300a00 */
[----:B------:R0:W-:Y:S01]  /*c4140*/  @P6 STG.E.U8 desc[UR24][R10.64], R47 ;  /* 0x0000002f0a006986 */ /* 0x0001e2000c101118 */
[----:B------:R-:W-:-:S02]  /*c4150*/  LOP3.LUT P6, RZ, R48, 0x20000, RZ, 0xc0, !PT ;  /* 0x0002000030ff7812 */ /* 0x000fc400078cc0ff */
        /* <DEDUP_REMOVED lines=26> */
[----:B----4-:R0:W-:Y:S02]  /*c4300*/  @P6 STG.E.U8 desc[UR24][R18.64], R47 ;  /* 0x0000002f12006986 */ /* 0x0101e4000c101118 */
[----:B0-----:R-:W-:-:S05]  /*c4310*/  PRMT R47, R37, 0x7772, RZ ;  /* 0x00007772252f7816 */ /* 0x001fca00000000ff */
[----:B------:R0:W-:Y:S02]  /*c4320*/  @P5 STG.E.U8 desc[UR24][R16.64], R47 ;  /* 0x0000002f10005986 */ /* 0x0001e4000c101118 */
[----:B0-----:R-:W-:Y:S02]  /*c4330*/  PRMT R47, R37, 0x7773, RZ ;  /* 0x00007773252f7816 */ /* 0x001fe400000000ff */
[----:B------:R-:W4:Y:S01]  /*c4340*/  LDL.LU R37, [R1+0x3094] ;  /* 0x0030940001257983 */ /* 0x000f220000300800 */
[C---:B------:R-:W-:Y:S02]  /*c4350*/  LOP3.LUT P4, RZ, R46.reuse, 0x800000, RZ, 0xc0, !PT ;  /* 0x008000002eff7812 */ /* 0x040fe4000788c0ff */
[C---:B------:R-:W-:Y:S02]  /*c4360*/  LOP3.LUT P3, RZ, R39.reuse, 0x4000000, RZ, 0xc0, !PT ;  /* 0x0400000027ff7812 */ /* 0x040fe4000786c0ff */
[----:B------:R-:W-:Y:S02]  /*c4370*/  LOP3.LUT P2, RZ, R39, 0x8000000, RZ, 0xc0, !PT ;  /* 0x0800000027ff7812 */ /* 0x000fe4000784c0ff */
[----:B------:R-:W-:-:S07]  /*c4380*/  LOP3.LUT P1, RZ, R46, 0x1000000, RZ, 0xc0, !PT ;  /* 0x010000002eff7812 */ /* 0x000fce000782c0ff */
[----:B--2---:R0:W-:Y:S01]  /*c4390*/  @P4 STG.E.U8 desc[UR24][R14.64], R47 ;  /* 0x0000002f0e004986 */ /* 0x0041e2000c101118 */
        /* <DEDUP_REMOVED lines=9> */
[----:B---3--:R0:W-:Y:S04]  /*c4430*/  @P0 STG.E.U8 desc[UR24][R60.64], R47 ;  /* 0x0000002f3c000986 */ /* 0x0081e8000c101118 */
[----:B0-----:R-:W3:Y:S04]  /*c4440*/  LDL.LU.64 R60, [R1+0x1da8] ;  /* 0x001da800013c7983 */ /* 0x001ee80000300a00 */
[----:B------:R-:W2:Y:S04]  /*c4450*/  LDL.LU.64 R14, [R1+0x1d80] ;  /* 0x001d8000010e7983 */ /* 0x000ea80000300a00 */
[----:B------:R-:W2:Y:S04]  /*c4460*/  LDL.LU.64 R16, [R1+0x1d78] ;  /* 0x001d780001107983 */ /* 0x000ea80000300a00 */
[----:B------:R-:W3:Y:S01]  /*c4470*/  LDL.LU R7, [R1+0x11c] ;  /* 0x00011c0001077983 */ /* 0x000ee20000300800 */
[----:B------:R-:W-:-:S03]  /*c4480*/  LOP3.LUT R48, R48, 0xfffffffb, RZ, 0xc0, !PT ;  /* 0xfffffffb30307812 */ /* 0x000fc600078ec0ff */
[----:B------:R-:W2:Y:S04]  /*c4490*/  LDL.LU.64 R12, [R1+0x1d58] ;  /* 0x001d5800010c7983 */ /* 0x000ea80000300a00 */
[----:B------:R-:W2:Y:S04]  /*c44a0*/  LDL.LU.64 R10, [R1+0x1d50] ;  /* 0x001d5000010a7983 */ /* 0x000ea80000300a00 */
[----:B------:R-:W2:Y:S04]  /*c44b0*/  LDL.LU.64 R8, [R1+0x1d28] ;  /* 0x001d280001087983 */ /* 0x000ea80000300a00 */
[----:B------:R-:W2:Y:S01]  /*c44c0*/  LDL.LU R54, [R1+0x100] ;  /* 0x0001000001367983 */ /* 0x000ea20000300800 */
[----:B------:R-:W-:-:S02]  /*c44d0*/  LOP3.LUT P3, RZ, R39, 0x10000000, RZ, 0xc0, !PT ;  /* 0x1000000027ff7812 */ /* 0x000fc4000786c0ff */
        /* <DEDUP_REMOVED lines=22> */
[----:B0-----:R-:W3:Y:S01]  /*c4640*/  LDL.LU.64 R60, [R1+0x1d20] ;  /* 0x001d2000013c7983 */ /* 0x001ee20000300a00 */
[----:B------:R-:W-:-:S03]  /*c4650*/  LOP3.LUT P2, RZ, R39, 0x20000000, RZ, 0xc0, !PT ;  /* 0x2000000027ff7812 */ /* 0x000fc6000784c0ff */
[----:B------:R-:W4:Y:S01]  /*c4660*/  LDL.LU.64 R20, [R1+0x1cf8] ;  /* 0x001cf80001147983 */ /* 0x000f220000300a00 */
[----:B------:R-:W-:-:S03]  /*c4670*/  PRMT R46, R7, 0x7771, RZ ;  /* 0x00007771072e7816 */ /* 0x000fc600000000ff */
[----:B------:R-:W4:Y:S06]  /*c4680*/  LDL.LU.64 R50, [R1+0x1cf0] ;  /* 0x001cf00001327983 */ /* 0x000f2c0000300a00 */
[----:B--2---:R0:W-:Y:S04]  /*c4690*/  @P2 STG.E.U8 desc[UR24][R14.64], R46 ;  /* 0x0000002e0e002986 */ /* 0x0041e8000c101118 */
[----:B0-----:R-:W2:Y:S04]  /*c46a0*/  LDL.LU R14, [R1+0x104] ;  /* 0x00010400010e7983 */ /* 0x001ea80000300800 */
[----:B------:R-:W2:Y:S04]  /*c46b0*/  LDL.LU.64 R52, [R1+0x1cc8] ;  /* 0x001cc80001347983 */ /* 0x000ea80000300a00 */
[----:B------:R-:W2:Y:S01]  /*c46c0*/  LDL.LU.64 R56, [R1+0x1cc0] ;  /* 0x001cc00001387983 */ /* 0x000ea20000300a00 */
[----:B------:R-:W-:-:S03]  /*c46d0*/  LOP3.LUT R48, R48, 0xfffffeff, RZ, 0xc0, !PT ;  /* 0xfffffeff30307812 */ /* 0x000fc600078ec0ff */
[----:B------:R-:W2:Y:S01]  /*c46e0*/  LDL.LU.64 R58, [R1+0x1c90] ;  /* 0x001c9000013a7983 */ /* 0x000ea20000300a00 */
[----:B------:R-:W-:-:S03]  /*c46f0*/  PRMT R46, R7, 0x7772, RZ ;  /* 0x00007772072e7816 */ /* 0x000fc600000000ff */
[----:B------:R-:W2:Y:S01]  /*c4700*/  LDL.LU R15, [R1+0x108] ;  /* 0x00010800010f7983 */ /* 0x000ea20000300800 */
[----:B------:R-:W-:Y:S02]  /*c4710*/  @P6 LOP3.LUT R48, R48, 0x100, RZ, 0xfc, !PT ;  /* 0x0000010030306812 */ /* 0x000fe400078efcff */
[----:B------:R-:W-:Y:S01]  /*c4720*/  LOP3.LUT P6, RZ, R39, 0x80000000, RZ, 0xc0, !PT ;  /* 0x8000000027ff7812 */ /* 0x000fe200078cc0ff */
[----:B------:R-:W2:Y:S04]  /*c4730*/  LDL.LU.64 R22, [R1+0x1c88] ;  /* 0x001c880001167983 */ /* 0x000ea80000300a00 */
[----:B------:R0:W-:Y:S01]  /*c4740*/  @P1 STG.E.U8 desc[UR24][R16.64], R46 ;  /* 0x0000002e10001986 */ /* 0x0001e2000c101118 */
[----:B------:R-:W-:-:S03]  /*c4750*/  LOP3.LUT R48, R48, 0xfffffdff, RZ, 0xc0, !PT ;  /* 0xfffffdff30307812 */ /* 0x000fc600078ec0ff */
[----:B------:R-:W2:Y:S04]  /*c4760*/  LDL.LU.64 R18, [R1+0x1c60] ;  /* 0x001c600001127983 */ /* 0x000ea80000300a00 */
[----:B------:R-:W-:Y:S02]  /*c4770*/  @P6 LOP3.LUT R48, R48, 0x200, RZ, 0xfc, !PT ;  /* 0x0000020030306812 */ /* 0x000fe400078efcff */
[----:B------:R-:W-:Y:S02]  /*c4780*/  LOP3.LUT P6, RZ, R39, 0x40000000, RZ, 0xc0, !PT ;  /* 0x4000000027ff7812 */ /* 0x000fe400078cc0ff */
[----:B0-----:R-:W-:Y:S01]  /*c4790*/  PRMT R46, R7, 0x7773, RZ ;  /* 0x00007773072e7816 */ /* 0x001fe200000000ff */
[----:B------:R-:W2:Y:S04]  /*c47a0*/  LDL.LU.64 R16, [R1+0x1c58] ;  /* 0x001c580001107983 */ /* 0x000ea80000300a00 */
[----:B------:R0:W-:Y:S02]  /*c47b0*/  @P0 STG.E.U8 desc[UR24][R12.64], R46 ;  /* 0x0000002e0c000986 */ /* 0x0001e4000c101118 */
[----:B0-----:R-:W-:-:S02]  /*c47c0*/  PRMT R46, R54, 0x7770, RZ ;  /* 0x00007770362e7816 */ /* 0x001fc400000000ff */
[----:B------:R-:W2:Y:S04]  /*c47d0*/  LDL.LU.64 R12, [R1+0x1c30] ;  /* 0x001c3000010c7983 */ /* 0x000ea80000300a00 */
[----:B------:R-:W2:Y:S04]  /*c47e0*/  LDL.LU R7, [R1+0x10c] ;  /* 0x00010c0001077983 */ /* 0x000ea80000300800 */
[----:B------:R0:W-:Y:S01]  /*c47f0*/  @P6 STG.E.U8 desc[UR24][R10.64], R46 ;  /* 0x0000002e0a006986 */ /* 0x0001e2000c101118 */
[----:B------:R-:W-:Y:S02]  /*c4800*/  LOP3.LUT P6, RZ, R48, 0x200, RZ, 0xc0, !PT ;  /* 0x0000020030ff7812 */ /* 0x000fe400078cc0ff */
        /* <DEDUP_REMOVED lines=10> */
[----:B----4-:R2:W-:Y:S01]  /*c48b0*/  @P6 STG.E.U8 desc[UR24][R20.64], R46 ;  /* 0x0000002e14006986 */ /* 0x0105e2000c101118 */
[----:B------:R-:W-:Y:S02]  /*c48c0*/  LOP3.LUT P6, RZ, R48, 0x40, RZ, 0xc0, !PT ;  /* 0x0000004030ff7812 */ /* 0x000fe400078cc0ff */
[----:B--2---:R-:W-:Y:S02]  /*c48d0*/  PRMT R46, R14, 0x7770, RZ ;  /* 0x000077700e2e7816 */ /* 0x004fe400000000ff */
        /* <DEDUP_REMOVED lines=59> */
[C---:B------:R-:W-:Y:S02]  /*c4c90*/  LOP3.LUT P6, RZ, R37.reuse, 0x200, RZ, 0xc0, !PT ;  /* 0x0000020025ff7812 */ /* 0x040fe400078cc0ff */
[----:B------:R-:W-:Y:S02]  /*c4ca0*/  LOP3.LUT R48, R48, 0xfffffffe, RZ, 0xc0, !PT ;  /* 0xfffffffe30307812 */ /* 0x000fe400078ec0ff */
[----:B------:R-:W-:Y:S02]  /*c4cb0*/  LOP3.LUT P2, RZ, R37, 0x40, RZ, 0xc0, !PT ;  /* 0x0000004025ff7812 */ /* 0x000fe4000784c0ff */
[----:B------:R-:W-:Y:S02]  /*c4cc0*/  PRMT R46, R7, 0x7773, RZ ;  /* 0x00007773072e7816 */ /* 0x000fe400000000ff */
[----:B------:R-:W-:-:S05]  /*c4cd0*/  LOP3.LUT P1, RZ, R37, 0x80, RZ, 0xc0, !PT ;  /* 0x0000008025ff7812 */ /* 0x000fca000782c0ff */
[----:B------:R-:W-:Y:S02]  /*c4ce0*/  @P6 LOP3.LUT R48, R48, 0x1, RZ, 0xfc, !PT ;  /* 0x0000000130306812 */ /* 0x000fe400078efcff */
[----:B------:R-:W-:Y:S02]  /*c4cf0*/  LOP3.LUT P6, RZ, R37, 0x100, RZ, 0xc0, !PT ;  /* 0x0000010025ff7812 */ /* 0x000fe400078cc0ff */
[----:B------:R-:W-:Y:S02]  /*c4d00*/  LOP3.LUT P0, RZ, R38, 0x10, RZ, 0xc0, !PT ;  /* 0x0000001026ff7812 */ /* 0x000fe4000780c0ff */
[----:B------:R-:W-:-:S09]  /*c4d10*/  LOP3.LUT R48, R48, 0xfffffffd, RZ, 0xc0, !PT ;  /* 0xfffffffd30307812 */ /* 0x000fd200078ec0ff */
[----:B------:R-:W-:Y:S02]  /*c4d20*/  @P6 LOP3.LUT R48, R48, 0x2, RZ, 0xfc, !PT ;  /* 0x0000000230306812 */ /* 0x000fe400078efcff */
[----:B------:R-:W-:Y:S01]  /*c4d30*/  LOP3.LUT P6, RZ, R38, 0x20, RZ, 0xc0, !PT ;  /* 0x0000002026ff7812 */ /* 0x000fe200078cc0ff */
[----:B---3--:R4:W-:Y:S02]  /*c4d40*/  @P3 STG.E.U8 desc[UR24][R60.64], R46 ;  /* 0x0000002e3c003986 */ /* 0x0089e4000c101118 */
[C---:B----4-:R-:W-:Y:S02]  /*c4d50*/  PRMT R46, R8.reuse, 0x7770, RZ ;  /* 0x00007770082e7816 */ /* 0x050fe400000000ff */
[----:B------:R-:W3:Y:S04]  /*c4d60*/  LDL.LU.64 R60, [R1+0x1b48] ;  /* 0x001b4800013c7983 */ /* 0x000ee80000300a00 */
[----:B------:R-:W4:Y:S04]  /*c4d70*/  LDL.LU.64 R50, [R1+0x1b20] ;  /* 0x001b200001327983 */ /* 0x000f280000300a00 */
[----:B------:R-:W4:Y:S04]  /*c4d80*/  LDL.LU R9, [R1+0xf8] ;  /* 0x0000f80001097983 */ /* 0x000f280000300800 */
[----:B------:R-:W4:Y:S04]  /*c4d90*/  LDL.LU.64 R52, [R1+0x1b18] ;  /* 0x001b180001347983 */ /* 0x000f280000300a00 */
[----:B------:R0:W-:Y:S04]  /*c4da0*/  @P2 STG.E.U8 desc[UR24][R18.64], R46 ;  /* 0x0000002e12002986 */ /* 0x0001e8000c101118 */
[----:B------:R-:W4:Y:S04]  /*c4db0*/  LDL.LU.64 R56, [R1+0x1ae0] ;  /* 0x001ae00001387983 */ /* 0x000f280000300a00 */
[----:B------:R-:W4:Y:S04]  /*c4dc0*/  LDL.LU.64 R58, [R1+0x1ad8] ;  /* 0x001ad800013a7983 */ /* 0x000f280000300a00 */
[----:B------:R-:W4:Y:S04]  /*c4dd0*/  LDL.LU R7, [R1+0xfc] ;  /* 0x0000fc0001077983 */ /* 0x000f280000300800 */
[----:B------:R-:W4:Y:S01]  /*c4de0*/  LDL.LU.64 R22, [R1+0x1ab8] ;  /* 0x001ab80001167983 */ /* 0x000f220000300a00 */
        /* <DEDUP_REMOVED lines=15> */
[----:B0-----:R-:W2:Y:S04]  /*c4ee0*/  LDL.LU.64 R10, [R1+0x1a50] ;  /* 0x001a5000010a7983 */ /* 0x001ea80000300a00 */
[----:B------:R-:W4:Y:S01]  /*c4ef0*/  LDL.LU.64 R48, [R1+0x1b40] ;  /* 0x001b400001307983 */ /* 0x000f220000300a00 */
[----:B------:R-:W-:Y:S02]  /*c4f00*/  PRMT R46, R54, 0x7771, RZ ;  /* 0x00007771362e7816 */ /* 0x000fe400000000ff */
[C---:B------:R-:W-:Y:S02]  /*c4f10*/  LOP3.LUT P5, RZ, R37.reuse, 0x1000, RZ, 0xc0, !PT ;  /* 0x0000100025ff7812 */ /* 0x040fe400078ac0ff */
[----:B------:R-:W-:Y:S02]  /*c4f20*/  LOP3.LUT P4, RZ, R37, 0x2000, RZ, 0xc0, !PT ;  /* 0x0000200025ff7812 */ /* 0x000fe4000788c0ff */
[----:B------:R-:W-:-:S02]  /*c4f30*/  LOP3.LUT P3, RZ, R38, 0x400, RZ, 0xc0, !PT ;  /* 0x0000040026ff7812 */ /* 0x000fc4000786c0ff */
[----:B------:R-:W-:Y:S02]  /*c4f40*/  LOP3.LUT P2, RZ, R38, 0x800, RZ, 0xc0, !PT ;  /* 0x0000080026ff7812 */ /* 0x000fe4000784c0ff */
[----:B------:R-:W-:Y:S01]  /*c4f50*/  LOP3.LUT P1, RZ, R37, 0x4000, RZ, 0xc0, !PT ;  /* 0x0000400025ff7812 */ /* 0x000fe2000782c0ff */
[----:B---3--:R0:W-:Y:S01]  /*c4f60*/  @P6 STG.E.U8 desc[UR24][R60.64], R46 ;  /* 0x0000002e3c006986 */ /* 0x0081e2000c101118 */
[C---:B------:R-:W-:Y:S02]  /*c4f70*/  LOP3.LUT P6, RZ, R39.reuse, 0x80000000, RZ, 0xc0, !PT ;  /* 0x8000000027ff7812 */ /* 0x040fe400078cc0ff */
[----:B0-----:R-:W-:Y:S01]  /*c4f80*/  PRMT R46, R54, 0x7772, RZ ;  /* 0x00007772362e7816 */ /* 0x001fe200000000ff */
[----:B------:R-:W3:Y:S10]  /*c4f90*/  LDL.LU.64 R60, [R1+0x1a20] ;  /* 0x001a2000013c7983 */ /* 0x000ef40000300a00 */
[----:B----4-:R0:W-:Y:S01]  /*c4fa0*/  @P6 STG.E.U8 desc[UR24][R48.64], R46 ;  /* 0x0000002e30006986 */ /* 0x0101e2000c101118 */
        /* <DEDUP_REMOVED lines=18> */
[----:B--2---:R0:W-:Y:S02]  /*c50d0*/  @P4 STG.E.U8 desc[UR24][R16.64], R46 ;  /* 0x0000002e10004986 */ /* 0x0041e4000c101118 */
[----:B0-----:R-:W-:-:S05]  /*c50e0*/  PRMT R46, R7, 0x7772, RZ ;  /* 0x00007772072e7816 */ /* 0x001fca00000000ff */
[----:B------:R0:W-:Y:S02]  /*c50f0*/  @P3 STG.E.U8 desc[UR24][R14.64], R46 ;  /* 0x0000002e0e003986 */ /* 0x0001e4000c101118 */
[----:B0-----:R-:W-:-:S05]  /*c5100*/  PRMT R46, R7, 0x7773, RZ ;  /* 0x00007773072e7816 */ /* 0x001fca00000000ff */
[----:B------:R0:W-:Y:S02]  /*c5110*/  @P2 STG.E.U8 desc[UR24][R12.64], R46 ;  /* 0x0000002e0c002986 */ /* 0x0001e4000c101118 */
[----:B0-----:R-:W-:-:S05]  /*c5120*/  PRMT R46, R8, 0x7770, RZ ;  /* 0x00007770082e7816 */ /* 0x001fca00000000ff */
[----:B------:R0:W-:Y:S04]  /*c5130*/  @P1 STG.E.U8 desc[UR24][R10.64], R46 ;  /* 0x0000002e0a001986 */ /* 0x0001e8000c101118 */
[----:B0-----:R-:W2:Y:S01]  /*c5140*/  LDL.LU.64 R10, [R1+0x1a18] ;  /* 0x001a1800010a7983 */ /* 0x001ea20000300a00 */
[----:B------:R-:W-:Y:S01]  /*c5150*/  LOP3.LUT P0, RZ, R37, 0x8000, RZ, 0xc0, !PT ;  /* 0x0000800025ff7812 */ /* 0x000fe2000780c0ff */
[----:B------:R-:W-:Y:S01]  /*c5160*/  IMAD.MOV.U32 R9, RZ, RZ, R6 ;  /* 0x000000ffff097224 */ /* 0x000fe200078e0006 */
[----:B------:R-:W-:Y:S01]  /*c5170*/  PRMT R46, R8, 0x7771, RZ ;  /* 0x00007771082e7816 */ /* 0x000fe200000000ff */
[----:B------:R-:W4:Y:S10]  /*c5180*/  LDL.LU.64 R6, [R1+0x19f8] ;  /* 0x0019f80001067983 */ /* 0x000f340000300a00 */
[----:B---3--:R0:W-:Y:S04]  /*c5190*/  @P0 STG.E.U8 desc[UR24][R60.64], R46 ;  /* 0x0000002e3c000986 */ /* 0x0081e8000c101118 */
[----:B0-----:R-:W3:Y:S04]  /*c51a0*/  LDL.LU.64 R60, [R1+0x19f0] ;  /* 0x0019f000013c7983 */ /* 0x001ee80000300a00 */
[----:B------:R-:W3:Y:S04]  /*c51b0*/  LDL.LU.64 R18, [R1+0x19b8] ;  /* 0x0019b80001127983 */ /* 0x000ee80000300a00 */
[----:B------:R-:W3:Y:S04]  /*c51c0*/  LDL.LU.64 R16, [R1+0x19b0] ;  /* 0x0019b00001107983 */ /* 0x000ee80000300a00 */
[----:B------:R-:W3:Y:S01]  /*c51d0*/  LDL.LU R15, [R1+0xe4] ;  /* 0x0000e400010f7983 */ /* 0x000ee20000300800 */
[----:B------:R-:W-:-:S03]  /*c51e0*/  LOP3.LUT P3, RZ, R38, 0x1000, RZ, 0xc0, !PT ;  /* 0x0000100026ff7812 */ /* 0x000fc6000786c0ff */
[----:B------:R-:W3:Y:S01]  /*c51f0*/  LDL.LU.64 R12, [R1+0x1990] ;  /* 0x00199000010c7983 */ /* 0x000ee20000300a00 */
[----:B------:R-:W-:-:S03]  /*c5200*/  PRMT R46, R8, 0x7772, RZ ;  /* 0x00007772082e7816 */ /* 0x000fc600000000ff */
[----:B------:R-:W3:Y:S01]  /*c5210*/  LDL.LU R22, [R1+0xe8] ;  /* 0x0000e80001167983 */ /* 0x000ee20000300800 */
        /* <DEDUP_REMOVED lines=8> */
[----:B------:R-:W-:Y:S02]  /*c52a0*/  LOP3.LUT R39, R39, 0xffefffff, RZ, 0xc0, !PT ;  /* 0xffefffff27277812 */ /* 0x000fe400078ec0ff */
[----:B------:R-:W-:-:S09]  /*c52b0*/  LOP3.LUT P1, RZ, R37, 0x10000, RZ, 0xc0, !PT ;  /* 0x0001000025ff7812 */ /* 0x000fd2000782c0ff */
[----:B------:R-:W-:Y:S02]  /*c52c0*/  @P6 LOP3.LUT R39, R39, 0x100000, RZ, 0xfc, !PT ;  /* 0x0010000027276812 */ /* 0x000fe400078efcff */
[----:B------:R-:W-:Y:S01]  /*c52d0*/  LOP3.LUT P6, RZ, R38, 0x20000, RZ, 0xc0, !PT ;  /* 0x0002000026ff7812 */ /* 0x000fe200078cc0ff */
[----:B--2---:R0:W-:Y:S04]  /*c52e0*/  @P3 STG.E.U8 desc[UR24][R10.64], R46 ;  /* 0x0000002e0a003986 */ /* 0x0041e8000c101118 */
[----:B0-----:R-:W2:Y:S01]  /*c52f0*/  LDL.LU.64 R10, [R1+0x1988] ;  /* 0x00198800010a7983 */ /* 0x001ea20000300a00 */
[----:B------:R-:W-:Y:S02]  /*c5300*/  PRMT R46, R8, 0x7773, RZ ;  /* 0x00007773082e7816 */ /* 0x000fe400000000ff */
[----:B------:R-:W-:-:S03]  /*c5310*/  LOP3.LUT R39, R39, 0xffdfffff, RZ, 0xc0, !PT ;  /* 0xffdfffff27277812 */ /* 0x000fc600078ec0ff */
[----:B----4-:R0:W-:Y:S02]  /*c5320*/  @P2 STG.E.U8 desc[UR24][R6.64], R46 ;  /* 0x0000002e06002986 */ /* 0x0101e4000c101118 */
[----:B------:R-:W-:Y:S02]  /*c5330*/  @P6 LOP3.LUT R39, R39, 0x200000, RZ, 0xfc, !PT ;  /* 0x0020000027276812 */ /* 0x000fe400078efcff */
[----:B------:R-:W-:Y:S01]  /*c5340*/  LOP3.LUT P6, RZ, R38, 0x10000, RZ, 0xc0, !PT ;  /* 0x0001000026ff7812 */ /* 0x000fe200078cc0ff */
[----:B0-----:R-:W4:Y:S01]  /*c5350*/  LDL.LU.64 R6, [R1+0x7c0] ;  /* 0x0007c00001067983 */ /* 0x001f220000300a00 */
[----:B------:R-:W-:-:S11]  /*c5360*/  LOP3.LUT R39, R39, 0xffbfffff, RZ, 0xc0, !PT ;  /* 0xffbfffff27277812 */ /* 0x000fd600078ec0ff */
[----:B------:R-:W-:Y:S02]  /*c5370*/  @P6 LOP3.LUT R39, R39, 0x400000, RZ, 0xfc, !PT ;  /* 0x0040000027276812 */ /* 0x000fe400078efcff */
[----:B------:R-:W-:Y:S02]  /*c5380*/  LOP3.LUT P6, RZ, R37, 0x80000, RZ, 0xc0, !PT ;  /* 0x0008000025ff7812 */ /* 0x000fe400078cc0ff */
[----:B---3--:R-:W-:-:S05]  /*c5390*/  PRMT R46, R15, 0x7770, RZ ;  /* 0x000077700f2e7816 */ /* 0x008fca00000000ff */
[----:B------:R0:W-:Y:S04]  /*c53a0*/  @P1 STG.E.U8 desc[UR24][R60.64], R46 ;  /* 0x0000002e3c001986 */ /* 0x0001e8000c101118 */
[----:B0-----:R-:W3:Y:S04]  /*c53b0*/  LDL.LU.64 R60, [R1+0x7a8] ;  /* 0x0007a800013c7983 */ /* 0x001ee80000300a00 */
[----:B------:R-:W3:Y:S01]  /*c53c0*/  LDL.LU.64 R48, [R1+0x780] ;  /* 0x0007800001307983 */ /* 0x000ee20000300a00 */
[----:B------:R-:W-:-:S03]  /*c53d0*/  LOP3.LUT R39, R39, 0xff7fffff, RZ, 0xc0, !PT ;  /* 0xff7fffff27277812 */ /* 0x000fc600078ec0ff */
[----:B------:R-:W3:Y:S04]  /*c53e0*/  LDL.LU R8, [R1+0xec] ;  /* 0x0000ec0001087983 */ /* 0x000ee80000300800 */
[----:B------:R-:W3:Y:S04]  /*c53f0*/  LDL.LU.64 R50, [R1+0x768] ;  /* 0x0007680001327983 */ /* 0x000ee80000300a00 */
[----:B------:R-:W3:Y:S01]  /*c5400*/  LDL.LU.64 R52, [R1+0x740] ;  /* 0x0007400001347983 */ /* 0x000ee20000300a00 */
[----:B------:R-:W-:Y:S02]  /*c5410*/  @P6 LOP3.LUT R39, R39, 0x800000, RZ, 0xfc, !PT ;  /* 0x0080000027276812 */ /* 0x000fe400078efcff */
[----:B------:R-:W-:-:S02]  /*c5420*/  LOP3.LUT P6, RZ, R37, 0x40000, RZ, 0xc0, !PT ;  /* 0x0004000025ff7812 */ /* 0x000fc400078cc0ff */
[----:B------:R-:W-:Y:S02]  /*c5430*/  LOP3.LUT P0, RZ, R37, 0x20000, RZ, 0xc0, !PT ;  /* 0x0002000025ff7812 */ /* 0x000fe4000780c0ff */
[----:B------:R-:W-:Y:S02]  /*c5440*/  PRMT R46, R15, 0x7771, RZ ;  /* 0x000077710f2e7816 */ /* 0x000fe400000000ff */
[----:B------:R-:W-:Y:S01]  /*c5450*/  LOP3.LUT R39, R39, 0xfeffffff, RZ, 0xc0, !PT ;  /* 0xfeffffff27277812 */ /* 0x000fe200078ec0ff */
[----:B------:R-:W3:Y:S04]  /*c5460*/  LDL.LU.64 R56, [R1+0x728] ;  /* 0x0007280001387983 */ /* 0x000ee80000300a00 */
[----:B------:R-:W3:Y:S02]  /*c5470*/  LDL.LU.64 R58, [R1+0x700] ;  /* 0x00070000013a7983 */ /* 0x000ee40000300a00 */
[----:B------:R-:W-:-:S02]  /*c5480*/  @P6 LOP3.LUT R39, R39, 0x1000000, RZ, 0xfc, !PT ;  /* 0x0100000027276812 */ /* 0x000fc400078efcff */
[----:B------:R-:W-:Y:S02]  /*c5490*/  LOP3.LUT P6, RZ, R38, 0x8000, RZ, 0xc0, !PT ;  /* 0x0000800026ff7812 */ /* 0x000fe400078cc0ff */
[----:B------:R-:W-:Y:S01]  /*c54a0*/  LOP3.LUT R39, R39, 0xfdffffff, RZ, 0xc0, !PT ;  /* 0xfdffffff27277812 */ /* 0x000fe200078ec0ff */
[----:B------:R0:W-:Y:S10]  /*c54b0*/  @P0 STG.E.U8 desc[UR24][R18.64], R46 ;  /* 0x0000002e12000986 */ /* 0x0001f4000c101118 */
[----:B------:R-:W-:-:S02]  /*c54c0*/  @P6 LOP3.LUT R39, R39, 0x2000000, RZ, 0xfc, !PT ;  /* 0x0200000027276812 */ /* 0x000fc400078efcff */
[----:B------:R-:W-:Y:S02]  /*c54d0*/  LOP3.LUT P6, RZ, R38, 0x4000, RZ, 0xc0, !PT ;  /* 0x0000400026ff7812 */ /* 0x000fe400078cc0ff */
[----:B0-----:R-:W-:Y:S01]  /*c54e0*/  PRMT R46, R15, 0x7772, RZ ;  /* 0x000077720f2e7816 */ /* 0x001fe200000000ff */
[----:B------:R-:W3:Y:S10]  /*c54f0*/  LDL.LU.64 R18, [R1+0x6e8] ;  /* 0x0006e80001127983 */ /* 0x000ef40000300a00 */
[----:B------:R0:W-:Y:S01]  /*c5500*/  @P6 STG.E.U8 desc[UR24][R16.64], R46 ;  /* 0x0000002e10006986 */ /* 0x0001e2000c101118 */
[----:B------:R-:W-:-:S02]  /*c5510*/  LOP3.LUT P6, RZ, R39, 0x2000000, RZ, 0xc0, !PT ;  /* 0x0200000027ff7812 */ /* 0x000fc400078cc0ff */
[----:B0-----:R-:W-:Y:S01]  /*c5520*/  PRMT R46, R15, 0x7773, RZ ;  /* 0x000077730f2e7816 */ /* 0x001fe200000000ff */
[----:B------:R-:W3:Y:S04]  /*c5530*/  LDL.LU.64 R16, [R1+0x6a8] ;  /* 0x0006a80001107983 */ /* 0x000ee80000300a00 */
[----:B------:R-:W3:Y:S06]  /*c5540*/  LDL.LU.64 R14, [R1+0x6a0] ;  /* 0x0006a000010e7983 */ /* 0x000eec0000300a00 */
[----:B------:R0:W-:Y:S01]  /*c5550*/  @P6 STG.E.U8 desc[UR24][R12.64], R46 ;  /* 0x0000002e0c006986 */ /* 0x0001e2000c101118 */
[----:B------:R-:W-:-:S03]  /*c5560*/  LOP3.LUT P6, RZ, R39, 0x1000000, RZ, 0xc0, !PT ;  /* 0x0100000027ff7812 */ /* 0x000fc600078cc0ff */
[----:B0-----:R-:W3:Y:S01]  /*c5570*/  LDL.LU.64 R12, [R1+0x668] ;  /* 0x00066800010c7983 */ /* 0x001ee20000300a00 */
[----:B------:R-:W-:-:S03]  /*c5580*/  PRMT R46, R22, 0x7770, RZ ;  /* 0x00007770162e7816 */ /* 0x000fc600000000ff */
[----:B------:R-:W3:Y:S06]  /*c5590*/  LDL.LU R23, [R1+0xd4] ;  /* 0x0000d40001177983 */ /* 0x000eec0000300800 */
[----:B--2---:R0:W-:Y:S04]  /*c55a0*/  @P6 STG.E.U8 desc[UR24][R10.64], R46 ;  /* 0x0000002e0a006986 */ /* 0x0041e8000c101118 */
[----:B0-----:R-:W2:Y:S01]  /*c55b0*/  LDL.LU.64 R10, [R1+0x660] ;  /* 0x00066000010a7983 */ /* 0x001ea20000300a00 */
[----:B------:R-:W-:-:S02]  /*c55c0*/  LOP3.LUT P6, RZ, R39, 0x800000, RZ, 0xc0, !PT ;  /* 0x0080000027ff7812 */ /* 0x000fc400078cc0ff */
[----:B------:R-:W-:-:S11]  /*c55d0*/  PRMT R46, R22, 0x7771, RZ ;  /* 0x00007771162e7816 */ /* 0x000fd600000000ff */
[----:B----4-:R0:W-:Y:S01]  /*c55e0*/  @P6 STG.E.U8 desc[UR24][R6.64], R46 ;  /* 0x0000002e06006986 */ /* 0x0101e2000c101118 */
[----:B------:R-:W-:Y:S02]  /*c55f0*/  LOP3.LUT P6, RZ, R39, 0x400000, RZ, 0xc0, !PT ;  /* 0x0040000027ff7812 */ /* 0x000fe400078cc0ff */
[----:B0-----:R-:W-:Y:S02]  /*c5600*/  PRMT R46, R22, 0x7772, RZ ;  /* 0x00007772162e7816 */ /* 0x001fe400000000ff */
[C---:B------:R-:W-:Y:S02]  /*c5610*/  LOP3.LUT P5, RZ, R38.reuse, 0x80000, RZ, 0xc0, !PT ;  /* 0x0008000026ff7812 */ /* 0x040fe400078ac0ff */
[C---:B------:R-:W-:Y:S02]  /*c5620*/  LOP3.LUT P4, RZ, R37.reuse, 0x400000, RZ, 0xc0, !PT ;  /* 0x0040000025ff7812 */ /* 0x040fe4000788c0ff */
[----:B------:R-:W-:Y:S02]  /*c5630*/  LOP3.LUT P3, RZ, R37, 0x800000, RZ, 0xc0, !PT ;  /* 0x0080000025ff7812 */ /* 0x000fe4000786c0ff */
[----:B------:R-:W-:-:S02]  /*c5640*/  LOP3.LUT P2, RZ, R38, 0x100000, RZ, 0xc0, !PT ;  /* 0x0010000026ff7812 */ /* 0x000fc4000784c0ff */
[----:B------:R-:W-:Y:S02]  /*c5650*/  LOP3.LUT P1, RZ, R38, 0x200000, RZ, 0xc0, !PT ;  /* 0x0020000026ff7812 */ /* 0x000fe4000782c0ff */
[----:B------:R-:W-:Y:S01]  /*c5660*/  LOP3.LUT P0, RZ, R37, 0x1000000, RZ, 0xc0, !PT ;  /* 0x0100000025ff7812 */ /* 0x000fe2000780c0ff */
[----:B------:R-:W4:Y:S04]  /*c5670*/  LDL.LU.64 R6, [R1+0x3080] ;  /* 0x0030800001067983 */ /* 0x000f280000300a00 */
[----:B---3--:R0:W-:Y:S01]  /*c5680*/  @P6 STG.E.U8 desc[UR24][R60.64], R46 ;  /* 0x0000002e3c006986 */ /* 0x0081e2000c101118 */
[C---:B------:R-:W-:Y:S02]  /*c5690*/  LOP3.LUT P6, RZ, R39.reuse, 0x200000, RZ, 0xc0, !PT ;  /* 0x0020000027ff7812 */ /* 0x040fe400078cc0ff */
[----:B0-----:R-:W-:Y:S01]  /*c56a0*/  PRMT R46, R22, 0x7773, RZ ;  /* 0x00007773162e7816 */ /* 0x001fe200000000ff */
[----:B------:R-:W3:Y:S10]  /*c56b0*/  LDL.LU.64 R60, [R1+0x3078] ;  /* 0x00307800013c7983 */ /* 0x000ef40000300a00 */
        /* <DEDUP_REMOVED lines=33> */
[----:B------:R-:W-:Y:S02]  /*c58d0*/  LOP3.LUT R39, R39, 0xfffffbff, RZ, 0xc0, !PT ;  /* 0xfffffbff27277812 */ /* 0x000fe400078ec0ff */
[----:B------:R-:W-:-:S09]  /*c58e0*/  LOP3.LUT P2, RZ, R38, 0x400000, RZ, 0xc0, !PT ;  /* 0x0040000026ff7812 */ /* 0x000fd2000784c0ff */
[----:B------:R-:W-:Y:S02]  /*c58f0*/  @P6 LOP3.LUT R39, R39, 0x400, RZ, 0xfc, !PT ;  /* 0x0000040027276812 */ /* 0x000fe400078efcff */
[----:B------:R-:W-:Y:S02]  /*c5900*/  LOP3.LUT P6, RZ, R37, 0x40000000, RZ, 0xc0, !PT ;  /* 0x4000000025ff7812 */ /* 0x000fe400078cc0ff */
[----:B------:R-:W-:Y:S02]  /*c5910*/  LOP3.LUT R39, R39, 0xfffff7ff, RZ, 0xc0, !PT ;  /* 0xfffff7ff27277812 */ /* 0x000fe400078ec0ff */
[----:B------:R-:W-:Y:S02]  /*c5920*/  LOP3.LUT P1, RZ, R38, 0x800000, RZ, 0xc0, !PT ;  /* 0x0080000026ff7812 */ /* 0x000fe4000782c0ff */
        /* <DEDUP_REMOVED lines=14> */
[----:B------:R-:W-:-:S03]  /*c5a10*/  PRMT R46, R23, 0x7772, RZ ;  /* 0x00007772172e7816 */ /* 0x000fc600000000ff */
[----:B------:R-:W2:Y:S04]  /*c5a20*/  LDL.LU.64 R48, [R1+0x548] ;  /* 0x0005480001307983 */ /* 0x000ea80000300a00 */
[----:B------:R-:W2:Y:S04]  /*c5a30*/  LDL.LU.64 R50, [R1+0x540] ;  /* 0x0005400001327983 */ /* 0x000ea80000300a00 */
[----:B------:R-:W2:Y:S04]  /*c5a40*/  LDL.LU.64 R52, [R1+0x508] ;  /* 0x0005080001347983 */ /* 0x000ea80000300a00 */
[----:B----4-:R0:W-:Y:S02]  /*c5a50*/  @P2 STG.E.U8 desc[UR24][R58.64], R46 ;  /* 0x0000002e3a002986 */ /* 0x0101e4000c101118 */
[----:B0-----:R-:W-:-:S05]  /*c5a60*/  PRMT R46, R23, 0x7773, RZ ;  /* 0x00007773172e7816 */ /* 0x001fca00000000ff */
[----:B---3--:R0:W-:Y:S02]  /*c5a70*/  @P1 STG.E.U8 desc[UR24][R18.64], R46 ;  /* 0x0000002e12001986 */ /* 0x0081e4000c101118 */
[----:B0-----:R-:W-:-:S05]  /*c5a80*/  PRMT R46, R8, 0x7770, RZ ;  /* 0x00007770082e7816 */ /* 0x001fca00000000ff */
[----:B------:R0:W-:Y:S04]  /*c5a90*/  @P0 STG.E.U8 desc[UR24][R16.64], R46 ;  /* 0x0000002e10000986 */ /* 0x0001e8000c101118 */
[----:B0-----:R-:W3:Y:S01]  /*c5aa0*/  LDL.LU.64 R46, [R1+0x580] ;  /* 0x00058000012e7983 */ /* 0x001ee20000300a00 */
[----:B------:R-:W-:-:S03]  /*c5ab0*/  LOP3.LUT R39, R39, 0xffff7fff, RZ, 0xc0, !PT ;  /* 0xffff7fff27277812 */ /* 0x000fc600078ec0ff */
[----:B------:R-:W4:Y:S04]  /*c5ac0*/  LDL.LU.64 R56, [R1+0x500] ;  /* 0x0005000001387983 */ /* 0x000f280000300a00 */
[----:B------:R-:W4:Y:S01]  /*c5ad0*/  LDL.LU.64 R58, [R1+0x4c8] ;  /* 0x0004c800013a7983 */ /* 0x000f220000300a00 */
[C---:B------:R-:W-:Y:S02]  /*c5ae0*/  LOP3.LUT P5, RZ, R38.reuse, 0x10000000, RZ, 0xc0, !PT ;  /* 0x1000000026ff7812 */ /* 0x040fe400078ac0ff */
[----:B------:R-:W-:Y:S02]  /*c5af0*/  @P6 LOP3.LUT R39, R39, 0x8000, RZ, 0xfc, !PT ;  /* 0x0000800027276812 */ /* 0x000fe400078efcff */
[C---:B------:R-:W-:Y:S02]  /*c5b00*/  LOP3.LUT P6, RZ, R38.reuse, 0x2000000, RZ, 0xc0, !PT ;  /* 0x0200000026ff7812 */ /* 0x040fe400078cc0ff */
[----:B------:R-:W-:-:S02]  /*c5b10*/  LOP3.LUT P4, RZ, R38, 0x20000000, RZ, 0xc0, !PT ;  /* 0x2000000026ff7812 */ /* 0x000fc4000788c0ff */
[C---:B------:R-:W-:Y:S02]  /*c5b20*/  LOP3.LUT P1, RZ, R38.reuse, 0x40000000, RZ, 0xc0, !PT ;  /* 0x4000000026ff7812 */ /* 0x040fe4000782c0ff */
[----:B------:R-:W-:Y:S02]  /*c5b30*/  LOP3.LUT R39, R39, 0xfffeffff, RZ, 0xc0, !PT ;  /* 0xfffeffff27277812 */ /* 0x000fe400078ec0ff */
[----:B------:R-:W-:Y:S01]  /*c5b40*/  LOP3.LUT P0, RZ, R38, 0x80000000, RZ, 0xc0, !PT ;  /* 0x8000000026ff7812 */ /* 0x000fe2000780c0ff */
[----:B------:R-:W4:Y:S04]  /*c5b50*/  LDL.LU.64 R22, [R1+0x4c0] ;  /* 0x0004c00001167983 */ /* 0x000f280000300a00 */
[----:B------:R-:W4:Y:S04]  /*c5b60*/  LDL.LU.64 R18, [R1+0x3f8] ;  /* 0x0003f80001127983 */ /* 0x000f280000300a00 */
[----:B------:R-:W4:Y:S01]  /*c5b70*/  LDL.LU.64 R16, [R1+0x3f0] ;  /* 0x0003f00001107983 */ /* 0x000f220000300a00 */
[----:B------:R-:W-:-:S02]  /*c5b80*/  @P6 LOP3.LUT R39, R39, 0x10000, RZ, 0xfc, !PT ;  /* 0x0001000027276812 */ /* 0x000fc400078efcff */
[----:B------:R-:W-:Y:S02]  /*c5b90*/  LOP3.LUT P6, RZ, R38, 0x1000000, RZ, 0xc0, !PT ;  /* 0x0100000026ff7812 */ /* 0x000fe400078cc0ff */
[----:B------:R-:W-:Y:S02]  /*c5ba0*/  LOP3.LUT R39, R39, 0xfffdffff, RZ, 0xc0, !PT ;  /* 0xfffdffff27277812 */ /* 0x000fe400078ec0ff */
[----:B------:R-:W-:-:S09]  /*c5bb0*/  PRMT R38, R8, 0x7771, RZ ;  /* 0x0000777108267816 */ /* 0x000fd200000000ff */
[----:B------:R-:W-:Y:S02]  /*c5bc0*/  @P6 LOP3.LUT R39, R39, 0x20000, RZ, 0xfc, !PT ;  /* 0x0002000027276812 */ /* 0x000fe400078efcff */
[----:B------:R-:W-:-:S13]  /*c5bd0*/  LOP3.LUT P6, RZ, R37, 0x8000000, RZ, 0xc0, !PT ;  /* 0x0800000025ff7812 */ /* 0x000fda00078cc0ff */
        /* <DEDUP_REMOVED lines=20> */
[----:B0-----:R-:W-:Y:S02]  /*c5d20*/  PRMT R38, R7, 0x7773, RZ ;  /* 0x0000777307267816 */ /* 0x001fe400000000ff */
[C---:B------:R-:W-:Y:S02]  /*c5d30*/  LOP3.LUT P3, RZ, R36.reuse, 0x1, RZ, 0xc0, !PT ;  /* 0x0000000124ff7812 */ /* 0x040fe4000786c0ff */
[----:B------:R-:W-:Y:S01]  /*c5d40*/  LOP3.LUT P2, RZ, R36, 0x2, RZ, 0xc0, !PT ;  /* 0x0000000224ff7812 */ /* 0x000fe2000784c0ff */
[----:B------:R-:W3:Y:S06]  /*c5d50*/  LDL.LU R7, [R1+0x3070] ;  /* 0x0030700001077983 */ /* 0x000eec0000300800 */
[----:B------:R0:W-:Y:S01]  /*c5d60*/  @P6 STG.E.U8 desc[UR24][R52.64], R38 ;  /* 0x0000002634006986 */ /* 0x0001e2000c101118 */
[----:B------:R-:W-:-:S02]  /*c5d70*/  LOP3.LUT P6, RZ, R39, 0x800, RZ, 0xc0, !PT ;  /* 0x0000080027ff7812 */ /* 0x000fc400078cc0ff */
[----:B0-----:R-:W-:-:S11]  /*c5d80*/  PRMT R38, R60, 0x7770, RZ ;  /* 0x000077703c267816 */ /* 0x001fd600000000ff */
[----:B----4-:R0:W-:Y:S01]  /*c5d90*/  @P6 STG.E.U8 desc[UR24][R56.64], R38 ;  /* 0x0000002638006986 */ /* 0x0101e2000c101118 */
[----:B------:R-:W-:Y:S02]  /*c5da0*/  LOP3.LUT P6, RZ, R39, 0x400, RZ, 0xc0, !PT ;  /* 0x0000040027ff7812 */ /* 0x000fe400078cc0ff */
[----:B0-----:R-:W-:-:S11]  /*c5db0*/  PRMT R38, R60, 0x7771, RZ ;  /* 0x000077713c267816 */ /* 0x001fd600000000ff */
[----:B------:R0:W-:Y:S02]  /*c5dc0*/  @P6 STG.E.U8 desc[UR24][R58.64], R38 ;  /* 0x000000263a006986 */ /* 0x0001e4000c101118 */
[----:B0-----:R-:W-:-:S05]  /*c5dd0*/  PRMT R38, R60, 0x7772, RZ ;  /* 0x000077723c267816 */ /* 0x001fca00000000ff */
[----:B------:R0:W-:Y:S02]  /*c5de0*/  @P5 STG.E.U8 desc[UR24][R22.64], R38 ;  /* 0x0000002616005986 */ /* 0x0001e4000c101118 */
[----:B0-----:R-:W-:Y:S02]  /*c5df0*/  PRMT R38, R60, 0x7773, RZ ;  /* 0x000077733c267816 */ /* 0x001fe400000000ff */
[----:B------:R-:W4:Y:S04]  /*c5e00*/  LDL.LU R60, [R1+0x306c] ;  /* 0x00306c00013c7983 */ /* 0x000f280000300800 */
        /* <DEDUP_REMOVED lines=8> */
[----:B------:R-:W4:Y:S04]  /*c5e90*/  LDL.LU R61, [R1+0x3068] ;  /* 0x00306800013d7983 */ /* 0x000f280000300800 */
[----:B--2---:R0:W-:Y:S04]  /*c5ea0*/  @P0 STG.E.U8 desc[UR24][R10.64], R38 ;  /* 0x000000260a000986 */ /* 0x0041e8000c101118 */
[----:B0-----:R-:W2:Y:S04]  /*c5eb0*/  LDL.LU.64 R10, [R1+0x3a0] ;  /* 0x0003a000010a7983 */ /* 0x001ea80000300a00 */
        /* <DEDUP_REMOVED lines=8> */
[----:B------:R-:W-:-:S11]  /*c5f40*/  LOP3.LUT R39, R39, 0xfffffffb, RZ, 0xc0, !PT ;  /* 0xfffffffb27277812 */ /* 0x000fd600078ec0ff */
[----:B------:R-:W-:-:S04]  /*c5f50*/  @P6 LOP3.LUT R39, R39, 0x4, RZ, 0xfc, !PT ;  /* 0x0000000427276812 */ /* 0x000fc800078efcff */
[----:B------:R-:W-:Y:S02]  /*c5f60*/  LOP3.LUT R39, R39, 0xfffffff7, RZ, 0xc0, !PT ;  /* 0xfffffff727277812 */ /* 0x000fe400078ec0ff */
[----:B------:R-:W-:Y:S02]  /*c5f70*/  LOP3.LUT P2, RZ, R36, 0x8, RZ, 0xc0, !PT ;  /* 0x0000000824ff7812 */ /* 0x000fe4000784c0ff */
[----:B---3--:R-:W-:-:S13]  /*c5f80*/  LOP3.LUT P6, RZ, R7, 0x20, RZ, 0xc0, !PT ;  /* 0x0000002007ff7812 */ /* 0x008fda00078cc0ff */
[----:B------:R-:W-:Y:S02]  /*c5f90*/  @P6 LOP3.LUT R39, R39, 0x8, RZ, 0xfc, !PT ;  /* 0x0000000827276812 */ /* 0x000fe400078efcff */
[----:B------:R-:W-:Y:S02]  /*c5fa0*/  LOP3.LUT P6, RZ, R7, 0x10, RZ, 0xc0, !PT ;  /* 0x0000001007ff7812 */ /* 0x000fe400078cc0ff */
[----:B------:R-:W-:-:S11]  /*c5fb0*/  LOP3.LUT R39, R39, 0xffffffef, RZ, 0xc0, !PT ;  /* 0xffffffef27277812 */ /* 0x000fd600078ec0ff */
[----:B------:R-:W-:Y:S02]  /*c5fc0*/  @P6 LOP3.LUT R39, R39, 0x10, RZ, 0xfc, !PT ;  /* 0x0000001027276812 */ /* 0x000fe400078efcff */
[----:B------:R-:W-:Y:S02]  /*c5fd0*/  LOP3.LUT P6, RZ, R36, 0x80, RZ, 0xc0, !PT ;  /* 0x0000008024ff7812 */ /* 0x000fe400078cc0ff */
[----:B--2---:R-:W-:-:S05]  /*c5fe0*/  PRMT R38, R8, 0x7770, RZ ;  /* 0x0000777008267816 */ /* 0x004fca00000000ff */
[----:B------:R0:W-:Y:S04]  /*c5ff0*/  @P3 STG.E.U8 desc[UR24][R10.64], R38 ;  /* 0x000000260a003986 */ /* 0x0001e8000c101118 */
[----:B0-----:R-:W2:Y:S01]  /*c6000*/  LDL.LU.64 R10, [R1+0x4a8] ;  /* 0x0004a800010a7983 */ /* 0x001ea20000300a00 */
[----:B------:R-:W-:-:S03]  /*c6010*/  PRMT R38, R8, 0x7771, RZ ;  /* 0x0000777108267816 */ /* 0x000fc600000000ff */
[----:B------:R-:W3:Y:S04]  /*c6020*/  LDL.LU R58, [R1+0xb0] ;  /* 0x0000b000013a7983 */ /* 0x000ee80000300800 */
[----:B----4-:R0:W-:Y:S01]  /*c6030*/  @P2 STG.E.U8 desc[UR24][R60.64], R38 ;  /* 0x000000263c002986 */ /* 0x0101e2000c101118 */
[----:B------:R-:W-:-:S04]  /*c6040*/  LOP3.LUT R39, R39, 0xffffffdf, RZ, 0xc0, !PT ;  /* 0xffffffdf27277812 */ /* 0x000fc800078ec0ff */
[----:B------:R-:W-:Y:S01]  /*c6050*/  @P6 LOP3.LUT R39, R39, 0x20, RZ, 0xfc, !PT ;  /* 0x0000002027276812 */ /* 0x000fe200078efcff */
[----:B0-----:R-:W4:Y:S01]  /*c6060*/  LDL.LU.64 R60, [R1+0x4a0] ;  /* 0x0004a000013c7983 */ /* 0x001f220000300a00 */
[----:B------:R-:W-:-:S03]  /*c6070*/  LOP3.LUT P6, RZ, R36, 0x40, RZ, 0xc0, !PT ;  /* 0x0000004024ff7812 */ /* 0x000fc600078cc0ff */
[----:B------:R-:W3:Y:S01]  /*c6080*/  LDL.LU.64 R46, [R1+0x4e8] ;  /* 0x0004e800012e7983 */ /* 0x000ee20000300a00 */
[----:B------:R-:W-:-:S03]  /*c6090*/  LOP3.LUT R39, R39, 0xffffffbf, RZ, 0xc0, !PT ;  /* 0xffffffbf27277812 */ /* 0x000fc600078ec0ff */
[----:B------:R-:W3:Y:S04]  /*c60a0*/  LDL.LU.64 R48, [R1+0x4e0] ;  /* 0x0004e00001307983 */ /* 0x000ee80000300a00 */
[----:B------:R-:W3:Y:S01]  /*c60b0*/  LDL.LU.64 R50, [R1+0x528] ;  /* 0x0005280001327983 */ /* 0x000ee20000300a00 */
[----:B------:R-:W-:-:S03]  /*c60c0*/  LOP3.LUT P1, RZ, R7, 0x1, RZ, 0xc0, !PT ;  /* 0x0000000107ff7812 */ /* 0x000fc6000782c0ff */
[----:B------:R-:W3:Y:S01]  /*c60d0*/  LDL.LU.64 R52, [R1+0x520] ;  /* 0x0005200001347983 */ /* 0x000ee20000300a00 */
        /* <DEDUP_REMOVED lines=9> */
[----:B------:R-:W-:Y:S02]  /*c6170*/  PRMT R38, R8, 0x7772, RZ ;  /* 0x0000777208267816 */ /* 0x000fe400000000ff */
[----:B------:R-:W-:-:S03]  /*c6180*/  LOP3.LUT R39, R39, 0xfffffdff, RZ, 0xc0, !PT ;  /* 0xfffffdff27277812 */ /* 0x000fc600078ec0ff */
[----:B------:R0:W-:Y:S06]  /*c6190*/  @P1 STG.E.U8 desc[UR24][R18.64], R38 ;  /* 0x0000002612001986 */ /* 0x0001ec000c101118 */
[----:B------:R-:W-:Y:S02]  /*c61a0*/  @P6 LOP3.LUT R39, R39, 0x200, RZ, 0xfc, !PT ;  /* 0x0000020027276812 */ /* 0x000fe400078efcff */
[----:B------:R-:W-:Y:S02]  /*c61b0*/  LOP3.LUT P6, RZ, R36, 0x10, RZ, 0xc0, !PT ;  /* 0x0000001024ff7812 */ /* 0x000fe400078cc0ff */
[----:B0-----:R-:W-:-:S02]  /*c61c0*/  PRMT R38, R8, 0x7773, RZ ;  /* 0x0000777308267816 */ /* 0x001fc400000000ff */
[----:B------:R-:W3:Y:S04]  /*c61d0*/  LDL.LU R8, [R1+0xb4] ;  /* 0x0000b40001087983 */ /* 0x000ee80000300800 */
[----:B------:R-:W3:Y:S04]  /*c61e0*/  LDL.LU.64 R56, [R1+0x568] ;  /* 0x0005680001387983 */ /* 0x000ee80000300a00 */
[----:B------:R0:W-:Y:S04]  /*c61f0*/  @P0 STG.E.U8 desc[UR24][R16.64], R38 ;  /* 0x0000002610000986 */ /* 0x0001e8000c101118 */
[----:B------:R-:W3:Y:S04]  /*c6200*/  LDL.LU.64 R22, [R1+0x560] ;  /* 0x0005600001167983 */ /* 0x000ee80000300a00 */
[----:B------:R-:W3:Y:S04]  /*c6210*/  LDL.LU.64 R18, [R1+0x5a8] ;  /* 0x0005a80001127983 */ /* 0x000ee80000300a00 */
[----:B------:R-:W3:Y:S01]  /*c6220*/  LDL.LU R59, [R1+0xb8] ;  /* 0x0000b800013b7983 */ /* 0x000ee20000300800 */
[----:B0-----:R-:W-:-:S03]  /*c6230*/  PRMT R38, R54, 0x7770, RZ ;  /* 0x0000777036267816 */ /* 0x001fc600000000ff */
[----:B------:R-:W3:Y:S04]  /*c6240*/  LDL.LU.64 R16, [R1+0x5a0] ;  /* 0x0005a00001107983 */ /* 0x000ee80000300a00 */
[----:B------:R0:W-:Y:S01]  /*c6250*/  @P6 STG.E.U8 desc[UR24][R14.64], R38 ;  /* 0x000000260e006986 */ /* 0x0001e2000c101118 */
[C---:B------:R-:W-:Y:S02]  /*c6260*/  LOP3.LUT P6, RZ, R39.reuse, 0x200, RZ, 0xc0, !PT ;  /* 0x0000020027ff7812 */ /* 0x040fe400078cc0ff */
[----:B0-----:R-:W-:Y:S01]  /*c6270*/  PRMT R38, R54, 0x7771, RZ ;  /* 0x0000777136267816 */ /* 0x001fe200000000ff */
[----:B------:R-:W3:Y:S10]  /*c6280*/  LDL.LU.64 R14, [R1+0x5e8] ;  /* 0x0005e800010e7983 */ /* 0x000ef40000300a00 */
[----:B------:R0:W-:Y:S01]  /*c6290*/  @P6 STG.E.U8 desc[UR24][R12.64], R38 ;  /* 0x000000260c006986 */ /* 0x0001e2000c101118 */
[----:B------:R-:W-:-:S03]  /*c62a0*/  LOP3.LUT P6, RZ, R39, 0x100, RZ, 0xc0, !PT ;  /* 0x0000010027ff7812 */ /* 0x000fc600078cc0ff */
[----:B0-----:R-:W3:Y:S01]  /*c62b0*/  LDL.LU.64 R12, [R1+0x5e0] ;  /* 0x0005e000010c7983 */ /* 0x001ee20000300a00 */
[----:B------:R-:W-:-:S09]  /*c62c0*/  PRMT R38, R54, 0x7772, RZ ;  /* 0x0000777236267816 */ /* 0x000fd200000000ff */
[----:B--2---:R0:W-:Y:S04]  /*c62d0*/  @P6 STG.E.U8 desc[UR24][R10.64], R38 ;  /* 0x000000260a006986 */ /* 0x0041e8000c101118 */
[----:B0-----:R-:W2:Y:S01]  /*c62e0*/  LDL.LU.64 R10, [R1+0x620] ;  /* 0x00062000010a7983 */ /* 0x001ea20000300a00 */
[----:B------:R-:W-:Y:S02]  /*c62f0*/  LOP3.LUT P6, RZ, R39, 0x80, RZ, 0xc0, !PT ;  /* 0x0000008027ff7812 */ /* 0x000fe400078cc0ff */
[----:B------:R-:W-:-:S11]  /*c6300*/  PRMT R38, R54, 0x7773, RZ ;  /* 0x0000777336267816 */ /* 0x000fd600000000ff */
[----:B----4-:R3:W-:Y:S01]  /*c6310*/  @P6 STG.E.U8 desc[UR24][R60.64], R38 ;  /* 0x000000263c006986 */ /* 0x0107e2000c101118 */
        /* <DEDUP_REMOVED lines=14> */
[----:B------:R-:W-:Y:S02]  /*c6400*/  LOP3.LUT P4, RZ, R7, 0x40, RZ, 0xc0, !PT ;  /* 0x0000004007ff7812 */ /* 0x000fe4000788c0ff */
[----:B0-----:R-:W-:-:S07]  /*c6410*/  PRMT R38, R8, 0x7770, RZ ;  /* 0x0000777008267816 */ /* 0x001fce00000000ff */
[----:B------:R0:W-:Y:S01]  /*c6420*/  @P6 STG.E.U8 desc[UR24][R56.64], R38 ;  /* 0x0000002638006986 */ /* 0x0001e2000c101118 */
[----:B------:R-:W-:Y:S02]  /*c6430*/  LOP3.LUT P3, RZ, R7, 0x80, RZ, 0xc0, !PT ;  /* 0x0000008007ff7812 */ /* 0x000fe4000786c0ff */
[----:B------:R-:W-:Y:S02]  /*c6440*/  LOP3.LUT P2, RZ, R36, 0x400, RZ, 0xc0, !PT ;  /* 0x0000040024ff7812 */ /* 0x000fe4000784c0ff */
[----:B0-----:R-:W-:-:S05]  /*c6450*/  PRMT R38, R8, 0x7771, RZ ;  /* 0x0000777108267816 */ /* 0x001fca00000000ff */
[----:B------:R0:W-:Y:S01]  /*c6460*/  @P5 STG.E.U8 desc[UR24][R22.64], R38 ;  /* 0x0000002616005986 */ /* 0x0001e2000c101118 */
[----:B------:R-:W-:Y:S02]  /*c6470*/  LOP3.LUT P1, RZ, R36, 0x800, RZ, 0xc0, !PT ;  /* 0x0000080024ff7812 */ /* 0x000fe4000782c0ff */
[C---:B0-----:R-:W-:Y:S02]  /*c6480*/  PRMT R38, R8.reuse, 0x7772, RZ ;  /* 0x0000777208267816 */ /* 0x041fe400000000ff */
[----:B------:R-:W-:Y:S01]  /*c6490*/  LOP3.LUT P0, RZ, R7, 0x100, RZ, 0xc0, !PT ;  /* 0x0000010007ff7812 */ /* 0x000fe2000780c0ff */
[----:B------:R-:W3:Y:S04]  /*c64a0*/  LDL.LU.64 R22, [R1+0x648] ;  /* 0x0006480001167983 */ /* 0x000ee80000300a00 */
        /* <DEDUP_REMOVED lines=12> */
[----:B------:R-:W2:Y:S04]  /*c6570*/  LDL.LU R8, [R1+0xbc] ;  /* 0x0000bc0001087983 */ /* 0x000ea80000300800 */
[----:B------:R-:W4:Y:S01]  /*c6580*/  LDL.LU.64 R14, [R1+0x6c8] ;  /* 0x0006c800010e7983 */ /* 0x000f220000300a00 */
[----:B------:R-:W-:-:S03]  /*c6590*/  LOP3.LUT P3, RZ, R7, 0x200, RZ, 0xc0, !PT ;  /* 0x0000020007ff7812 */ /* 0x000fc6000786c0ff */
[----:B------:R-:W4:Y:S04]  /*c65a0*/  LDL.LU.64 R12, [R1+0x720] ;  /* 0x00072000010c7983 */ /* 0x000f280000300a00 */
[----:B------:R-:W4:Y:S01]  /*c65b0*/  LDL.LU R54, [R1+0xa0] ;  /* 0x0000a00001367983 */ /* 0x000f220000300800 */
[----:B------:R-:W-:Y:S02]  /*c65c0*/  LOP3.LUT P2, RZ, R36, 0x1000, RZ, 0xc0, !PT ;  /* 0x0000100024ff7812 */ /* 0x000fe4000784c0ff */
[----:B------:R-:W-:-:S05]  /*c65d0*/  PRMT R38, R59, 0x7773, RZ ;  /* 0x000077733b267816 */ /* 0x000fca00000000ff */
[----:B---3--:R2:W-:Y:S01]  /*c65e0*/  @P3 STG.E.U8 desc[UR24][R22.64], R38 ;  /* 0x0000002616003986 */ /* 0x0085e2000c101118 */
[----:B------:R-:W-:Y:S02]  /*c65f0*/  LOP3.LUT P6, RZ, R7, 0x8000, RZ, 0xc0, !PT ;  /* 0x0000800007ff7812 */ /* 0x000fe400078cc0ff */
[----:B------:R-:W-:-:S11]  /*c6600*/  LOP3.LUT R37, R37, 0xfbffffff, RZ, 0xc0, !PT ;  /* 0xfbffffff25257812 */ /* 0x000fd600078ec0ff */
[----:B------:R-:W-:Y:S02]  /*c6610*/  @P6 LOP3.LUT R37, R37, 0x4000000, RZ, 0xfc, !PT ;  /* 0x0400000025256812 */ /* 0x000fe400078efcff */
[----:B------:R-:W-:Y:S02]  /*c6620*/  LOP3.LUT P6, RZ, R7, 0x4000, RZ, 0xc0, !PT ;  /* 0x0000400007ff7812 */ /* 0x000fe400078cc0ff */
[----:B--2---:R-:W-:-:S05]  /*c6630*/  PRMT R38, R8, 0x7770, RZ ;  /* 0x0000777008267816 */ /* 0x004fca00000000ff */
[----:B------:R0:W-:Y:S04]  /*c6640*/  @P2 STG.E.U8 desc[UR24][R10.64], R38 ;  /* 0x000000260a002986 */ /* 0x0001e8000c101118 */
[----:B0-----:R-:W2:Y:S01]  /*c6650*/  LDL.LU.64 R10, [R1+0x708] ;  /* 0x00070800010a7983 */ /* 0x001ea20000300a00 */
[----:B------:R-:W-:-:S03]  /*c6660*/  LOP3.LUT R37, R37, 0xf7ffffff, RZ, 0xc0, !PT ;  /* 0xf7ffffff25257812 */ /* 0x000fc600078ec0ff */
[----:B------:R-:W3:Y:S04]  /*c6670*/  LDL.LU.64 R22, [R1+0x760] ;  /* 0x0007600001167983 */ /* 0x000ee80000300a00 */
[----:B------:R-:W3:Y:S04]  /*c6680*/  LDL.LU R56, [R1+0xa4] ;  /* 0x0000a40001387983 */ /* 0x000ee80000300800 */
[----:B------:R-:W3:Y:S01]  /*c6690*/  LDL.LU.64 R60, [R1+0x748] ;  /* 0x00074800013c7983 */ /* 0x000ee20000300a00 */
[----:B------:R-:W-:Y:S02]  /*c66a0*/  @P6 LOP3.LUT R37, R37, 0x8000000, RZ, 0xfc, !PT ;  /* 0x0800000025256812 */ /* 0x000fe400078efcff */
[----:B------:R-:W-:Y:S01]  /*c66b0*/  LOP3.LUT P6, RZ, R36, 0x20000, RZ, 0xc0, !PT ;  /* 0x0002000024ff7812 */ /* 0x000fe200078cc0ff */
[----:B------:R-:W3:Y:S04]  /*c66c0*/  LDL.LU.64 R46, [R1+0x7a0] ;  /* 0x0007a000012e7983 */ /* 0x000ee80000300a00 */
[----:B------:R-:W3:Y:S01]  /*c66d0*/  LDL.LU.64 R48, [R1+0x788] ;  /* 0x0007880001307983 */ /* 0x000ee20000300a00 */
[----:B------:R-:W-:-:S02]  /*c66e0*/  LOP3.LUT R37, R37, 0xefffffff, RZ, 0xc0, !PT ;  /* 0xefffffff25257812 */ /* 0x000fc400078ec0ff */
[----:B------:R-:W-:Y:S02]  /*c66f0*/  LOP3.LUT R39, R39, 0xfffffffe, RZ, 0xc0, !PT ;  /* 0xfffffffe27277812 */ /* 0x000fe400078ec0ff */
[----:B------:R-:W-:Y:S02]  /*c6700*/  LOP3.LUT P1, RZ, R36, 0x2000, RZ, 0xc0, !PT ;  /* 0x0000200024ff7812 */ /* 0x000fe4000782c0ff */
[----:B------:R-:W-:Y:S02]  /*c6710*/  LOP3.LUT P0, RZ, R7, 0x400, RZ, 0xc0, !PT ;  /* 0x0000040007ff7812 */ /* 0x000fe4000780c0ff */
[----:B------:R-:W-:Y:S01]  /*c6720*/  PRMT R38, R8, 0x7771, RZ ;  /* 0x0000777108267816 */ /* 0x000fe200000000ff */
[----:B------:R-:W3:Y:S01]  /*c6730*/  LDL.LU.64 R50, [R1+0x7e0] ;  /* 0x0007e00001327983 */ /* 0x000ee20000300a00 */
[----:B------:R-:W-:Y:S02]  /*c6740*/  @P6 LOP3.LUT R37, R37, 0x10000000, RZ, 0xfc, !PT ;  /* 0x1000000025256812 */ /* 0x000fe400078efcff */
        /* <DEDUP_REMOVED lines=10> */
[----:B----4-:R0:W-:-:S12]  /*c67f0*/  @P1 STG.E.U8 desc[UR24][R18.64], R38 ;  /* 0x0000002612001986 */ /* 0x0101d8000c101118 */
[----:B------:R-:W-:Y:S02]  /*c6800*/  @P6 LOP3.LUT R39, R39, 0x1, RZ, 0xfc, !PT ;  /* 0x0000000127276812 */ /* 0x000fe400078efcff */
[----:B------:R-:W-:Y:S02]  /*c6810*/  LOP3.LUT P6, RZ, R36, 0x4000, RZ, 0xc0, !PT ;  /* 0x0000400024ff7812 */ /* 0x000fe400078cc0ff */
[----:B------:R-:W-:Y:S02]  /*c6820*/  LOP3.LUT R39, R39, 0xfffffffd, RZ, 0xc0, !PT ;  /* 0xfffffffd27277812 */ /* 0x000fe400078ec0ff */
[----:B0-----:R-:W-:-:S05]  /*c6830*/  PRMT R38, R8, 0x7772, RZ ;  /* 0x0000777208267816 */ /* 0x001fca00000000ff */
[----:B------:R0:W-:Y:S04]  /*c6840*/  @P0 STG.E.U8 desc[UR24][R16.64], R38 ;  /* 0x0000002610000986 */ /* 0x0001e8000c101118 */
[----:B------:R-:W-:Y:S02]  /*c6850*/  @P6 LOP3.LUT R39, R39, 0x2, RZ, 0xfc, !PT ;  /* 0x0000000227276812 */ /* 0x000fe400078efcff */
[----:B------:R-:W-:Y:S02]  /*c6860*/  LOP3.LUT P6, RZ, R7, 0x800, RZ, 0xc0, !PT ;  /* 0x0000080007ff7812 */ /* 0x000fe400078cc0ff */
[----:B0-----:R-:W-:Y:S02]  /*c6870*/  PRMT R38, R8, 0x7773, RZ ;  /* 0x0000777308267816 */ /* 0x001fe400000000ff */
[----:B------:R-:W4:Y:S04]  /*c6880*/  LDL.LU R8, [R1+0xa8] ;  /* 0x0000a80001087983 */ /* 0x000f280000300800 */
[----:B------:R-:W4:Y:S04]  /*c6890*/  LDL.LU.64 R52, [R1+0x7c8] ;  /* 0x0007c80001347983 */ /* 0x000f280000300a00 */
[----:B------:R-:W4:Y:S04]  /*c68a0*/  LDL.LU.64 R58, [R1+0x800] ;  /* 0x00080000013a7983 */ /* 0x000f280000300a00 */
[----:B------:R-:W4:Y:S04]  /*c68b0*/  LDL.LU.64 R18, [R1+0x7e8] ;  /* 0x0007e80001127983 */ /* 0x000f280000300a00 */
[----:B------:R0:W-:Y:S01]  /*c68c0*/  @P6 STG.E.U8 desc[UR24][R14.64], R38 ;  /* 0x000000260e006986 */ /* 0x0001e2000c101118 */
[----:B------:R-:W-:-:S03]  /*c68d0*/  LOP3.LUT P6, RZ, R39, 0x2, RZ, 0xc0, !PT ;  /* 0x0000000227ff7812 */ /* 0x000fc600078cc0ff */
[----:B------:R-:W4:Y:S04]  /*c68e0*/  LDL.LU R57, [R1+0xac] ;  /* 0x0000ac0001397983 */ /* 0x000f280000300800 */
[----:B------:R-:W4:Y:S01]  /*c68f0*/  LDL.LU.64 R16, [R1+0x820] ;  /* 0x0008200001107983 */ /* 0x000f220000300a00 */
        /* <DEDUP_REMOVED lines=12> */
[----:B0-----:R-:W-:Y:S02]  /*c69c0*/  PRMT R38, R54, 0x7773, RZ ;  /* 0x0000777336267816 */ /* 0x001fe400000000ff */
[C---:B------:R-:W-:Y:S02]  /*c69d0*/  LOP3.LUT P5, RZ, R36.reuse, 0x40000, RZ, 0xc0, !PT ;  /* 0x0004000024ff7812 */ /* 0x040fe400078ac0ff */
[----:B------:R-:W-:Y:S02]  /*c69e0*/  LOP3.LUT P4, RZ, R36, 0x80000, RZ, 0xc0, !PT ;  /* 0x0008000024ff7812 */ /* 0x000fe4000788c0ff */
[C---:B------:R-:W-:Y:S02]  /*c69f0*/  LOP3.LUT P3, RZ, R7.reuse, 0x10000, RZ, 0xc0, !PT ;  /* 0x0001000007ff7812 */ /* 0x040fe4000786c0ff */
[----:B------:R-:W-:-:S03]  /*c6a00*/  LOP3.LUT P2, RZ, R7, 0x20000, RZ, 0xc0, !PT ;  /* 0x0002000007ff7812 */ /* 0x000fc6000784c0ff */
[----:B------:R0:W-:Y:S01]  /*c6a10*/  @P6 STG.E.U8 desc[UR24][R60.64], R38 ;  /* 0x000000263c006986 */ /* 0x0001e2000c101118 */
[----:B------:R-:W-:Y:S02]  /*c6a20*/  LOP3.LUT P6, RZ, R37, 0x20000000, RZ, 0xc0, !PT ;  /* 0x2000000025ff7812 */ /* 0x000fe400078cc0ff */
[C---:B------:R-:W-:Y:S02]  /*c6a30*/  LOP3.LUT P1, RZ, R36.reuse, 0x100000, RZ, 0xc0, !PT ;  /* 0x0010000024ff7812 */ /* 0x040fe4000782c0ff */
[----:B------:R-:W-:Y:S01]  /*c6a40*/  LOP3.LUT P0, RZ, R36, 0x200000, RZ, 0xc0, !PT ;  /* 0x0020000024ff7812 */ /* 0x000fe2000780c0ff */
[----:B------:R-:W3:Y:S01]  /*c6a50*/  LDL.LU.64 R22, [R1+0x3060] ;  /* 0x0030600001167983 */ /* 0x000ee20000300a00 */
        /* <DEDUP_REMOVED lines=53> */
[----:B------:R-:W-:Y:S02]  /*c6db0*/  LOP3.LUT R37, R37, 0xfeffffff, RZ, 0xc0, !PT ;  /* 0xfeffffff25257812 */ /* 0x000fe400078ec0ff */
[----:B------:R-:W-:Y:S01]  /*c6dc0*/  LOP3.LUT P1, RZ, R36, 0x400000, RZ, 0xc0, !PT ;  /* 0x0040000024ff7812 */ /* 0x000fe2000782c0ff */
[----:B--2---:R0:W-:Y:S04]  /*c6dd0*/  @P3 STG.E.U8 desc[UR24][R10.64], R38 ;  /* 0x000000260a003986 */ /* 0x0041e8000c101118 */
[----:B0-----:R-:W2:Y:S04]  /*c6de0*/  LDL.LU.64 R10, [R1+0x8e0] ;  /* 0x0008e000010a7983 */ /* 0x001ea80000300a00 */
[----:B------:R-:W2:Y:S04]  /*c6df0*/  LDL.LU.64 R60, [R1+0x8c8] ;  /* 0x0008c800013c7983 */ /* 0x000ea80000300a00 */
[----:B------:R-:W2:Y:S04]  /*c6e00*/  LDL.LU.64 R46, [R1+0x900] ;  /* 0x00090000012e7983 */ /* 0x000ea80000300a00 */
[----:B------:R-:W2:Y:S04]  /*c6e10*/  LDL.LU.64 R48, [R1+0x8e8] ;  /* 0x0008e80001307983 */ /* 0x000ea80000300a00 */
[----:B------:R-:W2:Y:S04]  /*c6e20*/  LDL.LU.64 R50, [R1+0x920] ;  /* 0x0009200001327983 */ /* 0x000ea80000300a00 */
[----:B------:R-:W2:Y:S01]  /*c6e30*/  LDL.LU.64 R52, [R1+0x908] ;  /* 0x0009080001347983 */ /* 0x000ea20000300a00 */
[----:B------:R-:W-:-:S02]  /*c6e40*/  @P6 LOP3.LUT R37, R37, 0x1000000, RZ, 0xfc, !PT ;  /* 0x0100000025256812 */ /* 0x000fc400078efcff */
[----:B------:R-:W-:Y:S02]  /*c6e50*/  PRMT R38, R57, 0x7773, RZ ;  /* 0x0000777339267816 */ /* 0x000fe400000000ff */
[----:B------:R-:W-:Y:S01]  /*c6e60*/  LOP3.LUT P6, RZ, R7, 0x200000, RZ, 0xc0, !PT ;  /* 0x0020000007ff7812 */ /* 0x000fe200078cc0ff */
[----:B------:R-:W2:Y:S01]  /*c6e70*/  LDL.LU.64 R56, [R1+0x940] ;  /* 0x0009400001387983 */ /* 0x000ea20000300a00 */
[----:B------:R-:W-:Y:S02]  /*c6e80*/  LOP3.LUT P0, RZ, R36, 0x800000, RZ, 0xc0, !PT ;  /* 0x0080000024ff7812 */ /* 0x000fe4000780c0ff */
[----:B------:R-:W-:Y:S01]  /*c6e90*/  LOP3.LUT R37, R37, 0xfdffffff, RZ, 0xc0, !PT ;  /* 0xfdffffff25257812 */ /* 0x000fe200078ec0ff */
[----:B----4-:R3:W-:Y:S08]  /*c6ea0*/  @P2 STG.E.U8 desc[UR24][R58.64], R38 ;  /* 0x000000263a002986 */ /* 0x0107f0000c101118 */
[----:B------:R-:W-:-:S02]  /*c6eb0*/  @P6 LOP3.LUT R37, R37, 0x2000000, RZ, 0xfc, !PT ;  /* 0x0200000025256812 */ /* 0x000fc400078efcff */
[----:B---3--:R-:W-:Y:S01]  /*c6ec0*/  PRMT R38, R8, 0x7770, RZ ;  /* 0x0000777008267816 */ /* 0x008fe200000000ff */
[----:B------:R-:W3:Y:S01]  /*c6ed0*/  LDL.LU.64 R58, [R1+0x928] ;  /* 0x00092800013a7983 */ /* 0x000ee20000300a00 */
[----:B------:R-:W-:-:S03]  /*c6ee0*/  LOP3.LUT P6, RZ, R7, 0x100000, RZ, 0xc0, !PT ;  /* 0x0010000007ff7812 */ /* 0x000fc600078cc0ff */
[----:B------:R0:W-:Y:S02]  /*c6ef0*/  @P1 STG.E.U8 desc[UR24][R18.64], R38 ;  /* 0x0000002612001986 */ /* 0x0001e4000c101118 */
[C---:B0-----:R-:W-:Y:S02]  /*c6f00*/  PRMT R38, R8.reuse, 0x7771, RZ ;  /* 0x0000777108267816 */ /* 0x041fe400000000ff */
[----:B------:R-:W4:Y:S04]  /*c6f10*/  LDL.LU.64 R18, [R1+0x968] ;  /* 0x0009680001127983 */ /* 0x000f280000300a00 */
[----:B------:R0:W-:Y:S02]  /*c6f20*/  @P0 STG.E.U8 desc[UR24][R16.64], R38 ;  /* 0x0000002610000986 */ /* 0x0001e4000c101118 */
[----:B0-----:R-:W-:-:S02]  /*c6f30*/  PRMT R38, R8, 0x7772, RZ ;  /* 0x0000777208267816 */ /* 0x001fc400000000ff */
[----:B------:R-:W4:Y:S04]  /*c6f40*/  LDL.LU.64 R16, [R1+0x960] ;  /* 0x0009600001107983 */ /* 0x000f280000300a00 */
[----:B------:R0:W-:Y:S04]  /*c6f50*/  @P6 STG.E.U8 desc[UR24][R14.64], R38 ;  /* 0x000000260e006986 */ /* 0x0001e8000c101118 */
[----:B0-----:R-:W4:Y:S01]  /*c6f60*/  LDL.LU.64 R14, [R1+0x988] ;  /* 0x00098800010e7983 */ /* 0x001f220000300a00 */
[----:B------:R-:W-:Y:S02]  /*c6f70*/  LOP3.LUT P6, RZ, R37, 0x2000000, RZ, 0xc0, !PT ;  /* 0x0200000025ff7812 */ /* 0x000fe400078cc0ff */
[----:B------:R-:W-:-:S11]  /*c6f80*/  PRMT R38, R8, 0x7773, RZ ;  /* 0x0000777308267816 */ /* 0x000fd600000000ff */
[----:B------:R0:W-:Y:S01]  /*c6f90*/  @P6 STG.E.U8 desc[UR24][R12.64], R38 ;  /* 0x000000260c006986 */ /* 0x0001e2000c101118 */
[----:B------:R-:W-:-:S03]  /*c6fa0*/  LOP3.LUT P6, RZ, R37, 0x1000000, RZ, 0xc0, !PT ;  /* 0x0100000025ff7812 */ /* 0x000fc600078cc0ff */
[----:B0-----:R-:W4:Y:S01]  /*c6fb0*/  LDL.LU.64 R12, [R1+0x980] ;  /* 0x00098000010c7983 */ /* 0x001f220000300a00 */
[----:B------:R-:W-:-:S03]  /*c6fc0*/  PRMT R38, R54, 0x7770, RZ ;  /* 0x0000777036267816 */ /* 0x000fc600000000ff */
[----:B------:R-:W4:Y:S01]  /*c6fd0*/  LDL.LU R8, [R1+0x80] ;  /* 0x0000800001087983 */ /* 0x000f220000300800 */
        /* <DEDUP_REMOVED lines=23> */
[----:B0-----:R-:W-:Y:S02]  /*c7150*/  PRMT R38, R6, 0x7773, RZ ;  /* 0x0000777306267816 */ /* 0x001fe400000000ff */
[----:B------:R-:W2:Y:S04]  /*c7160*/  LDL.LU R6, [R1+0x305c] ;  /* 0x00305c0001067983 */ /* 0x000ea80000300800 */
[----:B---3--:R0:W-:Y:S01]  /*c7170*/  @P5 STG.E.U8 desc[UR24][R58.64], R38 ;  /* 0x000000263a005986 */ /* 0x0081e2000c101118 */
[----:B------:R-:W-:-:S02]  /*c7180*/  LOP3.LUT P2, RZ, R7, 0x4000000, RZ, 0xc0, !PT ;  /* 0x0400000007ff7812 */ /* 0x000fc4000784c0ff */
[----:B0-----:R-:W-:-:S05]  /*c7190*/  PRMT R38, R5, 0x7770, RZ ;  /* 0x0000777005267816 */ /* 0x001fca00000000ff */
[----:B----4-:R0:W-:Y:S02]  /*c71a0*/  @P4 STG.E.U8 desc[UR24][R18.64], R38 ;  /* 0x0000002612004986 */ /* 0x0101e4000c101118 */
[----:B0-----:R-:W-:-:S05]  /*c71b0*/  PRMT R38, R5, 0x7771, RZ ;  /* 0x0000777105267816 */ /* 0x001fca00000000ff */
[----:B------:R0:W-:Y:S02]  /*c71c0*/  @P3 STG.E.U8 desc[UR24][R16.64], R38 ;  /* 0x0000002610003986 */ /* 0x0001e4000c101118 */
[----:B0-----:R-:W-:-:S05]  /*c71d0*/  PRMT R38, R5, 0x7772, RZ ;  /* 0x0000777205267816 */ /* 0x001fca00000000ff */
[----:B------:R0:W-:Y:S02]  /*c71e0*/  @P2 STG.E.U8 desc[UR24][R14.64], R38 ;  /* 0x000000260e002986 */ /* 0x0001e4000c101118 */
[----:B0-----:R-:W-:Y:S02]  /*c71f0*/  PRMT R38, R5, 0x7773, RZ ;  /* 0x0000777305267816 */ /* 0x001fe400000000ff */
[----:B------:R-:W3:Y:S01]  /*c7200*/  LDL.LU R5, [R1+0x3058] ;  /* 0x0030580001057983 */ /* 0x000ee20000300800 */
[----:B------:R-:W-:Y:S02]  /*c7210*/  LOP3.LUT P1, RZ, R7, 0x8000000, RZ, 0xc0, !PT ;  /* 0x0800000007ff7812 */ /* 0x000fe4000782c0ff */
[C---:B------:R-:W-:Y:S02]  /*c7220*/  LOP3.LUT P0, RZ, R36.reuse, 0x40000000, RZ, 0xc0, !PT ;  /* 0x4000000024ff7812 */ /* 0x040fe4000780c0ff */
[----:B------:R-:W-:Y:S02]  /*c7230*/  LOP3.LUT P3, RZ, R36, 0x80000000, RZ, 0xc0, !PT ;  /* 0x8000000024ff7812 */ /* 0x000fe4000786c0ff */
[----:B------:R-:W-:-:S07]  /*c7240*/  PRMT R36, R8, 0x7770, RZ ;  /* 0x0000777008247816 */ /* 0x000fce00000000ff */
[----:B------:R-:W-:Y:S04]  /*c7250*/  @P1 STG.E.U8 desc[UR24][R12.64], R38 ;  /* 0x000000260c001986 */ /* 0x000fe8000c101118 */
[----:B--2---:R0:W-:Y:S04]  /*c7260*/  @P0 STG.E.U8 desc[UR24][R10.64], R36 ;  /* 0x000000240a000986 */ /* 0x0041e8000c101118 */
[----:B0-----:R-:W2:Y:S04]  /*c7270*/  LDL.LU.64 R10, [R1+0x9a0] ;  /* 0x0009a000010a7983 */ /* 0x001ea80000300a00 */
[----:B------:R-:W4:Y:S01]  /*c7280*/  LDL.LU.64 R16, [R1+0x9c8] ;  /* 0x0009c80001107983 */ /* 0x000f220000300a00 */
[----:B------:R-:W-:-:S03]  /*c7290*/  LOP3.LUT R37, R37, 0xfffffbff, RZ, 0xc0, !PT ;  /* 0xfffffbff25257812 */ /* 0x000fc600078ec0ff */
[----:B------:R-:W4:Y:S04]  /*c72a0*/  LDL.LU.64 R58, [R1+0x9c0] ;  /* 0x0009c000013a7983 */ /* 0x000f280000300a00 */
[----:B------:R-:W4:Y:S04]  /*c72b0*/  LDL.LU.64 R18, [R1+0xa00] ;  /* 0x000a000001127983 */ /* 0x000f280000300a00 */
[----:B------:R-:W4:Y:S04]  /*c72c0*/  LDL.LU.64 R14, [R1+0x9e8] ;  /* 0x0009e800010e7983 */ /* 0x000f280000300a00 */
[----:B------:R-:W4:Y:S04]  /*c72d0*/  LDL.LU.64 R12, [R1+0xa20] ;  /* 0x000a2000010c7983 */ /* 0x000f280000300a00 */
[----:B------:R-:W4:Y:S01]  /*c72e0*/  LDL.LU R54, [R1+0x84] ;  /* 0x0000840001367983 */ /* 0x000f220000300800 */
[----:B------:R-:W-:-:S13]  /*c72f0*/  LOP3.LUT P6, RZ, R6, 0x20, RZ, 0xc0, !PT ;  /* 0x0000002006ff7812 */ /* 0x000fda00078cc0ff */
[----:B------:R-:W-:Y:S02]  /*c7300*/  @P6 LOP3.LUT R37, R37, 0x400, RZ, 0xfc, !PT ;  /* 0x0000040025256812 */ /* 0x000fe400078efcff */
[----:B------:R-:W-:Y:S02]  /*c7310*/  LOP3.LUT P6, RZ, R6, 0x10, RZ, 0xc0, !PT ;  /* 0x0000001006ff7812 */ /* 0x000fe400078cc0ff */
[----:B------:R-:W-:-:S11]  /*c7320*/  LOP3.LUT R37, R37, 0xfffff7ff, RZ, 0xc0, !PT ;  /* 0xfffff7ff25257812 */ /* 0x000fd600078ec0ff */
[----:B------:R-:W-:-:S04]  /*c7330*/  @P6 LOP3.LUT R37, R37, 0x800, RZ, 0xfc, !PT ;  /* 0x0000080025256812 */ /* 0x000fc800078efcff */
[----:B------:R-:W-:Y:S02]  /*c7340*/  LOP3.LUT R37, R37, 0xffffefff, RZ, 0xc0, !PT ;  /* 0xffffefff25257812 */ /* 0x000fe400078ec0ff */
        /* <DEDUP_REMOVED lines=13> */
[C---:B------:R-:W-:Y:S02]  /*c7420*/  LOP3.LUT P2, RZ, R7.reuse, 0x10000000, RZ, 0xc0, !PT ;  /* 0x1000000007ff7812 */ /* 0x040fe4000784c0ff */
[----:B------:R-:W-:-:S07]  /*c7430*/  LOP3.LUT P1, RZ, R7, 0x20000000, RZ, 0xc0, !PT ;  /* 0x2000000007ff7812 */ /* 0x000fce000782c0ff */
[----:B------:R-:W-:Y:S02]  /*c7440*/  @P6 LOP3.LUT R37, R37, 0x10000, RZ, 0xfc, !PT ;  /* 0x0001000025256812 */ /* 0x000fe400078efcff */
[----:B------:R-:W-:Y:S02]  /*c7450*/  LOP3.LUT P6, RZ, R7, 0x40000000, RZ, 0xc0, !PT ;  /* 0x4000000007ff7812 */ /* 0x000fe400078cc0ff */
[----:B------:R-:W-:-:S05]  /*c7460*/  PRMT R7, R8, 0x7771, RZ ;  /* 0x0000777108077816 */ /* 0x000fca00000000ff */
[----:B--2---:R0:W-:Y:S04]  /*c7470*/  @P3 STG.E.U8 desc[UR24][R10.64], R7 ;  /* 0x000000070a003986 */ /* 0x0041e8000c101118 */
[----:B0-----:R-:W2:Y:S01]  /*c7480*/  LDL.LU.64 R10, [R1+0xa08] ;  /* 0x000a0800010a7983 */ /* 0x001ea20000300a00 */
[----:B------:R-:W-:-:S03]  /*c7490*/  PRMT R7, R8, 0x7772, RZ ;  /* 0x0000777208077816 */ /* 0x000fc600000000ff */
[----:B------:R-:W3:Y:S04]  /*c74a0*/  LDL.LU R56, [R1+0x88] ;  /* 0x0000880001387983 */ /* 0x000ee80000300800 */
[----:B----4-:R0:W-:Y:S04]  /*c74b0*/  @P2 STG.E.U8 desc[UR24][R16.64], R7 ;  /* 0x0000000710002986 */ /* 0x0101e8000c101118 */
[----:B0-----:R-:W4:Y:S04]  /*c74c0*/  LDL.LU.64 R16, [R1+0xa40] ;  /* 0x000a400001107983 */ /* 0x001f280000300a00 */
[----:B------:R-:W4:Y:S04]  /*c74d0*/  LDL.LU.64 R38, [R1+0xa28] ;  /* 0x000a280001267983 */ /* 0x000f280000300a00 */
[----:B------:R-:W4:Y:S04]  /*c74e0*/  LDL.LU.64 R60, [R1+0xa60] ;  /* 0x000a6000013c7983 */ /* 0x000f280000300a00 */
[----:B------:R-:W4:Y:S04]  /*c74f0*/  LDL.LU R57, [R1+0x8c] ;  /* 0x00008c0001397983 */ /* 0x000f280000300800 */
[----:B------:R-:W4:Y:S04]  /*c7500*/  LDL.LU.64 R46, [R1+0xa48] ;  /* 0x000a4800012e7983 */ /* 0x000f280000300a00 */
[----:B------:R-:W4:Y:S01]  /*c7510*/  LDL.LU.64 R48, [R1+0xa80] ;  /* 0x000a800001307983 */ /* 0x000f220000300a00 */
[----:B------:R-:W-:-:S02]  /*c7520*/  LOP3.LUT P0, RZ, R6, 0x1, RZ, 0xc0, !PT ;  /* 0x0000000106ff7812 */ /* 0x000fc4000780c0ff */
[----:B------:R-:W-:Y:S02]  /*c7530*/  LOP3.LUT R37, R37, 0xfffdffff, RZ, 0xc0, !PT ;  /* 0xfffdffff25257812 */ /* 0x000fe400078ec0ff */
[----:B------:R-:W-:Y:S01]  /*c7540*/  PRMT R7, R8, 0x7773, RZ ;  /* 0x0000777308077816 */ /* 0x000fe200000000ff */
[----:B------:R-:W4:Y:S04]  /*c7550*/  LDL.LU.64 R50, [R1+0xa68] ;  /* 0x000a680001327983 */ /* 0x000f280000300a00 */
[----:B------:R-:W4:Y:S01]  /*c7560*/  LDL.LU.64 R52, [R1+0xaa0] ;  /* 0x000aa00001347983 */ /* 0x000f220000300a00 */
[----:B------:R-:W-:Y:S02]  /*c7570*/  @P6 LOP3.LUT R37, R37, 0x20000, RZ, 0xfc, !PT ;  /* 0x0002000025256812 */ /* 0x000fe400078efcff */
[----:B------:R-:W-:Y:S01]  /*c7580*/  LOP3.LUT P6, RZ, R6, 0x2, RZ, 0xc0, !PT ;  /* 0x0000000206ff7812 */ /* 0x000fe200078cc0ff */
[----:B------:R0:W-:Y:S02]  /*c7590*/  @P1 STG.E.U8 desc[UR24][R58.64], R7 ;  /* 0x000000073a001986 */ /* 0x0001e4000c101118 */
[----:B0-----:R-:W-:-:S02]  /*c75a0*/  PRMT R7, R54, 0x7770, RZ ;  /* 0x0000777036077816 */ /* 0x001fc400000000ff */
[----:B------:R-:W4:Y:S04]  /*c75b0*/  LDL.LU.64 R58, [R1+0xa88] ;  /* 0x000a8800013a7983 */ /* 0x000f280000300a00 */
[----:B------:R-:W4:Y:S04]  /*c75c0*/  LDL.LU R8, [R1+0x70] ;  /* 0x0000700001087983 */ /* 0x000f280000300800 */
        /* <DEDUP_REMOVED lines=15> */
[----:B----4-:R0:W-:Y:S01]  /*c76c0*/  @P6 STG.E.U8 desc[UR24][R16.64], R7 ;  /* 0x0000000710006986 */ /* 0x0101e2000c101118 */
        /* <DEDUP_REMOVED lines=64> */
[----:B------:R-:W2:Y:S04]  /*c7ad0*/  LDL.LU R54, [R1+0x7c] ;  /* 0x00007c0001367983 */ /* 0x000ea80000300800 */
[----:B------:R-:W2:Y:S01]  /*c7ae0*/  LDL.LU.64 R46, [R1+0xf68] ;  /* 0x000f6800012e7983 */ /* 0x000ea20000300a00 */
[----:B------:R-:W-:-:S03]  /*c7af0*/  LOP3.LUT R37, R37, 0xffffff7f, RZ, 0xc0, !PT ;  /* 0xffffff7f25257812 */ /* 0x000fc600078ec0ff */
[----:B------:R-:W2:Y:S01]  /*c7b00*/  LDL.LU.64 R48, [R1+0xf80] ;  /* 0x000f800001307983 */ /* 0x000ea20000300a00 */
[----:B------:R-:W-:Y:S02]  /*c7b10*/  LOP3.LUT P2, RZ, R6, 0x200, RZ, 0xc0, !PT ;  /* 0x0000020006ff7812 */ /* 0x000fe4000784c0ff */
[----:B------:R-:W-:Y:S02]  /*c7b20*/  LOP3.LUT P1, RZ, R5, 0x40, RZ, 0xc0, !PT ;  /* 0x0000004005ff7812 */ /* 0x000fe4000782c0ff */
[----:B------:R-:W-:Y:S02]  /*c7b30*/  @P6 LOP3.LUT R37, R37, 0x80, RZ, 0xfc, !PT ;  /* 0x0000008025256812 */ /* 0x000fe400078efcff */
[----:B------:R-:W-:Y:S02]  /*c7b40*/  LOP3.LUT P6, RZ, R5, 0x100, RZ, 0xc0, !PT ;  /* 0x0000010005ff7812 */ /* 0x000fe400078cc0ff */
[----:B------:R-:W-:Y:S01]  /*c7b50*/  PRMT R7, R8, 0x7771, RZ ;  /* 0x0000777108077816 */ /* 0x000fe200000000ff */
[----:B------:R-:W2:Y:S01]  /*c7b60*/  LDL.LU.64 R50, [R1+0xf78] ;  /* 0x000f780001327983 */ /* 0x000ea20000300a00 */
[----:B------:R-:W-:-:S02]  /*c7b70*/  LOP3.LUT R37, R37, 0xfffffeff, RZ, 0xc0, !PT ;  /* 0xfffffeff25257812 */ /* 0x000fc400078ec0ff */
[----:B------:R-:W-:Y:S01]  /*c7b80*/  LOP3.LUT P0, RZ, R5, 0x80, RZ, 0xc0, !PT ;  /* 0x0000008005ff7812 */ /* 0x000fe2000780c0ff */
[----:B------:R-:W2:Y:S06]  /*c7b90*/  LDL.LU.64 R52, [R1+0xf90] ;  /* 0x000f900001347983 */ /* 0x000eac0000300a00 */
        /* <DEDUP_REMOVED lines=8> */
[----:B---3--:R0:W-:Y:S02]  /*c7c20*/  @P1 STG.E.U8 desc[UR24][R58.64], R7 ;  /* 0x000000073a001986 */ /* 0x0081e4000c101118 */
[----:B0-----:R-:W-:Y:S02]  /*c7c30*/  PRMT R7, R8, 0x7773, RZ ;  /* 0x0000777308077816 */ /* 0x001fe400000000ff */
[----:B------:R-:W3:Y:S04]  /*c7c40*/  LDL.LU.64 R58, [R1+0xfa0] ;  /* 0x000fa000013a7983 */ /* 0x000ee80000300a00 */
[----:B------:R-:W3:Y:S04]  /*c7c50*/  LDL.LU R8, [R1+0x64] ;  /* 0x0000640001087983 */ /* 0x000ee80000300800 */
[----:B------:R0:W-:Y:S02]  /*c7c60*/  @P0 STG.E.U8 desc[UR24][R18.64], R7 ;  /* 0x0000000712000986 */ /* 0x0001e4000c101118 */
[----:B0-----:R-:W-:-:S02]  /*c7c70*/  PRMT R7, R36, 0x7770, RZ ;  /* 0x0000777024077816 */ /* 0x001fc400000000ff */
        /* <DEDUP_REMOVED lines=34> */
[----:B----4-:R0:W-:Y:S01]  /*c7ea0*/  @P5 STG.E.U8 desc[UR24][R56.64], R7 ;  /* 0x0000000738005986 */ /* 0x0101e2000c101118 */
[----:B------:R-:W-:Y:S02]  /*c7eb0*/  LOP3.LUT P1, RZ, R6, 0x20000, RZ, 0xc0, !PT ;  /* 0x0002000006ff7812 */ /* 0x000fe4000782c0ff */
[----:B0-----:R-:W-:-:S05]  /*c7ec0*/  PRMT R7, R45, 0x7772, RZ ;  /* 0x000077722d077816 */ /* 0x001fca00000000ff */
[----:B---3--:R0:W-:Y:S01]  /*c7ed0*/  @P4 STG.E.U8 desc[UR24][R58.64], R7 ;  /* 0x000000073a004986 */ /* 0x0081e2000c101118 */
[----:B------:R-:W-:Y:S02]  /*c7ee0*/  LOP3.LUT P0, RZ, R5, 0x4000, RZ, 0xc0, !PT ;  /* 0x0000400005ff7812 */ /* 0x000fe4000780c0ff */
[----:B0-----:R-:W-:Y:S02]  /*c7ef0*/  PRMT R7, R45, 0x7773, RZ ;  /* 0x000077732d077816 */ /* 0x001fe400000000ff */
[----:B------:R-:W3:Y:S04]  /*c7f00*/  LDL.LU R45, [R1+0x3048] ;  /* 0x00304800012d7983 */ /* 0x000ee80000300800 */
        /* <DEDUP_REMOVED lines=15> */
[----:B------:R-:W-:-:S02]  /*c8000*/  LOP3.LUT P6, RZ, R5, 0x200000, RZ, 0xc0, !PT ;  /* 0x0020000005ff7812 */ /* 0x000fc400078cc0ff */
[----:B------:R-:W-:Y:S02]  /*c8010*/  LOP3.LUT P3, RZ, R5, 0x8000, RZ, 0xc0, !PT ;  /* 0x0000800005ff7812 */ /* 0x000fe4000786c0ff */
[----:B------:R-:W-:Y:S02]  /*c8020*/  PRMT R7, R8, 0x7773, RZ ;  /* 0x0000777308077816 */ /* 0x000fe400000000ff */
[----:B------:R-:W-:Y:S02]  /*c8030*/  LOP3.LUT R37, R37, 0xfffffffe, RZ, 0xc0, !PT ;  /* 0xfffffffe25257812 */ /* 0x000fe400078ec0ff */
[C---:B------:R-:W-:Y:S02]  /*c8040*/  LOP3.LUT P2, RZ, R6.reuse, 0x40000, RZ, 0xc0, !PT ;  /* 0x0004000006ff7812 */ /* 0x040fe4000784c0ff */
[----:B------:R-:W-:Y:S02]  /*c8050*/  LOP3.LUT P1, RZ, R6, 0x80000, RZ, 0xc0, !PT ;  /* 0x0008000006ff7812 */ /* 0x000fe4000782c0ff */
[----:B------:R-:W-:-:S02]  /*c8060*/  LOP3.LUT P0, RZ, R5, 0x10000, RZ, 0xc0, !PT ;  /* 0x0001000005ff7812 */ /* 0x000fc4000780c0ff */
[----:B---3--:R-:W-:-:S04]  /*c8070*/  LOP3.LUT R45, R45, 0xfbffffff, RZ, 0xc0, !PT ;  /* 0xfbffffff2d2d7812 */ /* 0x008fc800078ec0ff */
        /* <DEDUP_REMOVED lines=18> */
[----:B0-----:R-:W2:Y:S08]  /*c81a0*/  LDL.LU.64 R10, [R1+0xfe8] ;  /* 0x000fe800010a7983 */ /* 0x001eb00000300a00 */
[----:B------:R-:W-:-:S02]  /*c81b0*/  @P6 LOP3.LUT R37, R37, 0x1, RZ, 0xfc, !PT ;  /* 0x0000000125256812 */ /* 0x000fc400078efcff */
[----:B------:R-:W-:Y:S02]  /*c81c0*/  LOP3.LUT P6, RZ, R6, 0x100000, RZ, 0xc0, !PT ;  /* 0x0010000006ff7812 */ /* 0x000fe400078cc0ff */
[----:B----4-:R-:W-:Y:S02]  /*c81d0*/  PRMT R7, R13, 0x7770, RZ ;  /* 0x000077700d077816 */ /* 0x010fe400000000ff */
[----:B------:R-:W-:-:S03]  /*c81e0*/  LOP3.LUT R37, R37, 0xfffffffd, RZ, 0xc0, !PT ;  /* 0xfffffffd25257812 */ /* 0x000fc600078ec0ff */
[----:B------:R0:W-:Y:S06]  /*c81f0*/  @P2 STG.E.U8 desc[UR24][R18.64], R7 ;  /* 0x0000000712002986 */ /* 0x0001ec000c101118 */
[----:B------:R-:W-:Y:S02]  /*c8200*/  @P6 LOP3.LUT R37, R37, 0x2, RZ, 0xfc, !PT ;  /* 0x0000000225256812 */ /* 0x000fe400078efcff */
[----:B------:R-:W-:Y:S02]  /*c8210*/  LOP3.LUT P6, RZ, R5, 0x20000, RZ, 0xc0, !PT ;  /* 0x0002000005ff7812 */ /* 0x000fe400078cc0ff */
[C---:B0-----:R-:W-:Y:S01]  /*c8220*/  PRMT R7, R13.reuse, 0x7771, RZ ;  /* 0x000077710d077816 */ /* 0x041fe200000000ff */
[----:B------:R-:W3:Y:S04]  /*c8230*/  LDL.LU.64 R18, [R1+0x1008] ;  /* 0x0010080001127983 */ /* 0x000ee80000300a00 */
[----:B------:R-:W4:Y:S04]  /*c8240*/  LDL.LU R8, [R1+0x50] ;  /* 0x0000500001087983 */ /* 0x000f280000300800 */
[----:B------:R-:W4:Y:S04]  /*c8250*/  LDL.LU.64 R38, [R1+0x1018] ;  /* 0x0010180001267983 */ /* 0x000f280000300a00 */
[----:B------:R-:W4:Y:S04]  /*c8260*/  LDL.LU.64 R60, [R1+0x1010] ;  /* 0x00101000013c7983 */ /* 0x000f280000300a00 */
[----:B------:R0:W-:Y:S04]  /*c8270*/  @P1 STG.E.U8 desc[UR24][R52.64], R7 ;  /* 0x0000000734001986 */ /* 0x0001e8000c101118 */
[----:B------:R-:W4:Y:S04]  /*c8280*/  LDL.LU.64 R46, [R1+0x1028] ;  /* 0x00102800012e7983 */ /* 0x000f280000300a00 */
[----:B------:R-:W4:Y:S04]  /*c8290*/  LDL.LU.64 R48, [R1+0x1020] ;  /* 0x0010200001307983 */ /* 0x000f280000300a00 */
[----:B------:R-:W4:Y:S01]  /*c82a0*/  LDL.LU.64 R50, [R1+0x1038] ;  /* 0x0010380001327983 */ /* 0x000f220000300a00 */
[----:B0-----:R-:W-:-:S03]  /*c82b0*/  PRMT R7, R13, 0x7772, RZ ;  /* 0x000077720d077816 */ /* 0x001fc600000000ff */
[----:B------:R-:W4:Y:S04]  /*c82c0*/  LDL.LU.64 R52, [R1+0x1030] ;  /* 0x0010300001347983 */ /* 0x000f280000300a00 */
[----:B------:R0:W-:Y:S02]  /*c82d0*/  @P0 STG.E.U8 desc[UR24][R56.64], R7 ;  /* 0x0000000738000986 */ /* 0x0001e4000c101118 */
[----:B0-----:R-:W-:Y:S02]  /*c82e0*/  PRMT R7, R13, 0x7773, RZ ;  /* 0x000077730d077816 */ /* 0x001fe400000000ff */
[----:B------:R-:W4:Y:S04]  /*c82f0*/  LDL.LU R13, [R1+0x58] ;  /* 0x00005800010d7983 */ /* 0x000f280000300800 */
[----:B------:R0:W-:Y:S01]  /*c8300*/  @P6 STG.E.U8 desc[UR24][R58.64], R7 ;  /* 0x000000073a006986 */ /* 0x0001e2000c101118 */
[----:B------:R-:W-:-:S03]  /*c8310*/  LOP3.LUT P6, RZ, R37, 0x2, RZ, 0xc0, !PT ;  /* 0x0000000225ff7812 */ /* 0x000fc600078cc0ff */
[----:B------:R-:W4:Y:S01]  /*c8320*/  LDL.LU.64 R56, [R1+0x1048] ;  /* 0x0010480001387983 */ /* 0x000f220000300a00 */
[----:B0-----:R-:W-:-:S03]  /*c8330*/  PRMT R7, R12, 0x7770, RZ ;  /* 0x000077700c077816 */ /* 0x001fc600000000ff */
[----:B------:R-:W4:Y:S06]  /*c8340*/  LDL.LU.64 R58, [R1+0x1040] ;  /* 0x00104000013a7983 */ /* 0x000f2c0000300a00 */
[----:B------:R0:W-:Y:S01]  /*c8350*/  @P6 STG.E.U8 desc[UR24][R14.64], R7 ;  /* 0x000000070e006986 */ /* 0x0001e2000c101118 */
[----:B------:R-:W-:-:S03]  /*c8360*/  LOP3.LUT P6, RZ, R37, 0x1, RZ, 0xc0, !PT ;  /* 0x0000000125ff7812 */ /* 0x000fc600078cc0ff */
[----:B0-----:R-:W4:Y:S04]  /*c8370*/  LDL.LU.64 R14, [R1+0x1058] ;  /* 0x00105800010e7983 */ /* 0x001f280000300a00 */
[----:B------:R-:W4:Y:S01]  /*c8380*/  LDL.LU.64 R36, [R1+0x1000] ;  /* 0x0010000001247983 */ /* 0x000f220000300a00 */
[----:B------:R-:W-:Y:S02]  /*c8390*/  PRMT R7, R12, 0x7771, RZ ;  /* 0x000077710c077816 */ /* 0x000fe400000000ff */
[C---:B------:R-:W-:Y:S02]  /*c83a0*/  LOP3.LUT P5, RZ, R6.reuse, 0x1000000, RZ, 0xc0, !PT ;  /* 0x0100000006ff7812 */ /* 0x040fe400078ac0ff */
[----:B------:R-:W-:Y:S02]  /*c83b0*/  LOP3.LUT P4, RZ, R6, 0x2000000, RZ, 0xc0, !PT ;  /* 0x0200000006ff7812 */ /* 0x000fe4000788c0ff */
[----:B------:R-:W-:Y:S01]  /*c83c0*/  LOP3.LUT P3, RZ, R5, 0x400000, RZ, 0xc0, !PT ;  /* 0x0040000005ff7812 */ /* 0x000fe2000786c0ff */
[----:B--2---:R0:W-:Y:S04]  /*c83d0*/  @P6 STG.E.U8 desc[UR24][R10.64], R7 ;  /* 0x000000070a006986 */ /* 0x0041e8000c101118 */
[----:B0-----:R-:W2:Y:S01]  /*c83e0*/  LDL.LU.64 R10, [R1+0x1050] ;  /* 0x00105000010a7983 */ /* 0x001ea20000300a00 */
[----:B------:R-:W-:-:S02]  /*c83f0*/  LOP3.LUT P6, RZ, R45, 0x80000000, RZ, 0xc0, !PT ;  /* 0x800000002dff7812 */ /* 0x000fc400078cc0ff */
[----:B------:R-:W-:-:S11]  /*c8400*/  PRMT R7, R12, 0x7772, RZ ;  /* 0x000077720c077816 */ /* 0x000fd600000000ff */
        /* <DEDUP_REMOVED lines=24> */
[----:B------:R-:W4:Y:S01]  /*c8590*/  LDL.LU R2, [R1+0x3038] ;  /* 0x0030380001027983 */ /* 0x000f220000300800 */
[----:B------:R-:W-:Y:S02]  /*c85a0*/  LOP3.LUT P2, RZ, R5, 0x800000, RZ, 0xc0, !PT ;  /* 0x0080000005ff7812 */ /* 0x000fe4000784c0ff */
[C---:B------:R-:W-:Y:S02]  /*c85b0*/  LOP3.LUT P1, RZ, R6.reuse, 0x4000000, RZ, 0xc0, !PT ;  /* 0x0400000006ff7812 */ /* 0x040fe4000782c0ff */
[----:B------:R-:W-:Y:S01]  /*c85c0*/  LOP3.LUT P0, RZ, R6, 0x8000000, RZ, 0xc0, !PT ;  /* 0x0800000006ff7812 */ /* 0x000fe2000780c0ff */
[----:B------:R-:W3:Y:S08]  /*c85d0*/  LDL.LU.64 R50, [R1+0x1068] ;  /* 0x0010680001327983 */ /* 0x000ef00000300a00 */
[----:B------:R0:W-:Y:S02]  /*c85e0*/  @P2 STG.E.U8 desc[UR24][R58.64], R7 ;  /* 0x000000073a002986 */ /* 0x0001e4000c101118 */
[----:B0-----:R-:W-:-:S05]  /*c85f0*/  PRMT R7, R13, 0x7770, RZ ;  /* 0x000077700d077816 */ /* 0x001fca00000000ff */
[----:B------:R0:W-:Y:S02]  /*c8600*/  @P1 STG.E.U8 desc[UR24][R14.64], R7 ;  /* 0x000000070e001986 */ /* 0x0001e4000c101118 */
[----:B0-----:R-:W-:-:S05]  /*c8610*/  PRMT R7, R13, 0x7771, RZ ;  /* 0x000077710d077816 */ /* 0x001fca00000000ff */
[----:B--2---:R0:W-:Y:S04]  /*c8620*/  @P0 STG.E.U8 desc[UR24][R10.64], R7 ;  /* 0x000000070a000986 */ /* 0x0041e8000c101118 */
[----:B0-----:R-:W2:Y:S01]  /*c8630*/  LDL.LU.64 R10, [R1+0x1060] ;  /* 0x00106000010a7983 */ /* 0x001ea20000300a00 */
[----:B------:R-:W-:Y:S02]  /*c8640*/  LOP3.LUT P6, RZ, R5, 0x40000000, RZ, 0xc0, !PT ;  /* 0x4000000005ff7812 */ /* 0x000fe400078cc0ff */
[----:B------:R-:W-:Y:S01]  /*c8650*/  LOP3.LUT R45, R45, 0xfffbffff, RZ, 0xc0, !PT ;  /* 0xfffbffff2d2d7812 */ /* 0x000fe200078ec0ff */
[----:B------:R-:W2:Y:S04]  /*c8660*/  LDL.LU.64 R58, [R1+0x1078] ;  /* 0x00107800013a7983 */ /* 0x000ea80000300a00 */
[----:B------:R-:W2:Y:S01]  /*c8670*/  LDL.LU.64 R52, [R1+0x1070] ;  /* 0x0010700001347983 */ /* 0x000ea20000300a00 */
[----:B------:R-:W-:-:S03]  /*c8680*/  IMAD.MOV.U32 R8, RZ, RZ, R9 ;  /* 0x000000ffff087224 */ /* 0x000fc600078e0009 */
[----:B------:R-:W2:Y:S04]  /*c8690*/  LDL.LU.64 R56, [R1+0x1088] ;  /* 0x0010880001387983 */ /* 0x000ea80000300a00 */
[----:B------:R-:W2:Y:S01]  /*c86a0*/  LDL.LU R9, [R1+0x5c] ;  /* 0x00005c0001097983 */ /* 0x000ea20000300800 */
[----:B------:R-:W-:-:S03]  /*c86b0*/  LOP3.LUT P3, RZ, R5, 0x1000000, RZ, 0xc0, !PT ;  /* 0x0100000005ff7812 */ /* 0x000fc6000786c0ff */
[----:B------:R-:W2:Y:S01]  /*c86c0*/  LDL.LU.64 R14, [R1+0x1080] ;  /* 0x00108000010e7983 */ /* 0x000ea20000300a00 */
[C---:B------:R-:W-:Y:S02]  /*c86d0*/  LOP3.LUT P2, RZ, R5.reuse, 0x2000000, RZ, 0xc0, !PT ;  /* 0x0200000005ff7812 */ /* 0x040fe4000784c0ff */
[C---:B------:R-:W-:Y:S02]  /*c86e0*/  LOP3.LUT P1, RZ, R6.reuse, 0x10000000, RZ, 0xc0, !PT ;  /* 0x1000000006ff7812 */ /* 0x040fe4000782c0ff */
[----:B------:R-:W-:Y:S02]  /*c86f0*/  LOP3.LUT P0, RZ, R6, 0x20000000, RZ, 0xc0, !PT ;  /* 0x2000000006ff7812 */ /* 0x000fe4000780c0ff */
[----:B------:R-:W-:Y:S02]  /*c8700*/  LOP3.LUT P5, RZ, R5, 0x80000000, RZ, 0xc0, !PT ;  /* 0x8000000005ff7812 */ /* 0x000fe400078ac0ff */
[----:B------:R-:W-:Y:S01]  /*c8710*/  @P6 LOP3.LUT R45, R45, 0x40000, RZ, 0xfc, !PT ;  /* 0x000400002d2d6812 */ /* 0x000fe200078efcff */
[----:B------:R-:W2:Y:S03]  /*c8720*/  LDL.LU R54, [R1+0x40] ;  /* 0x0000400001367983 */ /* 0x000ea60000300800 */
[----:B------:R-:W-:-:S02]  /*c8730*/  LOP3.LUT R45, R45, 0xfff7ffff, RZ, 0xc0, !PT ;  /* 0xfff7ffff2d2d7812 */ /* 0x000fc400078ec0ff */
        /* <DEDUP_REMOVED lines=22> */
[----:B------:R-:W-:Y:S01]  /*c88a0*/  PRMT R5, R13, 0x7773, RZ ;  /* 0x000077730d057816 */ /* 0x000fe200000000ff */
[----:B---3--:R-:W-:Y:S04]  /*c88b0*/  @P3 STG.E.U8 desc[UR24][R50.64], R6 ;  /* 0x0000000632003986 */ /* 0x008fe8000c101118 */
[----:B--2---:R0:W-:Y:S04]  /*c88c0*/  @P2 STG.E.U8 desc[UR24][R10.64], R5 ;  /* 0x000000050a002986 */ /* 0x0041e8000c101118 */
[----:B0-----:R-:W2:Y:S04]  /*c88d0*/  LDL.LU.64 R10, [R1+0x1098] ;  /* 0x00109800010a7983 */ /* 0x001ea80000300a00 */
[----:B------:R-:W3:Y:S04]  /*c88e0*/  LDL.LU.64 R12, [R1+0x1090] ;  /* 0x00109000010c7983 */ /* 0x000ee80000300a00 */
[----:B------:R-:W4:Y:S04]  /*c88f0*/  LDL.LU.64 R6, [R1+0x10a8] ;  /* 0x0010a80001067983 */ /* 0x000f280000300a00 */
[----:B------:R-:W4:Y:S01]  /*c8900*/  LDL.LU.64 R36, [R1+0x10a0] ;  /* 0x0010a00001247983 */ /* 0x000f220000300a00 */
[----:B------:R-:W-:-:S05]  /*c8910*/  PRMT R5, R9, 0x7770, RZ ;  /* 0x0000777009057816 */ /* 0x000fca00000000ff */
[----:B------:R0:W-:Y:S04]  /*c8920*/  @P1 STG.E.U8 desc[UR24][R58.64], R5 ;  /* 0x000000053a001986 */ /* 0x0001e8000c101118 */
[----:B0-----:R-:W4:Y:S04]  /*c8930*/  LDL.LU R58, [R1+0x44] ;  /* 0x00004400013a7983 */ /* 0x001f280000300800 */
[----:B------:R-:W4:Y:S04]  /*c8940*/  LDL.LU.64 R38, [R1+0x10c0] ;  /* 0x0010c00001267983 */ /* 0x000f280000300a00 */
[----:B------:R-:W4:Y:S01]  /*c8950*/  LDL.LU.64 R60, [R1+0x10b8] ;  /* 0x0010b800013c7983 */ /* 0x000f220000300a00 */
[----:B------:R-:W-:-:S03]  /*c8960*/  PRMT R5, R9, 0x7771, RZ ;  /* 0x0000777109057816 */ /* 0x000fc600000000ff */
        /* <DEDUP_REMOVED lines=8> */
[----:B------:R-:W-:Y:S02]  /*c89f0*/  LOP3.LUT P6, RZ, R45, 0x2000000, RZ, 0xc0, !PT ;  /* 0x020000002dff7812 */ /* 0x000fe400078cc0ff */
        /* <DEDUP_REMOVED lines=18> */
[----:B----4-:R0:W-:Y:S01]  /*c8b20*/  @P6 STG.E.U8 desc[UR24][R6.64], R5 ;  /* 0x0000000506006986 */ /* 0x0101e2000c101118 */
[----:B------:R-:W-:Y:S02]  /*c8b30*/  LOP3.LUT P6, RZ, R45, 0x200000, RZ, 0xc0, !PT ;  /* 0x002000002dff7812 */ /* 0x000fe400078cc0ff */
[----:B------:R-:W-:Y:S01]  /*c8b40*/  LOP3.LUT P0, RZ, R2, 0x10, RZ, 0xc0, !PT ;  /* 0x0000001002ff7812 */ /* 0x000fe2000780c0ff */
[----:B------:R-:W3:Y:S01]  /*c8b50*/  LDL.LU.64 R12, [R1+0x3030] ;  /* 0x00303000010c7983 */ /* 0x000ee20000300a00 */
[----:B0-----:R-:W-:-:S09]  /*c8b60*/  PRMT R5, R54, 0x7773, RZ ;  /* 0x0000777336057816 */ /* 0x001fd200000000ff */
        /* <DEDUP_REMOVED lines=26> */
[----:B------:R-:W3:Y:S01]  /*c8d10*/  LDL.LU.64 R50, [R1+0x1118] ;  /* 0x0011180001327983 */ /* 0x000ee20000300a00 */
[----:B------:R-:W-:-:S03]  /*c8d20*/  LOP3.LUT P3, RZ, R2, 0x20, RZ, 0xc0, !PT ;  /* 0x0000002002ff7812 */ /* 0x000fc6000786c0ff */
[----:B------:R-:W3:Y:S01]  /*c8d30*/  LDL.LU.64 R52, [R1+0x1130] ;  /* 0x0011300001347983 */ /* 0x000ee20000300a00 */
        /* <DEDUP_REMOVED lines=9> */
[----:B------:R-:W-:-:S11]  /*c8dd0*/  LOP3.LUT R45, R45, 0xffffefff, RZ, 0xc0, !PT ;  /* 0xffffefff2d2d7812 */ /* 0x000fd600078ec0ff */
[----:B------:R-:W-:Y:S02]  /*c8de0*/  @P6 LOP3.LUT R45, R45, 0x1000, RZ, 0xfc, !PT ;  /* 0x000010002d2d6812 */ /* 0x000fe400078efcff */
[----:B------:R-:W-:Y:S02]  /*c8df0*/  LOP3.LUT P6, RZ, R4, 0x40, RZ, 0xc0, !PT ;  /* 0x0000004004ff7812 */ /* 0x000fe400078cc0ff */
[----:B------:R-:W-:Y:S01]  /*c8e00*/  LOP3.LUT R45, R45, 0xffffdfff, RZ, 0xc0, !PT ;  /* 0xffffdfff2d2d7812 */ /* 0x000fe200078ec0ff */
[----:B------:R-:W-:-:S10]  /*c8e10*/  IMAD.MOV.U32 R57, RZ, RZ, R8 ;  /* 0x000000ffff397224 */ /* 0x000fd400078e0008 */
        /* <DEDUP_REMOVED lines=8> */
[----:B------:R-:W2:Y:S04]  /*c8ea0*/  LDL.LU R54, [R1+0x34] ;  /* 0x0000340001367983 */ /* 0x000ea80000300800 */
[----:B----4-:R0:W-:Y:S04]  /*c8eb0*/  @P0 STG.E.U8 desc[UR24][R14.64], R5 ;  /* 0x000000050e000986 */ /* 0x0101e8000c101118 */
[----:B0-----:R-:W4:Y:S01]  /*c8ec0*/  LDL.LU.64 R14, [R1+0x1140] ;  /* 0x00114000010e7983 */ /* 0x001f220000300a00 */
[----:B------:R-:W-:-:S03]  /*c8ed0*/  PRMT R5, R9, 0x7773, RZ ;  /* 0x0000777309057816 */ /* 0x000fc600000000ff */
[----:B------:R-:W4:Y:S04]  /*c8ee0*/  LDL.LU.64 R8, [R1+0x1138] ;  /* 0x0011380001087983 */ /* 0x000f280000300a00 */
[----:B------:R-:W4:Y:S01]  /*c8ef0*/  LDL.LU.64 R6, [R1+0x1150] ;  /* 0x0011500001067983 */ /* 0x000f220000300a00 */
[----:B------:R-:W-:Y:S02]  /*c8f00*/  LOP3.LUT R45, R45, 0xffff7fff, RZ, 0xc0, !PT ;  /* 0xffff7fff2d2d7812 */ /* 0x000fe400078ec0ff */
[C---:B------:R-:W-:Y:S01]  /*c8f10*/  LOP3.LUT P1, RZ, R4.reuse, 0x8, RZ, 0xc0, !PT ;  /* 0x0000000804ff7812 */ /* 0x040fe2000782c0ff */
[----:B------:R-:W4:Y:S01]  /*c8f20*/  LDL.LU.64 R36, [R1+0x1148] ;  /* 0x0011480001247983 */ /* 0x000f220000300a00 */
[----:B------:R-:W-:Y:S02]  /*c8f30*/  @P6 LOP3.LUT R45, R45, 0x8000, RZ, 0xfc, !PT ;  /* 0x000080002d2d6812 */ /* 0x000fe400078efcff */
[----:B------:R-:W-:-:S02]  /*c8f40*/  LOP3.LUT P6, RZ, R4, 0x20, RZ, 0xc0, !PT ;  /* 0x0000002004ff7812 */ /* 0x000fc400078cc0ff */
[----:B------:R-:W-:-:S07]  /*c8f50*/  LOP3.LUT R45, R45, 0xfffeffff, RZ, 0xc0, !PT ;  /* 0xfffeffff2d2d7812 */ /* 0x000fce00078ec0ff */
[----:B---3--:R0:W-:Y:S04]  /*c8f60*/  @P1 STG.E.U8 desc[UR24][R58.64], R5 ;  /* 0x000000053a001986 */ /* 0x0081e8000c101118 */
[----:B------:R-:W-:Y:S02]  /*c8f70*/  @P6 LOP3.LUT R45, R45, 0x10000, RZ, 0xfc, !PT ;  /* 0x000100002d2d6812 */ /* 0x000fe400078efcff */
[----:B------:R-:W-:Y:S01]  /*c8f80*/  LOP3.LUT P6, RZ, R4, 0x10, RZ, 0xc0, !PT ;  /* 0x0000001004ff7812 */ /* 0x000fe200078cc0ff */
[----:B0-----:R-:W3:Y:S04]  /*c8f90*/  LDL.LU R58, [R1+0x38] ;  /* 0x00003800013a7983 */ /* 0x001ee80000300800 */
[----:B------:R-:W3:Y:S01]  /*c8fa0*/  LDL.LU.64 R38, [R1+0x1160] ;  /* 0x0011600001267983 */ /* 0x000ee20000300a00 */
[----:B------:R-:W-:-:S02]  /*c8fb0*/  LOP3.LUT P2, RZ, R2, 0x40, RZ, 0xc0, !PT ;  /* 0x0000004002ff7812 */ /* 0x000fc4000784c0ff */
[----:B------:R-:W-:Y:S02]  /*c8fc0*/  LOP3.LUT R45, R45, 0xfffdffff, RZ, 0xc0, !PT ;  /* 0xfffdffff2d2d7812 */ /* 0x000fe400078ec0ff */
[----:B------:R-:W-:Y:S01]  /*c8fd0*/  PRMT R5, R57, 0x7770, RZ ;  /* 0x0000777039057816 */ /* 0x000fe200000000ff */
[----:B------:R-:W3:Y:S04]  /*c8fe0*/  LDL.LU.64 R60, [R1+0x1158] ;  /* 0x00115800013c7983 */ /* 0x000ee80000300a00 */
[----:B------:R-:W3:Y:S01]  /*c8ff0*/  LDL.LU R59, [R1+0x3c] ;  /* 0x00003c00013b7983 */ /* 0x000ee20000300800 */
[----:B------:R-:W-:Y:S02]  /*c9000*/  @P6 LOP3.LUT R45, R45, 0x20000, RZ, 0xfc, !PT ;  /* 0x000200002d2d6812 */ /* 0x000fe400078efcff */
[----:B------:R-:W-:Y:S01]  /*c9010*/  LOP3.LUT P6, RZ, R2, 0x80, RZ, 0xc0, !PT ;  /* 0x0000008002ff7812 */ /* 0x000fe200078cc0ff */
[----:B------:R-:W3:Y:S04]  /*c9020*/  LDL.LU.64 R46, [R1+0x1170] ;  /* 0x00117000012e7983 */ /* 0x000ee80000300a00 */
[----:B------:R0:W-:Y:S02]  /*c9030*/  @P2 STG.E.U8 desc[UR24][R48.64], R5 ;  /* 0x0000000530002986 */ /* 0x0001e4000c101118 */
[----:B0-----:R-:W-:-:S02]  /*c9040*/  PRMT R5, R57, 0x7771, RZ ;  /* 0x0000777139057816 */ /* 0x001fc400000000ff */
[----:B------:R-:W3:Y:S04]  /*c9050*/  LDL.LU.64 R48, [R1+0x1168] ;  /* 0x0011680001307983 */ /* 0x000ee80000300a00 */
[----:B------:R0:W-:Y:S01]  /*c9060*/  @P6 STG.E.U8 desc[UR24][R50.64], R5 ;  /* 0x0000000532006986 */ /* 0x0001e2000c101118 */
[----:B------:R-:W-:Y:S02]  /*c9070*/  LOP3.LUT P6, RZ, R45, 0x20000, RZ, 0xc0, !PT ;  /* 0x000200002dff7812 */ /* 0x000fe400078cc0ff */
[----:B0-----:R-:W-:Y:S01]  /*c9080*/  PRMT R5, R57, 0x7772, RZ ;  /* 0x0000777239057816 */ /* 0x001fe200000000ff */
[----:B------:R-:W3:Y:S10]  /*c9090*/  LDL.LU.64 R50, [R1+0x1180] ;  /* 0x0011800001327983 */ /* 0x000ef40000300a00 */
[----:B------:R0:W-:Y:S01]  /*c90a0*/  @P6 STG.E.U8 desc[UR24][R52.64], R5 ;  /* 0x0000000534006986 */ /* 0x0001e2000c101118 */
[----:B------:R-:W-:-:S03]  /*c90b0*/  LOP3.LUT P6, RZ, R45, 0x10000, RZ, 0xc0, !PT ;  /* 0x000100002dff7812 */ /* 0x000fc600078cc0ff */
[----:B0-----:R-:W3:Y:S01]  /*c90c0*/  LDL.LU.64 R52, [R1+0x1178] ;  /* 0x0011780001347983 */ /* 0x001ee20000300a00 */
[----:B------:R-:W-:-:S03]  /*c90d0*/  IMAD.MOV.U32 R5, RZ, RZ, R57 ;  /* 0x000000ffff057224 */ /* 0x000fc600078e0039 */
[----:B------:R-:W3:Y:S02]  /*c90e0*/  LDL.LU.64 R56, [R1+0x1198] ;  /* 0x0011980001387983 */ /* 0x000ee40000300a00 */
[----:B------:R-:W-:-:S05]  /*c90f0*/  PRMT R5, R5, 0x7773, RZ ;  /* 0x0000777305057816 */ /* 0x000fca00000000ff */
[----:B--2---:R0:W-:Y:S04]  /*c9100*/  @P6 STG.E.U8 desc[UR24][R10.64], R5 ;  /* 0x000000050a006986 */ /* 0x0041e8000c101118 */
[----:B0-----:R-:W2:Y:S01]  /*c9110*/  LDL.LU.64 R10, [R1+0x1190] ;  /* 0x00119000010a7983 */ /* 0x001ea20000300a00 */
[----:B------:R-:W-:Y:S02]  /*c9120*/  LOP3.LUT P6, RZ, R45, 0x8000, RZ, 0xc0, !PT ;  /* 0x000080002dff7812 */ /* 0x000fe400078cc0ff */
[----:B------:R-:W-:-:S11]  /*c9130*/  PRMT R5, R54, 0x7770, RZ ;  /* 0x0000777036057816 */ /* 0x000fd600000000ff */
        /* <DEDUP_REMOVED lines=11> */
[----:B------:R-:W4:Y:S01]  /*c91f0*/  LDL.LU.64 R14, [R1+0x3028] ;  /* 0x00302800010e7983 */ /* 0x000f220000300a00 */
[----:B0-----:R-:W-:-:S03]  /*c9200*/  PRMT R5, R54, 0x7772, RZ ;  /* 0x0000777236057816 */ /* 0x001fc600000000ff */
[----:B------:R-:W4:Y:S04]  /*c9210*/  LDL.LU.64 R8, [R1+0x3020] ;  /* 0x0030200001087983 */ /* 0x000f280000300a00 */
        /* <DEDUP_REMOVED lines=8> */
[----:B0-----:R-:W-:-:S11]  /*c92a0*/  PRMT R5, R58, 0x7771, RZ ;  /* 0x000077713a057816 */ /* 0x001fd600000000ff */
[----:B------:R0:W-:Y:S02]  /*c92b0*/  @P6 STG.E.U8 desc[UR24][R60.64], R5 ;  /* 0x000000053c006986 */ /* 0x0001e4000c101118 */
[C---:B0-----:R-:W-:Y:S02]  /*c92c0*/  PRMT R5, R58.reuse, 0x7772, RZ ;  /* 0x000077723a057816 */ /* 0x041fe400000000ff */
        /* <DEDUP_REMOVED lines=11> */
[----:B------:R-:W4:Y:S04]  /*c9380*/  LDL.LU.64 R56, [R1+0x11a0] ;  /* 0x0011a00001387983 */ /* 0x000f280000300a00 */
[----:B--2---:R0:W-:Y:S04]  /*c9390*/  @P2 STG.E.U8 desc[UR24][R10.64], R5 ;  /* 0x000000050a002986 */ /* 0x0041e8000c101118 */
[----:B0-----:R-:W2:Y:S04]  /*c93a0*/  LDL.LU.64 R10, [R1+0x11b8] ;  /* 0x0011b800010a7983 */ /* 0x001ea80000300a00 */
[----:B------:R-:W3:Y:S04]  /*c93b0*/  LDL.LU R46, [R1+0x20] ;  /* 0x00002000012e7983 */ /* 0x000ee80000300800 */
[----:B------:R-:W2:Y:S04]  /*c93c0*/  LDL.LU.64 R50, [R1+0x11b0] ;  /* 0x0011b00001327983 */ /* 0x000ea80000300a00 */
[----:B------:R-:W2:Y:S04]  /*c93d0*/  LDL.LU.64 R48, [R1+0x11c8] ;  /* 0x0011c80001307983 */ /* 0x000ea80000300a00 */
[----:B------:R-:W2:Y:S04]  /*c93e0*/  LDL.LU.64 R58, [R1+0x11c0] ;  /* 0x0011c000013a7983 */ /* 0x000ea80000300a00 */
[----:B------:R-:W2:Y:S04]  /*c93f0*/  LDL.LU.64 R38, [R1+0x11d8] ;  /* 0x0011d80001267983 */ /* 0x000ea80000300a00 */
[----:B------:R-:W2:Y:S01]  /*c9400*/  LDL.LU R47, [R1+0x24] ;  /* 0x00002400012f7983 */ /* 0x000ea20000300800 */
[----:B------:R-:W-:-:S02]  /*c9410*/  LOP3.LUT P2, RZ, R2, 0x400000, RZ, 0xc0, !PT ;  /* 0x0040000002ff7812 */ /* 0x000fc4000784c0ff */
[----:B------:R-:W-:Y:S02]  /*c9420*/  LOP3.LUT R45, R45, 0xfffffff7, RZ, 0xc0, !PT ;  /* 0xfffffff72d2d7812 */ /* 0x000fe400078ec0ff */
[C---:B------:R-:W-:Y:S02]  /*c9430*/  LOP3.LUT P0, RZ, R2.reuse, 0x4000, RZ, 0xc0, !PT ;  /* 0x0000400002ff7812 */ /* 0x040fe4000780c0ff */
[----:B------:R-:W-:Y:S01]  /*c9440*/  LOP3.LUT P1, RZ, R2, 0x8000, RZ, 0xc0, !PT ;  /* 0x0000800002ff7812 */ /* 0x000fe2000782c0ff */
[----:B------:R-:W2:Y:S01]  /*c9450*/  LDL.LU.64 R52, [R1+0x11d0] ;  /* 0x0011d00001347983 */ /* 0x000ea20000300a00 */
[C---:B------:R-:W-:Y:S02]  /*c9460*/  LOP3.LUT P3, RZ, R4.reuse, 0x1000, RZ, 0xc0, !PT ;  /* 0x0000100004ff7812 */ /* 0x040fe4000786c0ff */
[----:B------:R-:W-:Y:S01]  /*c9470*/  LOP3.LUT P5, RZ, R4, 0x2000, RZ, 0xc0, !PT ;  /* 0x0000200004ff7812 */ /* 0x000fe200078ac0ff */
[----:B------:R-:W2:Y:S02]  /*c9480*/  LDL.LU R54, [R1+0x28] ;  /* 0x0000280001367983 */ /* 0x000ea40000300800 */
        /* <DEDUP_REMOVED lines=17> */
[----:B------:R-:W-:Y:S02]  /*c95a0*/  LOP3.LUT P4, RZ, R2, 0x10000, RZ, 0xc0, !PT ;  /* 0x0001000002ff7812 */ /* 0x000fe4000788c0ff */
[----:B------:R-:W-:-:S09]  /*c95b0*/  LOP3.LUT R45, R45, 0xfffffdff, RZ, 0xc0, !PT ;  /* 0xfffffdff2d2d7812 */ /* 0x000fd200078ec0ff */
[----:B------:R-:W-:Y:S02]  /*c95c0*/  @P2 LOP3.LUT R45, R45, 0x200, RZ, 0xfc, !PT ;  /* 0x000002002d2d2812 */ /* 0x000fe400078efcff */
[----:B------:R-:W-:Y:S02]  /*c95d0*/  LOP3.LUT P2, RZ, R2, 0x20000, RZ, 0xc0, !PT ;  /* 0x0002000002ff7812 */ /* 0x000fe4000784c0ff */
[----:B---3--:R-:W-:-:S05]  /*c95e0*/  PRMT R4, R46, 0x7770, RZ ;  /* 0x000077702e047816 */ /* 0x008fca00000000ff */
[----:B------:R0:W-:Y:S02]  /*c95f0*/  @P0 STG.E.U8 desc[UR24][R60.64], R4 ;  /* 0x000000043c000986 */ /* 0x0001e4000c101118 */
[----:B0-----:R-:W-:-:S05]  /*c9600*/  PRMT R4, R46, 0x7771, RZ ;  /* 0x000077712e047816 */ /* 0x001fca00000000ff */
[----:B----4-:R0:W-:Y:S04]  /*c9610*/  @P1 STG.E.U8 desc[UR24][R56.64], R4 ;  /* 0x0000000438001986 */ /* 0x0101e8000c101118 */
[----:B0-----:R-:W3:Y:S01]  /*c9620*/  LDL.LU.64 R56, [R1+0x11e8] ;  /* 0x0011e80001387983 */ /* 0x001ee20000300a00 */
[----:B------:R-:W-:-:S05]  /*c9630*/  PRMT R4, R46, 0x7772, RZ ;  /* 0x000077722e047816 */ /* 0x000fca00000000ff */
[----:B--2---:R0:W-:Y:S04]  /*c9640*/  @P3 STG.E.U8 desc[UR24][R10.64], R4 ;  /* 0x000000040a003986 */ /* 0x0041e8000c101118 */
[----:B0-----:R-:W2:Y:S01]  /*c9650*/  LDL.LU.64 R10, [R1+0x11e0] ;  /* 0x0011e000010a7983 */ /* 0x001ea20000300a00 */
[----:B------:R-:W-:-:S05]  /*c9660*/  PRMT R4, R46, 0x7773, RZ ;  /* 0x000077732e047816 */ /* 0x000fca00000000ff */
[----:B------:R0:W-:Y:S04]  /*c9670*/  @P5 STG.E.U8 desc[UR24][R50.64], R4 ;  /* 0x0000000432005986 */ /* 0x0001e8000c101118 */
[----:B0-----:R-:W4:Y:S01]  /*c9680*/  LDL.LU.64 R50, [R1+0x11f8] ;  /* 0x0011f80001327983 */ /* 0x001f220000300a00 */
[----:B------:R-:W-:-:S05]  /*c9690*/  PRMT R4, R47, 0x7770, RZ ;  /* 0x000077702f047816 */ /* 0x000fca00000000ff */
[----:B------:R0:W-:Y:S04]  /*c96a0*/  @P4 STG.E.U8 desc[UR24][R48.64], R4 ;  /* 0x0000000430004986 */ /* 0x0001e8000c101118 */
[----:B0-----:R-:W4:Y:S01]  /*c96b0*/  LDL.LU.64 R48, [R1+0x11f0] ;  /* 0x0011f00001307983 */ /* 0x001f220000300a00 */
[----:B------:R-:W-:-:S03]  /*c96c0*/  PRMT R4, R47, 0x7771, RZ ;  /* 0x000077712f047816 */ /* 0x000fc600000000ff */
[----:B------:R-:W4:Y:S04]  /*c96d0*/  LDL.LU R60, [R1+0x2c] ;  /* 0x00002c00013c7983 */ /* 0x000f280000300800 */
[----:B------:R0:W-:Y:S04]  /*c96e0*/  @P2 STG.E.U8 desc[UR24][R58.64], R4 ;  /* 0x000000043a002986 */ /* 0x0001e8000c101118 */
[----:B0-----:R-:W4:Y:S01]  /*c96f0*/  LDL.LU.64 R58, [R1+0x1208] ;  /* 0x00120800013a7983 */ /* 0x001f220000300a00 */
[----:B------:R-:W-:Y:S02]  /*c9700*/  LOP3.LUT P2, RZ, R45, 0x200, RZ, 0xc0, !PT ;  /* 0x000002002dff7812 */ /* 0x000fe4000784c0ff */
[----:B------:R-:W-:Y:S01]  /*c9710*/  PRMT R4, R47, 0x7772, RZ ;  /* 0x000077722f047816 */ /* 0x000fe200000000ff */
[----:B------:R-:W4:Y:S10]  /*c9720*/  LDL.LU.64 R6, [R1+0x1200] ;  /* 0x0012000001067983 */ /* 0x000f340000300a00 */
[----:B------:R0:W-:Y:S01]  /*c9730*/  @P2 STG.E.U8 desc[UR24][R38.64], R4 ;  /* 0x0000000426002986 */ /* 0x0001e2000c101118 */
[----:B------:R-:W-:-:S02]  /*c9740*/  LOP3.LUT P2, RZ, R45, 0x100, RZ, 0xc0, !PT ;  /* 0x000001002dff7812 */ /* 0x000fc4000784c0ff */
[----:B0-----:R-:W-:Y:S02]  /*c9750*/  PRMT R4, R47, 0x7773, RZ ;  /* 0x000077732f047816 */ /* 0x001fe400000000ff */
[----:B------:R-:W4:Y:S09]  /*c9760*/  LDL.LU.64 R46, [R1+0x1218] ;  /* 0x00121800012e7983 */ /* 0x000f320000300a00 */
[----:B------:R0:W-:Y:S01]  /*c9770*/  @P2 STG.E.U8 desc[UR24][R52.64], R4 ;  /* 0x0000000434002986 */ /* 0x0001e2000c101118 */
[----:B------:R-:W-:-:S03]  /*c9780*/  LOP3.LUT P2, RZ, R45, 0x80, RZ, 0xc0, !PT ;  /* 0x000000802dff7812 */ /* 0x000fc6000784c0ff */
[----:B------:R-:W4:Y:S04]  /*c9790*/  LDL.LU.64 R36, [R1+0x1210] ;  /* 0x0012100001247983 */ /* 0x000f280000300a00 */
[----:B0-----:R-:W4:Y:S01]  /*c97a0*/  LDL.LU.64 R52, [R1+0x1228] ;  /* 0x0012280001347983 */ /* 0x001f220000300a00 */
[----:B------:R-:W-:-:S03]  /*c97b0*/  PRMT R4, R54, 0x7770, RZ ;  /* 0x0000777036047816 */ /* 0x000fc600000000ff */
[----:B------:R-:W4:Y:S04]  /*c97c0*/  LDL.LU R61, [R1+0x10] ;  /* 0x00001000013d7983 */ /* 0x000f280000300800 */
[----:B------:R-:W4:Y:S04]  /*c97d0*/  LDL.LU R38, [R1+0x138] ;  /* 0x0001380001267983 */ /* 0x000f280000300800 */
[----:B---3--:R0:W-:Y:S01]  /*c97e0*/  @P2 STG.E.U8 desc[UR24][R56.64], R4 ;  /* 0x0000000438002986 */ /* 0x0081e2000c101118 */
[C---:B------:R-:W-:Y:S02]  /*c97f0*/  LOP3.LUT P2, RZ, R45.reuse, 0x40, RZ, 0xc0, !PT ;  /* 0x000000402dff7812 */ /* 0x040fe4000784c0ff */
[----:B0-----:R-:W-:Y:S01]  /*c9800*/  PRMT R4, R54, 0x7771, RZ ;  /* 0x0000777136047816 */ /* 0x001fe200000000ff */
[----:B------:R-:W3:Y:S04]  /*c9810*/  LDL.LU.64 R56, [R1+0x1220] ;  /* 0x0012200001387983 */ /* 0x000ee80000300a00 */
[----:B------:R-:W3:Y:S06]  /*c9820*/  LDL.LU R39, [R1+0x13c] ;  /* 0x00013c0001277983 */ /* 0x000eec0000300800 */
[----:B--2---:R0:W-:Y:S01]  /*c9830*/  @P2 STG.E.U8 desc[UR24][R10.64], R4 ;  /* 0x000000040a002986 */ /* 0x0041e2000c101118 */
[----:B------:R-:W-:-:S02]  /*c9840*/  LOP3.LUT P2, RZ, R45, 0x20, RZ, 0xc0, !PT ;  /* 0x000000202dff7812 */ /* 0x000fc4000784c0ff */
[----:B0-----:R-:W-:Y:S01]  /*c9850*/  PRMT R4, R54, 0x7772, RZ ;  /* 0x0000777236047816 */ /* 0x001fe200000000ff */
[----:B------:R-:W2:Y:S10]  /*c9860*/  LDL.LU.64 R10, [R1+0x3018] ;  /* 0x00301800010a7983 */ /* 0x000eb40000300a00 */
[----:B----4-:R0:W-:Y:S01]  /*c9870*/  @P2 STG.E.U8 desc[UR24][R50.64], R4 ;  /* 0x0000000432002986 */ /* 0x0101e2000c101118 */
[----:B------:R-:W-:-:S03]  /*c9880*/  LOP3.LUT P2, RZ, R45, 0x10, RZ, 0xc0, !PT ;  /* 0x000000102dff7812 */ /* 0x000fc6000784c0ff */
[----:B0-----:R-:W4:Y:S01]  /*c9890*/  LDL.LU.64 R50, [R1+0x1238] ;  /* 0x0012380001327983 */ /* 0x001f220000300a00 */
[----:B------:R-:W-:-:S09]  /*c98a0*/  PRMT R4, R54, 0x7773, RZ ;  /* 0x0000777336047816 */ /* 0x000fd200000000ff */
[----:B------:R0:W-:Y:S01]  /*c98b0*/  @P2 STG.E.U8 desc[UR24][R48.64], R4 ;  /* 0x0000000430002986 */ /* 0x0001e2000c101118 */
[----:B------:R-:W-:-:S03]  /*c98c0*/  LOP3.LUT P2, RZ, R45, 0x8, RZ, 0xc0, !PT ;  /* 0x000000082dff7812 */ /* 0x000fc6000784c0ff */
[----:B0-----:R-:W2:Y:S01]  /*c98d0*/  LDL.LU.64 R48, [R1+0x1230] ;  /* 0x0012300001307983 */ /* 0x001ea20000300a00 */
[----:B------:R-:W-:-:S03]  /*c98e0*/  PRMT R4, R60, 0x7770, RZ ;  /* 0x000077703c047816 */ /* 0x000fc600000000ff */
[----:B------:R-:W2:Y:S06]  /*c98f0*/  LDL.LU R54, [R1+0x14] ;  /* 0x0000140001367983 */ /* 0x000eac0000300800 */
[----:B------:R0:W-:Y:S04]  /*c9900*/  @P2 STG.E.U8 desc[UR24][R58.64], R4 ;  /* 0x000000043a002986 */ /* 0x0001e8000c101118 */
[----:B0-----:R-:W2:Y:S01]  /*c9910*/  LDL.LU.64 R58, [R1+0x1250] ;  /* 0x00125000013a7983 */ /* 0x001ea20000300a00 */
[----:B------:R-:W-:-:S02]  /*c9920*/  LOP3.LUT P0, RZ, R2, 0x800000, RZ, 0xc0, !PT ;  /* 0x0080000002ff7812 */ /* 0x000fc4000780c0ff */
[----:B------:R-:W-:Y:S02]  /*c9930*/  LOP3.LUT P1, RZ, R2, 0x1000000, RZ, 0xc0, !PT ;  /* 0x0100000002ff7812 */ /* 0x000fe4000782c0ff */
[----:B------:R-:W-:Y:S02]  /*c9940*/  PRMT R4, R60, 0x7771, RZ ;  /* 0x000077713c047816 */ /* 0x000fe400000000ff */
[C---:B------:R-:W-:Y:S02]  /*c9950*/  LOP3.LUT P6, RZ, R2.reuse, 0x2000000, RZ, 0xc0, !PT ;  /* 0x0200000002ff7812 */ /* 0x040fe400078cc0ff */
[----:B------:R-:W-:-:S05]  /*c9960*/  LOP3.LUT P3, RZ, R2, 0x4000000, RZ, 0xc0, !PT ;  /* 0x0400000002ff7812 */ /* 0x000fca000786c0ff */
[----:B------:R0:W-:Y:S02]  /*c9970*/  @P0 STG.E.U8 desc[UR24][R6.64], R4 ;  /* 0x0000000406000986 */ /* 0x0001e4000c101118 */
[----:B0-----:R-:W-:-:S05]  /*c9980*/  PRMT R4, R60, 0x7772, RZ ;  /* 0x000077723c047816 */ /* 0x001fca00000000ff */
[----:B------:R0:W-:Y:S04]  /*c9990*/  @P1 STG.E.U8 desc[UR24][R46.64], R4 ;  /* 0x000000042e001986 */ /* 0x0001e8000c101118 */
[----:B0-----:R-:W2:Y:S01]  /*c99a0*/  LDL.LU.64 R46, [R1+0x1248] ;  /* 0x00124800012e7983 */ /* 0x001ea20000300a00 */
[----:B------:R-:W-:-:S05]  /*c99b0*/  PRMT R4, R60, 0x7773, RZ ;  /* 0x000077733c047816 */ /* 0x000fca00000000ff */
[----:B------:R0:W-:Y:S01]  /*c99c0*/  @P6 STG.E.U8 desc[UR24][R36.64], R4 ;  /* 0x0000000424006986 */ /* 0x0001e2000c101118 */
[----:B------:R-:W-:Y:S02]  /*c99d0*/  LOP3.LUT P5, RZ, R2, 0x8000000, RZ, 0xc0, !PT ;  /* 0x0800000002ff7812 */ /* 0x000fe400078ac0ff */
[----:B0-----:R-:W-:-:S05]  /*c99e0*/  PRMT R4, R61, 0x7770, RZ ;  /* 0x000077703d047816 */ /* 0x001fca00000000ff */
[----:B------:R0:W-:Y:S01]  /*c99f0*/  @P3 STG.E.U8 desc[UR24][R52.64], R4 ;  /* 0x0000000434003986 */ /* 0x0001e2000c101118 */
[----:B------:R-:W-:-:S03]  /*c9a00*/  LOP3.LUT P4, RZ, R3, 0x1, RZ, 0xc0, !PT ;  /* 0x0000000103ff7812 */ /* 0x000fc6000788c0ff */
[----:B0-----:R-:W2:Y:S01]  /*c9a10*/  LDL.LU.64 R52, [R1+0x1260] ;  /* 0x0012600001347983 */ /* 0x001ea20000300a00 */
[----:B------:R-:W-:Y:S02]  /*c9a20*/  PRMT R4, R61, 0x7771, RZ ;  /* 0x000077713d047816 */ /* 0x000fe400000000ff */
[----:B------:R-:W-:-:S03]  /*c9a30*/  LOP3.LUT P0, RZ, R45, 0x4, RZ, 0xc0, !PT ;  /* 0x000000042dff7812 */ /* 0x000fc6000780c0ff */
[----:B---3--:R0:W-:Y:S01]  /*c9a40*/  @P5 STG.E.U8 desc[UR24][R56.64], R4 ;  /* 0x0000000438005986 */ /* 0x0081e2000c101118 */
[----:B------:R-:W-:-:S03]  /*c9a50*/  ISETP.LT.AND P5, PT, R38, UR26, !P4 ;  /* 0x0000001a26007c0c */ /* 0x000fc6000e7a1270 */
[----:B0-----:R-:W3:Y:S01]  /*c9a60*/  LDL.LU.64 R56, [R1+0x1258] ;  /* 0x0012580001387983 */ /* 0x001ee20000300a00 */
[----:B------:R-:W-:-:S03]  /*c9a70*/  PRMT R4, R61, 0x7772, RZ ;  /* 0x000077723d047816 */ /* 0x000fc600000000ff */
[----:B------:R-:W3:Y:S06]  /*c9a80*/  LDL.LU R60, [R1+0x18] ;  /* 0x00001800013c7983 */ /* 0x000eec0000300800 */
[----:B----4-:R0:W-:Y:S01]  /*c9a90*/  @P5 STG.E.U8 desc[UR24][R50.64], R4 ;  /* 0x0000000432005986 */ /* 0x0101e2000c101118 */
[----:B------:R-:W-:-:S03]  /*c9aa0*/  ISETP.LT.AND P5, PT, R39, UR22, !P4 ;  /* 0x0000001627007c0c */ /* 0x000fc6000e7a1270 */
[----:B0-----:R-:W4:Y:S01]  /*c9ab0*/  LDL.LU.64 R50, [R1+0x1270] ;  /* 0x0012700001327983 */ /* 0x001f220000300a00 */
[----:B------:R-:W-:-:S09]  /*c9ac0*/  PRMT R4, R61, 0x7773, RZ ;  /* 0x000077733d047816 */ /* 0x000fd200000000ff */
[----:B--2---:R0:W-:Y:S01]  /*c9ad0*/  @P5 STG.E.U8 desc[UR24][R48.64], R4 ;  /* 0x0000000430005986 */ /* 0x0041e2000c101118 */
[----:B------:R-:W-:-:S03]  /*c9ae0*/  ISETP.LT.AND P5, PT, R38, UR20, !P0 ;  /* 0x0000001426007c0c */ /* 0x000fc6000c7a1270 */
[----:B0-----:R-:W2:Y:S01]  /*c9af0*/  LDL.LU.64 R48, [R1+0x1268] ;  /* 0x0012680001307983 */ /* 0x001ea20000300a00 */
[----:B------:R-:W-:-:S09]  /*c9b00*/  PRMT R4, R54, 0x7770, RZ ;  /* 0x0000777036047816 */ /* 0x000fd200000000ff */
[----:B------:R0:W-:Y:S04]  /*c9b10*/  @P5 STG.E.U8 desc[UR24][R58.64], R4 ;  /* 0x000000043a005986 */ /* 0x0001e8000c101118 */
[----:B0-----:R-:W2:Y:S01]  /*c9b20*/  LDL.LU.64 R58, [R1+0x1280] ;  /* 0x00128000013a7983 */ /* 0x001ea20000300a00 */
[----:B------:R-:W-:Y:S02]  /*c9b30*/  ISETP.LT.AND P0, PT, R39, UR18, !P0 ;  /* 0x0000001227007c0c */ /* 0x000fe4000c701270 */
[----:B------:R-:W-:Y:S02]  /*c9b40*/  PRMT R4, R54, 0x7771, RZ ;  /* 0x0000777136047816 */ /* 0x000fe400000000ff */
[C---:B------:R-:W-:Y:S02]  /*c9b50*/  LOP3.LUT P2, RZ, R3.reuse, 0x10, RZ, 0xc0, !PT ;  /* 0x0000001003ff7812 */ /* 0x040fe4000784c0ff */
[----:B------:R-:W-:-:S07]  /*c9b60*/  LOP3.LUT P3, RZ, R3, 0x100, RZ, 0xc0, !PT ;  /* 0x0000010003ff7812 */ /* 0x000fce000786c0ff */
[----:B------:R0:W-:Y:S01]  /*c9b70*/  @P0 STG.E.U8 desc[UR24][R46.64], R4 ;  /* 0x000000042e000986 */ /* 0x0001e2000c101118 */
[----:B------:R-:W-:-:S03]  /*c9b80*/  ISETP.LT.AND P0, PT, R38, UR16, !P2 ;  /* 0x0000001026007c0c */ /* 0x000fc6000d701270 */
[----:B0-----:R-:W2:Y:S01]  /*c9b90*/  LDL.LU.64 R46, [R1+0x1278] ;  /* 0x00127800012e7983 */ /* 0x001ea20000300a00 */
[----:B------:R-:W-:-:S03]  /*c9ba0*/  PRMT R4, R54, 0x7772, RZ ;  /* 0x0000777236047816 */ /* 0x000fc600000000ff */
[----:B------:R-:W2:Y:S06]  /*c9bb0*/  LDL.LU R61, [R1+0x1c] ;  /* 0x00001c00013d7983 */ /* 0x000eac0000300800 */
[----:B------:R0:W-:Y:S01]  /*c9bc0*/  @P0 STG.E.U8 desc[UR24][R52.64], R4 ;  /* 0x0000000434000986 */ /* 0x0001e2000c101118 */
[----:B------:R-:W-:-:S03]  /*c9bd0*/  ISETP.LT.AND P0, PT, R39, UR14, !P2 ;  /* 0x0000000e27007c0c */ /* 0x000fc6000d701270 */
[----:B0-----:R-:W2:Y:S01]  /*c9be0*/  LDL.LU.64 R52, [R1+0x1290] ;  /* 0x0012900001347983 */ /* 0x001ea20000300a00 */
[----:B------:R-:W-:Y:S02]  /*c9bf0*/  PRMT R4, R54, 0x7773, RZ ;  /* 0x0000777336047816 */ /* 0x000fe400000000ff */
[----:B------:R-:W-:-:S07]  /*c9c00*/  LOP3.LUT P4, RZ, R3, 0x400, RZ, 0xc0, !PT ;  /* 0x0000040003ff7812 */ /* 0x000fce000788c0ff */
[----:B---3--:R0:W-:Y:S01]  /*c9c10*/  @P0 STG.E.U8 desc[UR24][R56.64], R4 ;  /* 0x0000000438000986 */ /* 0x0081e2000c101118 */
[----:B------:R-:W-:-:S03]  /*c9c20*/  ISETP.LT.AND P0, PT, R38, UR12, !P3 ;  /* 0x0000000c26007c0c */ /* 0x000fc6000df01270 */
[----:B0-----:R-:W3:Y:S01]  /*c9c30*/  LDL.LU.64 R56, [R1+0x1288] ;  /* 0x0012880001387983 */ /* 0x001ee20000300a00 */
[----:B------:R-:W-:-:S09]  /*c9c40*/  PRMT R4, R60, 0x7770, RZ ;  /* 0x000077703c047816 */ /* 0x000fd200000000ff */
[----:B----4-:R0:W-:Y:S01]  /*c9c50*/  @P0 STG.E.U8 desc[UR24][R50.64], R4 ;  /* 0x0000000432000986 */ /* 0x0101e2000c101118 */
[----:B------:R-:W-:-:S03]  /*c9c60*/  ISETP.LT.AND P0, PT, R39, UR10, !P3 ;  /* 0x0000000a27007c0c */ /* 0x000fc6000df01270 */
[----:B0-----:R-:W4:Y:S01]  /*c9c70*/  LDL.LU.64 R50, [R1+0x12a0] ;  /* 0x0012a00001327983 */ /* 0x001f220000300a00 */
[----:B------:R-:W-:-:S09]  /*c9c80*/  PRMT R4, R60, 0x7771, RZ ;  /* 0x000077713c047816 */ /* 0x000fd200000000ff */
[----:B--2---:R0:W-:Y:S01]  /*c9c90*/  @P0 STG.E.U8 desc[UR24][R48.64], R4 ;  /* 0x0000000430000986 */ /* 0x0041e2000c101118 */
[----:B------:R-:W-:Y:S02]  /*c9ca0*/  ISETP.LT.AND P0, PT, R38, UR8, !P4 ;  /* 0x0000000826007c0c */ /* 0x000fe4000e701270 */
[C---:B------:R-:W-:Y:S02]  /*c9cb0*/  LOP3.LUT P5, RZ, R3.reuse, 0x1000, RZ, 0xc0, !PT ;  /* 0x0000100003ff7812 */ /* 0x040fe400078ac0ff */
[C---:B------:R-:W-:Y:S02]  /*c9cc0*/  LOP3.LUT P2, RZ, R3.reuse, 0x4000, RZ, 0xc0, !PT ;  /* 0x0000400003ff7812 */ /* 0x040fe4000784c0ff */
[----:B------:R-:W-:Y:S02]  /*c9cd0*/  LOP3.LUT P3, RZ, R3, 0x10000, RZ, 0xc0, !PT ;  /* 0x0001000003ff7812 */ /* 0x000fe4000786c0ff */
[----:B------:R-:W-:Y:S02]  /*c9ce0*/  LOP3.LUT P6, RZ, R41, 0x2000000, RZ, 0xc0, !PT ;  /* 0x0200000029ff7812 */ /* 0x000fe400078cc0ff */
[----:B------:R-:W-:Y:S01]  /*c9cf0*/  LOP3.LUT P1, RZ, R45, 0x2, RZ, 0xc0, !PT ;  /* 0x000000022dff7812 */ /* 0x000fe2000782c0ff */
[----:B------:R-:W-:Y:S01]  /*c9d00*/  ULDC UR8, c[0x0][0x228] ;  /* 0x00008a0000087ab9 */ /* 0x000fe20000000800 */
[----:B0-----:R-:W2:Y:S01]  /*c9d10*/  LDL.LU.64 R48, [R1+0x1298] ;  /* 0x0012980001307983 */ /* 0x001ea20000300a00 */
[----:B------:R-:W-:-:S03]  /*c9d20*/  PRMT R4, R60, 0x7772, RZ ;  /* 0x000077723c047816 */ /* 0x000fc600000000ff */
[----:B------:R-:W2:Y:S04]  /*c9d30*/  LDL.LU R54, [R1] ;  /* 0x0000000001367983 */ /* 0x000ea80000300800 */
[----:B------:R0:W-:Y:S04]  /*c9d40*/  @P0 STG.E.U8 desc[UR24][R58.64], R4 ;  /* 0x000000043a000986 */ /* 0x0001e8000c101118 */
[----:B0-----:R-:W2:Y:S01]  /*c9d50*/  LDL.LU.64 R58, [R1+0x12b0] ;  /* 0x0012b000013a7983 */ /* 0x001ea20000300a00 */
[----:B------:R-:W-:Y:S02]  /*c9d60*/  ISETP.LT.AND P0, PT, R39, UR6, !P4 ;  /* 0x0000000627007c0c */ /* 0x000fe4000e701270 */
[----:B------:R-:W-:Y:S01]  /*c9d70*/  PRMT R4, R60, 0x7773, RZ ;  /* 0x000077733c047816 */ /* 0x000fe200000000ff */
[----:B------:R-:W-:-:S10]  /*c9d80*/  ULDC UR6, c[0x0][0x228] ;  /* 0x00008a0000067ab9 */ /* 0x000fd40000000800 */
[----:B------:R0:W-:Y:S01]  /*c9d90*/  @P0 STG.E.U8 desc[UR24][R46.64], R4 ;  /* 0x000000042e000986 */ /* 0x0001e2000c101118 */
[----:B------:R-:W-:Y:S01]  /*c9da0*/  ISETP.LT.AND P0, PT, R38, UR4, !P5 ;  /* 0x0000000426007c0c */ /* 0x000fe2000ef01270 */
[----:B------:R-:W-:Y:S02]  /*c9db0*/  ULDC UR4, c[0x0][0x228] ;  /* 0x00008a0000047ab9 */ /* 0x000fe40000000800 */
[----:B0-----:R-:W2:Y:S01]  /*c9dc0*/  LDL.LU.64 R46, [R1+0x12a8] ;  /* 0x0012a800012e7983 */ /* 0x001ea20000300a00 */
[----:B------:R-:W-:-:S09]  /*c9dd0*/  PRMT R4, R61, 0x7770, RZ ;  /* 0x000077703d047816 */ /* 0x000fd200000000ff */
[----:B------:R0:W-:Y:S01]  /*c9de0*/  @P0 STG.E.U8 desc[UR24][R52.64], R4 ;  /* 0x0000000434000986 */ /* 0x0001e2000c101118 */
[----:B------:R-:W-:-:S03]  /*c9df0*/  ISETP.LT.AND P0, PT, R39, UR28, !P5 ;  /* 0x0000001c27007c0c */ /* 0x000fc6000ef01270 */
[----:B0-----:R-:W2:Y:S01]  /*c9e00*/  LDL.LU.64 R52, [R1+0x12c0] ;  /* 0x0012c00001347983 */ /* 0x001ea20000300a00 */
[----:B------:R-:W-:-:S09]  /*c9e10*/  PRMT R4, R61, 0x7771, RZ ;  /* 0x000077713d047816 */ /* 0x000fd200000000ff */
[----:B---3--:R0:W-:Y:S01]  /*c9e20*/  @P0 STG.E.U8 desc[UR24][R56.64], R4 ;  /* 0x0000000438000986 */ /* 0x0081e2000c101118 */
[----:B------:R-:W-:Y:S01]  /*c9e30*/  ISETP.LT.AND P0, PT, R38, UR4, !P2 ;  /* 0x0000000426007c0c */ /* 0x000fe2000d701270 */
[----:B------:R-:W-:Y:S02]  /*c9e40*/  ULDC UR4, c[0x0][0x228] ;  /* 0x00008a0000047ab9 */ /* 0x000fe40000000800 */
[----:B0-----:R-:W3:Y:S01]  /*c9e50*/  LDL.LU.64 R56, [R1+0x12b8] ;  /* 0x0012b80001387983 */ /* 0x001ee20000300a00 */
[----:B------:R-:W-:-:S03]  /*c9e60*/  PRMT R4, R61, 0x7772, RZ ;  /* 0x000077723d047816 */ /* 0x000fc600000000ff */
[----:B------:R-:W3:Y:S06]  /*c9e70*/  LDL.LU R60, [R1+0x4] ;  /* 0x00000400013c7983 */ /* 0x000eec0000300800 */
[----:B----4-:R0:W-:Y:S01]  /*c9e80*/  @P0 STG.E.U8 desc[UR24][R50.64], R4 ;  /* 0x0000000432000986 */ /* 0x0101e2000c101118 */
[----:B------:R-:W-:Y:S01]  /*c9e90*/  ISETP.LT.AND P0, PT, R39, UR4, !P2 ;  /* 0x0000000427007c0c */ /* 0x000fe2000d701270 */
[----:B------:R-:W-:Y:S02]  /*c9ea0*/  ULDC UR4, c[0x0][0x228] ;  /* 0x00008a0000047ab9 */ /* 0x000fe40000000800 */
[----:B0-----:R-:W4:Y:S01]  /*c9eb0*/  LDL.LU.64 R50, [R1+0x12d0] ;  /* 0x0012d00001327983 */ /* 0x001f220000300a00 */
[----:B------:R-:W-:-:S09]  /*c9ec0*/  PRMT R4, R61, 0x7773, RZ ;  /* 0x000077733d047816 */ /* 0x000fd200000000ff */
[----:B--2---:R0:W-:Y:S01]  /*c9ed0*/  @P0 STG.E.U8 desc[UR24][R48.64], R4 ;  /* 0x0000000430000986 */ /* 0x0041e2000c101118 */
[----:B------:R-:W-:Y:S01]  /*c9ee0*/  ISETP.LT.AND P0, PT, R38, UR4, !P3 ;  /* 0x0000000426007c0c */ /* 0x000fe2000df01270 */
[----:B------:R-:W-:Y:S02]  /*c9ef0*/  ULDC UR4, c[0x0][0x228] ;  /* 0x00008a0000047ab9 */ /* 0x000fe40000000800 */
[----:B0-----:R-:W2:Y:S01]  /*c9f00*/  LDL.LU.64 R48, [R1+0x12c8] ;  /* 0x0012c80001307983 */ /* 0x001ea20000300a00 */
[----:B------:R-:W-:-:S09]  /*c9f10*/  PRMT R4, R54, 0x7770, RZ ;  /* 0x0000777036047816 */ /* 0x000fd200000000ff */
[----:B------:R0:W-:Y:S04]  /*c9f20*/  @P0 STG.E.U8 desc[UR24][R58.64], R4 ;  /* 0x000000043a000986 */ /* 0x0001e8000c101118 */
[----:B0-----:R-:W2:Y:S01]  /*c9f30*/  LDL.LU.64 R58, [R1+0x12e0] ;  /* 0x0012e000013a7983 */ /* 0x001ea20000300a00 */
[----:B------:R-:W-:Y:S02]  /*c9f40*/  ISETP.LT.AND P0, PT, R39, UR4, !P3 ;  /* 0x0000000427007c0c */ /* 0x000fe4000df01270 */
[----:B------:R-:W-:Y:S02]  /*c9f50*/  PRMT R4, R54, 0x7771, RZ ;  /* 0x0000777136047816 */ /* 0x000fe400000000ff */
[C---:B------:R-:W-:Y:S01]  /*c9f60*/  LOP3.LUT P4, RZ, R3.reuse, 0x40000, RZ, 0xc0, !PT ;  /* 0x0004000003ff7812 */ /* 0x040fe2000788c0ff */
[----:B------:R-:W-:Y:S01]  /*c9f70*/  ULDC UR4, c[0x0][0x228] ;  /* 0x00008a0000047ab9 */ /* 0x000fe20000000800 */
[----:B------:R-:W-:-:S07]  /*c9f80*/  LOP3.LUT P5, RZ, R3, 0x200000, RZ, 0xc0, !PT ;  /* 0x0020000003ff7812 */ /* 0x000fce00078ac0ff */
[----:B------:R0:W-:Y:S01]  /*c9f90*/  @P0 STG.E.U8 desc[UR24][R46.64], R4 ;  /* 0x000000042e000986 */ /* 0x0001e2000c101118 */
[----:B------:R-:W-:Y:S01]  /*c9fa0*/  ISETP.LT.AND P0, PT, R38, UR4, !P4 ;  /* 0x0000000426007c0c */ /* 0x000fe2000e701270 */
[----:B------:R-:W-:Y:S02]  /*c9fb0*/  ULDC UR4, c[0x0][0x228] ;  /* 0x00008a0000047ab9 */ /* 0x000fe40000000800 */
[----:B0-----:R-:W2:Y:S01]  /*c9fc0*/  LDL.LU.64 R46, [R1+0x12d8] ;  /* 0x0012d800012e7983 */ /* 0x001ea20000300a00 */
[----:B------:R-:W-:-:S03]  /*c9fd0*/  PRMT R4, R54, 0x7772, RZ ;  /* 0x0000777236047816 */ /* 0x000fc600000000ff */
[----:B------:R-:W2:Y:S06]  /*c9fe0*/  LDL.LU R61, [R1+0x8] ;  /* 0x00000800013d7983 */ /* 0x000eac0000300800 */
[----:B------:R0:W-:Y:S01]  /*c9ff0*/  @P0 STG.E.U8 desc[UR24][R52.64], R4 ;  /* 0x0000000434000986 */ /* 0x0001e2000c101118 */
[----:B------:R-:W-:Y:S01]  /*ca000*/  ISETP.LT.AND P0, PT, R39, UR4, !P4 ;  /* 0x0000000427007c0c */ /* 0x000fe2000e701270 */
[----:B------:R-:W-:Y:S02]  /*ca010*/  ULDC UR4, c[0x0][0x228] ;  /* 0x00008a0000047ab9 */ /* 0x000fe40000000800 */
[----:B0-----:R-:W2:Y:S01]  /*ca020*/  LDL.LU.64 R52, [R1+0x1330] ;  /* 0x0013300001347983 */ /* 0x001ea20000300a00 */
[----:B------:R-:W-:-:S02]  /*ca030*/  PRMT R4, R54, 0x7773, RZ ;  /* 0x0000777336047816 */ /* 0x000fc400000000ff */
[C---:B------:R-:W-:Y:S02]  /*ca040*/  LOP3.LUT P2, RZ, R3.reuse, 0x1000000, RZ, 0xc0, !PT ;  /* 0x0100000003ff7812 */ /* 0x040fe4000784c0ff */
[C---:B------:R-:W-:Y:S02]  /*ca050*/  LOP3.LUT P3, RZ, R3.reuse, 0x2000000, RZ, 0xc0, !PT ;  /* 0x0200000003ff7812 */ /* 0x040fe4000786c0ff */
[----:B------:R-:W-:-:S03]  /*ca060*/  LOP3.LUT P4, RZ, R3, 0x10000000, RZ, 0xc0, !PT ;  /* 0x1000000003ff7812 */ /* 0x000fc6000788c0ff */
[----:B---3--:R0:W-:Y:S01]  /*ca070*/  @P0 STG.E.U8 desc[UR24][R56.64], R4 ;  /* 0x0000000438000986 */ /* 0x0081e2000c101118 */
[----:B------:R-:W-:Y:S01]  /*ca080*/  ISETP.LT.AND P0, PT, R38, UR4, !P5 ;  /* 0x0000000426007c0c */ /* 0x000fe2000ef01270 */
[----:B------:R-:W-:Y:S02]  /*ca090*/  ULDC UR4, c[0x0][0x228] ;  /* 0x00008a0000047ab9 */ /* 0x000fe40000000800 */
[----:B0-----:R-:W3:Y:S01]  /*ca0a0*/  LDL.LU.64 R56, [R1+0x12e8] ;  /* 0x0012e80001387983 */ /* 0x001ee20000300a00 */
[----:B------:R-:W-:-:S09]  /*ca0b0*/  PRMT R4, R60, 0x7770, RZ ;  /* 0x000077703c047816 */ /* 0x000fd200000000ff */
[----:B----4-:R0:W-:Y:S01]  /*ca0c0*/  @P0 STG.E.U8 desc[UR24][R50.64], R4 ;  /* 0x0000000432000986 */ /* 0x0101e2000c101118 */
[----:B------:R-:W-:Y:S02]  /*ca0d0*/  ISETP.LT.AND P0, PT, R39, UR4, !P5 ;  /* 0x0000000427007c0c */ /* 0x000fe4000ef01270 */
[----:B------:R-:W-:Y:S02]  /*ca0e0*/  LOP3.LUT P5, RZ, R3, 0x40000000, RZ, 0xc0, !PT ;  /* 0x4000000003ff7812 */ /* 0x000fe400078ac0ff */
[----:B------:R-:W-:Y:S01]  /*ca0f0*/  PRMT R3, R60, 0x7771, RZ ;  /* 0x000077713c037816 */ /* 0x000fe200000000ff */
[----:B------:R-:W-:Y:S01]  /*ca100*/  ULDC UR4, c[0x0][0x228] ;  /* 0x00008a0000047ab9 */ /* 0x000fe20000000800 */
[----:B0-----:R-:W4:Y:S07]  /*ca110*/  LDL.LU.64 R50, [R1+0x1340] ;  /* 0x0013400001327983 */ /* 0x001f2e0000300a00 */
[----:B--2---:R0:W-:Y:S01]  /*ca120*/  @P0 STG.E.U8 desc[UR24][R48.64], R3 ;  /* 0x0000000330000986 */ /* 0x0041e2000c101118 */
[----:B------:R-:W-:Y:S01]  /*ca130*/  ISETP.LT.AND P0, PT, R38, UR4, !P2 ;  /* 0x0000000426007c0c */ /* 0x000fe2000d701270 */
[----:B------:R-:W-:-:S02]  /*ca140*/  ULDC UR4, c[0x0][0x228] ;  /* 0x00008a0000047ab9 */ /* 0x000fc40000000800 */
[----:B0-----:R-:W2:Y:S01]  /*ca150*/  LDL.LU.64 R48, [R1+0x1338] ;  /* 0x0013380001307983 */ /* 0x001ea20000300a00 */
[----:B------:R-:W-:-:S03]  /*ca160*/  PRMT R3, R60, 0x7772, RZ ;  /* 0x000077723c037816 */ /* 0x000fc600000000ff */
[----:B------:R-:W2:Y:S06]  /*ca170*/  LDL.LU R54, [R1+0xc] ;  /* 0x00000c0001367983 */ /* 0x000eac0000300800 */
[----:B------:R0:W-:Y:S04]  /*ca180*/  @P0 STG.E.U8 desc[UR24][R58.64], R3 ;  /* 0x000000033a000986 */ /* 0x0001e8000c101118 */
[----:B0-----:R-:W2:Y:S01]  /*ca190*/  LDL.LU.64 R58, [R1+0x1358] ;  /* 0x00135800013a7983 */ /* 0x001ea20000300a00 */
[----:B------:R-:W-:-:S02]  /*ca1a0*/  ISETP.LT.AND P0, PT, R39, UR4, !P2 ;  /* 0x0000000427007c0c */ /* 0x000fc4000d701270 */
        /* <DEDUP_REMOVED lines=8> */
[----:B------:R-:W-:Y:S01]  /*ca230*/  ISETP.LT.AND P0, PT, R39, UR4, !P3 ;  /* 0x0000000427007c0c */ /* 0x000fe2000df01270 */
[----:B------:R-:W-:Y:S02]  /*ca240*/  ULDC UR4, c[0x0][0x228] ;  /* 0x00008a0000047ab9 */ /* 0x000fe40000000800 */
[----:B0-----:R-:W2:Y:S01]  /*ca250*/  LDL.LU.64 R52, [R1+0x1368] ;  /* 0x0013680001347983 */ /* 0x001ea20000300a00 */
[----:B------:R-:W-:-:S09]  /*ca260*/  PRMT R3, R61, 0x7771, RZ ;  /* 0x000077713d037816 */ /* 0x000fd200000000ff */
[----:B---3--:R0:W-:Y:S01]  /*ca270*/  @P0 STG.E.U8 desc[UR24][R56.64], R3 ;  /* 0x0000000338000986 */ /* 0x0081e2000c101118 */
[----:B------:R-:W-:Y:S01]  /*ca280*/  ISETP.LT.AND P0, PT, R38, UR4, !P4 ;  /* 0x0000000426007c0c */ /* 0x000fe2000e701270 */
[----:B------:R-:W-:Y:S02]  /*ca290*/  ULDC UR4, c[0x0][0x228] ;  /* 0x00008a0000047ab9 */ /* 0x000fe40000000800 */
[----:B0-----:R-:W3:Y:S01]  /*ca2a0*/  LDL.LU.64 R56, [R1+0x1360] ;  /* 0x0013600001387983 */ /* 0x001ee20000300a00 */
[----:B------:R-:W-:-:S09]  /*ca2b0*/  PRMT R3, R61, 0x7772, RZ ;  /* 0x000077723d037816 */ /* 0x000fd200000000ff */
        /* <DEDUP_REMOVED lines=26> */
[----:B------:R-:W-:Y:S02]  /*ca460*/  PRMT R3, R54, 0x7773, RZ ;  /* 0x0000777336037816 */ /* 0x000fe400000000ff */
[----:B------:R-:W-:-:S07]  /*ca470*/  LOP3.LUT P4, RZ, R44, 0x10, RZ, 0xc0, !PT ;  /* 0x000000102cff7812 */ /* 0x000fce000788c0ff */
        /* <DEDUP_REMOVED lines=19> */
[----:B------:R-:W-:Y:S01]  /*ca5b0*/  LOP3.LUT P5, RZ, R44, 0x40, RZ, 0xc0, !PT ;  /* 0x000000402cff7812 */ /* 0x000fe200078ac0ff */
[----:B------:R-:W-:Y:S01]  /*ca5c0*/  ULDC UR4, c[0x0][0x228] ;  /* 0x00008a0000047ab9 */ /* 0x000fe20000000800 */
[----:B------:R-:W-:-:S02]  /*ca5d0*/  PRMT R3, R9, 0x7770, RZ ;  /* 0x0000777009037816 */ /* 0x000fc400000000ff */
[----:B------:R-:W-:-:S05]  /*ca5e0*/  LOP3.LUT P2, RZ, R44, 0x100, RZ, 0xc0, !PT ;  /* 0x000001002cff7812 */ /* 0x000fca000784c0ff */
[----:B------:R0:W-:Y:S01]  /*ca5f0*/  @P0 STG.E.U8 desc[UR24][R46.64], R8 ;  /* 0x000000082e000986 */ /* 0x0001e2000c101118 */
[----:B------:R-:W-:Y:S01]  /*ca600*/  ISETP.LT.AND P0, PT, R38, UR4, !P5 ;  /* 0x0000000426007c0c */ /* 0x000fe2000ef01270 */
[----:B------:R-:W-:Y:S02]  /*ca610*/  ULDC UR4, c[0x0][0x228] ;  /* 0x00008a0000047ab9 */ /* 0x000fe40000000800 */
[----:B0-----:R-:W2:Y:S10]  /*ca620*/  LDL.LU.64 R46, [R1+0x13b0] ;  /* 0x0013b000012e7983 */ /* 0x001eb40000300a00 */
[----:B------:R0:W-:Y:S01]  /*ca630*/  @P0 STG.E.U8 desc[UR24][R52.64], R3 ;  /* 0x0000000334000986 */ /* 0x0001e2000c101118 */
[----:B------:R-:W-:Y:S01]  /*ca640*/  ISETP.LT.AND P0, PT, R39, UR4, !P5 ;  /* 0x0000000427007c0c */ /* 0x000fe2000ef01270 */
[----:B------:R-:W-:-:S02]  /*ca650*/  ULDC UR4, c[0x0][0x228] ;  /* 0x00008a0000047ab9 */ /* 0x000fc40000000800 */
[----:B0-----:R-:W2:Y:S01]  /*ca660*/  LDL.LU.64 R52, [R1+0x13c8] ;  /* 0x0013c80001347983 */ /* 0x001ea20000300a00 */
[----:B------:R-:W-:Y:S02]  /*ca670*/  PRMT R3, R9, 0x7771, RZ ;  /* 0x0000777109037816 */ /* 0x000fe400000000ff */
[----:B------:R-:W-:-:S07]  /*ca680*/  LOP3.LUT P3, RZ, R44, 0x800, RZ, 0xc0, !PT ;  /* 0x000008002cff7812 */ /* 0x000fce000786c0ff */
[----:B---3--:R0:W-:Y:S01]  /*ca690*/  @P0 STG.E.U8 desc[UR24][R56.64], R3 ;  /* 0x0000000338000986 */ /* 0x0081e2000c101118 */
[----:B------:R-:W-:Y:S01]  /*ca6a0*/  ISETP.LT.AND P0, PT, R38, UR4, !P2 ;  /* 0x0000000426007c0c */ /* 0x000fe2000d701270 */
[----:B------:R-:W-:Y:S02]  /*ca6b0*/  ULDC UR4, c[0x0][0x228] ;  /* 0x00008a0000047ab9 */ /* 0x000fe40000000800 */
[----:B0-----:R-:W3:Y:S01]  /*ca6c0*/  LDL.LU.64 R56, [R1+0x13c0] ;  /* 0x0013c00001387983 */ /* 0x001ee20000300a00 */
[C---:B------:R-:W-:Y:S02]  /*ca6d0*/  PRMT R3, R9.reuse, 0x7772, RZ ;  /* 0x0000777209037816 */ /* 0x040fe400000000ff */
[----:B------:R-:W-:-:S07]  /*ca6e0*/  PRMT R9, R9, 0x7773, RZ ;  /* 0x0000777309097816 */ /* 0x000fce00000000ff */
[----:B----4-:R0:W-:Y:S01]  /*ca6f0*/  @P0 STG.E.U8 desc[UR24][R50.64], R3 ;  /* 0x0000000332000986 */ /* 0x0101e2000c101118 */
[----:B------:R-:W-:Y:S01]  /*ca700*/  ISETP.LT.AND P0, PT, R39, UR4, !P2 ;  /* 0x0000000427007c0c */ /* 0x000fe2000d701270 */
[----:B------:R-:W-:Y:S02]  /*ca710*/  ULDC UR4, c[0x0][0x228] ;  /* 0x00008a0000047ab9 */ /* 0x000fe40000000800 */
[----:B0-----:R-:W4:Y:S10]  /*ca720*/  LDL.LU.64 R50, [R1+0x13d8] ;  /* 0x0013d80001327983 */ /* 0x001f340000300a00 */
[----:B--2---:R0:W-:Y:S01]  /*ca730*/  @P0 STG.E.U8 desc[UR24][R48.64], R9 ;  /* 0x0000000930000986 */ /* 0x0041e2000c101118 */
[----:B------:R-:W-:-:S02]  /*ca740*/  ISETP.LT.AND P0, PT, R38, UR4, !P3 ;  /* 0x0000000426007c0c */ /* 0x000fc4000df01270 */
[----:B------:R-:W-:Y:S01]  /*ca750*/  PRMT R3, R10, 0x7770, RZ ;  /* 0x000077700a037816 */ /* 0x000fe200000000ff */
[----:B------:R-:W-:Y:S01]  /*ca760*/  ULDC UR4, c[0x0][0x228] ;  /* 0x00008a0000047ab9 */ /* 0x000fe20000000800 */
[----:B0-----:R-:W2:Y:S09]  /*ca770*/  LDL.LU.64 R48, [R1+0x13d0] ;  /* 0x0013d00001307983 */ /* 0x001eb20000300a00 */
[----:B------:R0:W-:Y:S04]  /*ca780*/  @P0 STG.E.U8 desc[UR24][R58.64], R3 ;  /* 0x000000033a000986 */ /* 0x0001e8000c101118 */
[----:B0-----:R-:W2:Y:S01]  /*ca790*/  LDL.LU.64 R58, [R1+0x13e8] ;  /* 0x0013e800013a7983 */ /* 0x001ea20000300a00 */
[----:B------:R-:W-:-:S02]  /*ca7a0*/  ISETP.LT.AND P0, PT, R39, UR4, !P3 ;  /* 0x0000000427007c0c */ /* 0x000fc4000df01270 */
        /* <DEDUP_REMOVED lines=8> */
[C---:B------:R-:W-:Y:S02]  /*ca830*/  PRMT R3, R10.reuse, 0x7772, RZ ;  /* 0x000077720a037816 */ /* 0x040fe400000000ff */
[----:B------:R-:W-:-:S07]  /*ca840*/  PRMT R10, R10, 0x7773, RZ ;  /* 0x000077730a0a7816 */ /* 0x000fce00000000ff */
        /* <DEDUP_REMOVED lines=9> */
[----:B0-----:R-:W3:Y:S10]  /*ca8e0*/  LDL.LU.64 R56, [R1+0x13f0] ;  /* 0x0013f00001387983 */ /* 0x001ef40000300a00 */
[----:B----4-:R0:W-:Y:S01]  /*ca8f0*/  @P0 STG.E.U8 desc[UR24][R50.64], R3 ;  /* 0x0000000332000986 */ /* 0x0101e2000c101118 */
[----:B------:R-:W-:Y:S01]  /*ca900*/  ISETP.LT.AND P0, PT, R39, UR4, !P5 ;  /* 0x0000000427007c0c */ /* 0x000fe2000ef01270 */
[----:B------:R-:W-:-:S02]  /*ca910*/  ULDC UR4, c[0x0][0x228] ;  /* 0x00008a0000047ab9 */ /* 0x000fc40000000800 */
        /* <DEDUP_REMOVED lines=506> */
[----:B------:R-:W-:Y:S01]  /*cc8c0*/  LOP3.LUT P4, RZ, R41, 0x400000, RZ, 0xc0, !PT ;  /* 0x0040000029ff7812 */ /* 0x000fe2000788c0ff */
[----:B------:R-:W-:-:S08]  /*cc8d0*/  ULDC UR4, c[0x0][0x228] ;  /* 0x00008a0000047ab9 */ /* 0x000fd00000000800 */
[----:B------:R0:W-:Y:S01]  /*cc8e0*/  @P0 STG.E.U8 desc[UR24][R46.64], R3 ;  /* 0x000000032e000986 */ /* 0x0001e2000c101118 */
[----:B------:R-:W-:Y:S01]  /*cc8f0*/  ISETP.LT.AND P0, PT, R38, UR4, !P4 ;  /* 0x0000000426007c0c */ /* 0x000fe2000e701270 */
[----:B------:R-:W-:Y:S02]  /*cc900*/  ULDC UR4, c[0x0][0x228] ;  /* 0x00008a0000047ab9 */ /* 0x000fe40000000800 */
[----:B0-----:R-:W2:Y:S01]  /*cc910*/  LDL.LU.64 R46, [R1+0x1708] ;  /* 0x00170800012e7983 */ /* 0x001ea20000300a00 */
[----:B------:R-:W-:-:S03]  /*cc920*/  PRMT R3, R34, 0x7772, RZ ;  /* 0x0000777222037816 */ /* 0x000fc600000000ff */
[----:B------:R-:W2:Y:S01]  /*cc930*/  LDL.LU R54, [R1+0x2e0] ;  /* 0x0002e00001367983 */ /* 0x000ea20000300800 */
[----:B------:R-:W-:-:S05]  /*cc940*/  PRMT R34, R34, 0x7773, RZ ;  /* 0x0000777322227816 */ /* 0x000fca00000000ff */
        /* <DEDUP_REMOVED lines=26> */
[----:B------:R-:W-:-:S07]  /*ccaf0*/  LOP3.LUT P4, RZ, R40, 0x1, RZ, 0xc0, !PT ;  /* 0x0000000128ff7812 */ /* 0x000fce000788c0ff */
[----:B------:R0:W-:Y:S01]  /*ccb00*/  @P0 STG.E.U8 desc[UR24][R46.64], R35 ;  /* 0x000000232e000986 */ /* 0x0001e2000c101118 */
[----:B------:R-:W-:Y:S02]  /*ccb10*/  ISETP.LT.AND P0, PT, R38, UR4, !P3 ;  /* 0x0000000426007c0c */ /* 0x000fe4000df01270 */
[C---:B------:R-:W-:Y:S01]  /*ccb20*/  PRMT R3, R54.reuse, 0x7770, RZ ;  /* 0x0000777036037816 */ /* 0x040fe200000000ff */
[----:B------:R-:W-:Y:S01]  /*ccb30*/  ULDC UR4, c[0x0][0x228] ;  /* 0x00008a0000047ab9 */ /* 0x000fe20000000800 */
[----:B0-----:R-:W2:Y:S09]  /*ccb40*/  LDL.LU.64 R46, [R1+0x1738] ;  /* 0x00173800012e7983 */ /* 0x001eb20000300a00 */
[----:B------:R0:W-:Y:S01]  /*ccb50*/  @P0 STG.E.U8 desc[UR24][R52.64], R3 ;  /* 0x0000000334000986 */ /* 0x0001e2000c101118 */
[----:B------:R-:W-:Y:S01]  /*ccb60*/  ISETP.LT.AND P0, PT, R39, UR4, !P3 ;  /* 0x0000000427007c0c */ /* 0x000fe2000df01270 */
[----:B------:R-:W-:Y:S01]  /*ccb70*/  ULDC UR4, c[0x0][0x228] ;  /* 0x00008a0000047ab9 */ /* 0x000fe20000000800 */
[----:B0-----:R-:W-:Y:S01]  /*ccb80*/  PRMT R3, R54, 0x7771, RZ ;  /* 0x0000777136037816 */ /* 0x001fe200000000ff */
[----:B------:R-:W2:Y:S01]  /*ccb90*/  LDL.LU.64 R52, [R1+0x1750] ;  /* 0x0017500001347983 */ /* 0x000ea20000300a00 */
[----:B------:R-:W-:-:S09]  /*ccba0*/  LOP3.LUT P5, RZ, R40, 0x4, RZ, 0xc0, !PT ;  /* 0x0000000428ff7812 */ /* 0x000fd200078ac0ff */
[----:B---3--:R0:W-:Y:S01]  /*ccbb0*/  @P0 STG.E.U8 desc[UR24][R56.64], R3 ;  /* 0x0000000338000986 */ /* 0x0081e2000c101118 */
[----:B------:R-:W-:Y:S01]  /*ccbc0*/  ISETP.LT.AND P0, PT, R38, UR4, !P4 ;  /* 0x0000000426007c0c */ /* 0x000fe2000e701270 */
[----:B------:R-:W-:Y:S01]  /*ccbd0*/  ULDC UR4, c[0x0][0x228] ;  /* 0x00008a0000047ab9 */ /* 0x000fe20000000800 */
[C---:B0-----:R-:W-:Y:S01]  /*ccbe0*/  PRMT R3, R54.reuse, 0x7772, RZ ;  /* 0x0000777236037816 */ /* 0x041fe200000000ff */
[----:B------:R-:W3:Y:S10]  /*ccbf0*/  LDL.LU.64 R56, [R1+0x1748] ;  /* 0x0017480001387983 */ /* 0x000ef40000300a00 */
[----:B----4-:R0:W-:Y:S01]  /*ccc00*/  @P0 STG.E.U8 desc[UR24][R50.64], R3 ;  /* 0x0000000332000986 */ /* 0x0101e2000c101118 */
[----:B------:R-:W-:Y:S01]  /*ccc10*/  ISETP.LT.AND P0, PT, R39, UR4, !P4 ;  /* 0x0000000427007c0c */ /* 0x000fe2000e701270 */
[----:B------:R-:W-:Y:S01]  /*ccc20*/  ULDC UR4, c[0x0][0x228] ;  /* 0x00008a0000047ab9 */ /* 0x000fe20000000800 */
[----:B0-----:R-:W-:Y:S01]  /*ccc30*/  PRMT R3, R54, 0x7773, RZ ;  /* 0x0000777336037816 */ /* 0x001fe200000000ff */
[----:B------:R-:W4:Y:S10]  /*ccc40*/  LDL.LU R50, [R1+0x2e8] ;  /* 0x0002e80001327983 */ /* 0x000f340000300800 */
[----:B--2---:R0:W-:Y:S01]  /*ccc50*/  @P0 STG.E.U8 desc[UR24][R48.64], R3 ;  /* 0x0000000330000986 */ /* 0x0041e2000c101118 */
[----:B------:R-:W-:Y:S01]  /*ccc60*/  ISETP.LT.AND P0, PT, R38, UR4, !P5 ;  /* 0x0000000426007c0c */ /* 0x000fe2000ef01270 */
[----:B------:R-:W-:-:S02]  /*ccc70*/  ULDC UR4, c[0x0][0x228] ;  /* 0x00008a0000047ab9 */ /* 0x000fc40000000800 */
        /* <DEDUP_REMOVED lines=8> */
[----:B------:R-:W-:-:S02]  /*ccd00*/  LOP3.LUT P3, RZ, R2, 0x80000000, RZ, 0xc0, !PT ;  /* 0x8000000002ff7812 */ /* 0x000fc4000786c0ff */
[C---:B------:R-:W-:Y:S02]  /*ccd10*/  LOP3.LUT P4, RZ, R2.reuse, 0x40000000, RZ, 0xc0, !PT ;  /* 0x4000000002ff7812 */ /* 0x040fe4000788c0ff */
[----:B------:R-:W-:-:S03]  /*ccd20*/  LOP3.LUT P5, RZ, R2, 0x20000000, RZ, 0xc0, !PT ;  /* 0x2000000002ff7812 */ /* 0x000fc600078ac0ff */
[----:B------:R0:W-:Y:S01]  /*ccd30*/  @P0 STG.E.U8 desc[UR24][R46.64], R3 ;  /* 0x000000032e000986 */ /* 0x0001e2000c101118 */
[----:B------:R-:W-:Y:S01]  /*ccd40*/  ISETP.LT.AND P0, PT, R38, UR4, !P6 ;  /* 0x0000000426007c0c */ /* 0x000fe2000f701270 */
[----:B------:R-:W-:Y:S01]  /*ccd50*/  ULDC UR4, c[0x0][0x228] ;  /* 0x00008a0000047ab9 */ /* 0x000fe20000000800 */
[----:B0-----:R-:W-:Y:S01]  /*ccd60*/  PRMT R3, R0, 0x7772, RZ ;  /* 0x0000777200037816 */ /* 0x001fe200000000ff */
[----:B------:R-:W2:Y:S04]  /*ccd70*/  LDL.LU.64 R46, [R1+0x1778] ;  /* 0x00177800012e7983 */ /* 0x000ea80000300a00 */
[----:B------:R-:W2:Y:S04]  /*ccd80*/  LDL.LU.64 R60, [R1+0x1768] ;  /* 0x00176800013c7983 */ /* 0x000ea80000300a00 */
[----:B------:R-:W2:Y:S04]  /*ccd90*/  LDL.LU R54, [R1+0x2ec] ;  /* 0x0002ec0001367983 */ /* 0x000ea80000300800 */
[----:B------:R0:W-:Y:S01]  /*ccda0*/  @P0 STG.E.U8 desc[UR24][R52.64], R3 ;  /* 0x0000000334000986 */ /* 0x0001e2000c101118 */
[----:B------:R-:W-:-:S02]  /*ccdb0*/  ISETP.LT.AND P0, PT, R39, UR4, !P6 ;  /* 0x0000000427007c0c */ /* 0x000fc4000f701270 */
[----:B------:R-:W-:Y:S02]  /*ccdc0*/  LOP3.LUT P6, RZ, R2, 0x10000000, RZ, 0xc0, !PT ;  /* 0x1000000002ff7812 */ /* 0x000fe400078cc0ff */
[----:B------:R-:W-:Y:S01]  /*ccdd0*/  PRMT R2, R0, 0x7773, RZ ;  /* 0x0000777300027816 */ /* 0x000fe200000000ff */
[----:B------:R-:W-:Y:S01]  /*ccde0*/  ULDC UR4, c[0x0][0x228] ;  /* 0x00008a0000047ab9 */ /* 0x000fe20000000800 */
[----:B------:R-:W2:Y:S04]  /*ccdf0*/  LDL.LU R0, [R1+0x3010] ;  /* 0x0030100001007983 */ /* 0x000ea80000300800 */
[----:B0-----:R-:W2:Y:S04]  /*cce00*/  LDL.LU.64 R52, [R1+0x1780] ;  /* 0x0017800001347983 */ /* 0x001ea80000300a00 */
[----:B---3--:R0:W-:Y:S01]  /*cce10*/  @P0 STG.E.U8 desc[UR24][R56.64], R2 ;  /* 0x0000000238000986 */ /* 0x0081e2000c101118 */
[----:B------:R-:W-:Y:S01]  /*cce20*/  ISETP.LT.AND P0, PT, R38, UR4, !P1 ;  /* 0x0000000426007c0c */ /* 0x000fe2000cf01270 */
[----:B------:R-:W-:-:S02]  /*cce30*/  ULDC UR4, c[0x0][0x228] ;  /* 0x00008a0000047ab9 */ /* 0x000fc40000000800 */
[----:B0-----:R-:W3:Y:S01]  /*cce40*/  LDL.LU.64 R56, [R1+0x1770] ;  /* 0x0017700001387983 */ /* 0x001ee20000300a00 */
[----:B------:R-:W-:Y:S02]  /*cce50*/  ISETP.LT.AND P1, PT, R39, UR4, !P1 ;  /* 0x0000000427007c0c */ /* 0x000fe4000cf21270 */
[----:B------:R-:W-:Y:S01]  /*cce60*/  LOP3.LUT P2, RZ, R45, 0x1, RZ, 0xc0, !PT ;  /* 0x000000012dff7812 */ /* 0x000fe2000784c0ff */
[----:B------:R-:W-:Y:S01]  /*cce70*/  ULDC UR4, c[0x0][0x228] ;  /* 0x00008a0000047ab9 */ /* 0x000fe20000000800 */
[----:B----4-:R-:W-:-:S05]  /*cce80*/  PRMT R2, R50, 0x7770, RZ ;  /* 0x0000777032027816 */ /* 0x010fca00000000ff */
[----:B--2---:R0:W-:Y:S02]  /*cce90*/  @P0 STG.E.U8 desc[UR24][R48.64], R2 ;  /* 0x0000000230000986 */ /* 0x0041e4000c101118 */
[----:B0-----:R-:W-:Y:S02]  /*ccea0*/  PRMT R2, R50, 0x7771, RZ ;  /* 0x0000777132027816 */ /* 0x001fe400000000ff */
[----:B------:R-:W2:Y:S04]  /*cceb0*/  LDL.LU.64 R48, [R1+0x1790] ;  /* 0x0017900001307983 */ /* 0x000ea80000300a00 */
[----:B------:R0:W-:Y:S04]  /*ccec0*/  @P1 STG.E.U8 desc[UR24][R58.64], R2 ;  /* 0x000000023a001986 */ /* 0x0001e8000c101118 */
[----:B0-----:R-:W4:Y:S01]  /*cced0*/  LDL.LU.64 R58, [R1+0x17a0] ;  /* 0x0017a000013a7983 */ /* 0x001f220000300a00 */
[----:B------:R-:W-:Y:S01]  /*ccee0*/  ISETP.LT.AND P0, PT, R38, UR4, !P2 ;  /* 0x0000000426007c0c */ /* 0x000fe2000d701270 */
[----:B------:R-:W-:Y:S01]  /*ccef0*/  ULDC UR4, c[0x0][0x228] ;  /* 0x00008a0000047ab9 */ /* 0x000fe20000000800 */
[----:B------:R-:W-:-:S02]  /*ccf00*/  PRMT R2, R50, 0x7772, RZ ;  /* 0x0000777232027816 */ /* 0x000fc400000000ff */
[C---:B------:R-:W-:Y:S01]  /*ccf10*/  ISETP.LT.AND P2, PT, R39.reuse, UR4, !P2 ;  /* 0x0000000427007c0c */ /* 0x040fe2000d741270 */
[----:B------:R-:W-:Y:S01]  /*ccf20*/  ULDC UR4, c[0x0][0x228] ;  /* 0x00008a0000047ab9 */ /* 0x000fe20000000800 */
[----:B------:R-:W4:Y:S01]  /*ccf30*/  LDL.LU R51, [R1+0x360] ;  /* 0x0003600001337983 */ /* 0x000f220000300800 */
[----:B------:R-:W-:Y:S02]  /*ccf40*/  ISETP.LT.AND P1, PT, R38, UR4, !P3 ;  /* 0x0000000426007c0c */ /* 0x000fe4000df21270 */
[----:B------:R-:W-:Y:S02]  /*ccf50*/  PRMT R4, R50, 0x7773, RZ ;  /* 0x0000777332047816 */ /* 0x000fe400000000ff */
[----:B------:R-:W-:Y:S01]  /*ccf60*/  ISETP.LT.AND P3, PT, R39, UR6, !P3 ;  /* 0x0000000627007c0c */ /* 0x000fe2000df61270 */
[----:B------:R-:W-:Y:S01]  /*ccf70*/  ULDC UR4, c[0x0][0x228] ;  /* 0x00008a0000047ab9 */ /* 0x000fe20000000800 */
[----:B------:R-:W-:Y:S01]  /*ccf80*/  ULDC UR6, c[0x0][0x228] ;  /* 0x00008a0000067ab9 */ /* 0x000fe20000000800 */
[----:B------:R0:W-:Y:S04]  /*ccf90*/  @P0 STG.E.U8 desc[UR24][R46.64], R2 ;  /* 0x000000022e000986 */ /* 0x0001e8000c101118 */
[----:B------:R-:W-:Y:S04]  /*ccfa0*/  @P2 STG.E.U8 desc[UR24][R60.64], R4 ;  /* 0x000000043c002986 */ /* 0x000fe8000c101118 */
[----:B0-----:R-:W4:Y:S01]  /*ccfb0*/  LDL.LU.64 R46, [R1+0x1798] ;  /* 0x00179800012e7983 */ /* 0x001f220000300a00 */
[----:B------:R-:W-:Y:S01]  /*ccfc0*/  PRMT R2, R54, 0x7770, RZ ;  /* 0x0000777036027816 */ /* 0x000fe200000000ff */
[----:B------:R-:W-:-:S05]  /*ccfd0*/  VIADD R3, R0, 0x1ff ;  /* 0x000001ff00037836 */ /* 0x000fca0000000000 */
[----:B------:R-:W-:Y:S01]  /*ccfe0*/  ISETP.GE.AND P0, PT, R3, UR29, PT ;  /* 0x0000001d03007c0c */ /* 0x000fe2000bf06270 */
[----:B------:R0:W-:Y:S01]  /*ccff0*/  @P1 STG.E.U8 desc[UR24][R52.64], R2 ;  /* 0x0000000234001986 */ /* 0x0001e2000c101118 */
[----:B------:R-:W-:-:S03]  /*cd000*/  PRMT R3, R54, 0x7771, RZ ;  /* 0x0000777136037816 */ /* 0x000fc600000000ff */
[----:B0-----:R-:W4:Y:S01]  /*cd010*/  LDL.LU.64 R52, [R1+0x17a8] ;  /* 0x0017a80001347983 */ /* 0x001f220000300a00 */
[----:B------:R-:W-:Y:S01]  /*cd020*/  ISETP.LT.AND P2, PT, R38, UR4, !P4 ;  /* 0x0000000426007c0c */ /* 0x000fe2000e741270 */
[----:B------:R-:W-:Y:S02]  /*cd030*/  ULDC UR4, c[0x0][0x228] ;  /* 0x00008a0000047ab9 */ /* 0x000fe40000000800 */
[----:B------:R-:W-:Y:S02]  /*cd040*/  ISETP.LT.AND P4, PT, R39, UR4, !P4 ;  /* 0x0000000427007c0c */ /* 0x000fe4000e781270 */
[C---:B------:R-:W-:Y:S01]  /*cd050*/  PRMT R2, R54.reuse, 0x7772, RZ ;  /* 0x0000777236027816 */ /* 0x040fe200000000ff */
[----:B------:R-:W-:Y:S01]  /*cd060*/  ULDC UR4, c[0x0][0x22c] ;  /* 0x00008b0000047ab9 */ /* 0x000fe20000000800 */
[----:B---3--:R0:W-:Y:S04]  /*cd070*/  @P3 STG.E.U8 desc[UR24][R56.64], R3 ;  /* 0x0000000338003986 */ /* 0x0081e8000c101118 */
[----:B0-----:R-:W3:Y:S04]  /*cd080*/  LDL.LU.64 R56, [R1+0x17c0] ;  /* 0x0017c00001387983 */ /* 0x001ee80000300a00 */
[----:B------:R-:W3:Y:S04]  /*cd090*/  LDL.LU R50, [R1+0x364] ;  /* 0x0003640001327983 */ /* 0x000ee80000300800 */
[----:B------:R-:W3:Y:S04]  /*cd0a0*/  LDL.LU.64 R60, [R1+0x17b8] ;  /* 0x0017b800013c7983 */ /* 0x000ee80000300a00 */
[----:B--2---:R0:W-:Y:S02]  /*cd0b0*/  @P2 STG.E.U8 desc[UR24][R48.64], R2 ;  /* 0x0000000230002986 */ /* 0x0041e4000c101118 */
[----:B0-----:R-:W-:-:S02]  /*cd0c0*/  PRMT R2, R54, 0x7773, RZ ;  /* 0x0000777336027816 */ /* 0x001fc400000000ff */
[----:B------:R-:W2:Y:S04]  /*cd0d0*/  LDL.LU.64 R48, [R1+0x17c8] ;  /* 0x0017c80001307983 */ /* 0x000ea80000300a00 */
[----:B----4-:R0:W-:Y:S04]  /*cd0e0*/  @P4 STG.E.U8 desc[UR24][R58.64], R2 ;  /* 0x000000023a004986 */ /* 0x0101e8000c101118 */
[----:B0-----:R-:W4:Y:S01]  /*cd0f0*/  LDL.LU.64 R58, [R1+0x17b0] ;  /* 0x0017b000013a7983 */ /* 0x001f220000300a00 */
[----:B------:R-:W-:Y:S01]  /*cd100*/  VIADD R3, R0, 0x1f4 ;  /* 0x000001f400037836 */ /* 0x000fe20000000000 */
[----:B------:R-:W-:Y:S01]  /*cd110*/  ISETP.LT.AND P3, PT, R38, UR6, !P5 ;  /* 0x0000000626007c0c */ /* 0x000fe2000ef61270 */
[----:B------:R-:W-:-:S03]  /*cd120*/  ULDC UR6, c[0x0][0x228] ;  /* 0x00008a0000067ab9 */ /* 0x000fc60000000800 */
[----:B------:R-:W-:Y:S01]  /*cd130*/  ISETP.GE.AND P1, PT, R3, UR27, PT ;  /* 0x0000001b03007c0c */ /* 0x000fe2000bf26270 */
[----:B------:R-:W-:-:S05]  /*cd140*/  VIADD R3, R0, 0x1aa ;  /* 0x000001aa00037836 */ /* 0x000fca0000000000 */
[----:B------:R-:W-:Y:S01]  /*cd150*/  ISETP.GE.AND P2, PT, R3, UR4, PT ;  /* 0x0000000403007c0c */ /* 0x000fe2000bf46270 */
[----:B------:R-:W-:Y:S02]  /*cd160*/  ULDC UR4, c[0x0][0x228] ;  /* 0x00008a0000047ab9 */ /* 0x000fe40000000800 */
[----:B------:R-:W-:Y:S02]  /*cd170*/  ISETP.LT.AND P5, PT, R39, UR4, !P5 ;  /* 0x0000000427007c0c */ /* 0x000fe4000efa1270 */
[C---:B------:R-:W-:Y:S02]  /*cd180*/  PRMT R3, R51.reuse, 0x7770, RZ ;  /* 0x0000777033037816 */ /* 0x040fe400000000ff */
[----:B------:R-:W-:Y:S01]  /*cd190*/  ISETP.LT.AND P4, PT, R38, UR6, !P6 ;  /* 0x0000000626007c0c */ /* 0x000fe2000f781270 */
[----:B------:R-:W-:Y:S01]  /*cd1a0*/  VIADD R2, R0, 0x1ab ;  /* 0x000001ab00027836 */ /* 0x000fe20000000000 */
[----:B------:R-:W-:Y:S01]  /*cd1b0*/  ULDC UR4, c[0x0][0x22c] ;  /* 0x00008b0000047ab9 */ /* 0x000fe20000000800 */
[----:B------:R-:W-:Y:S01]  /*cd1c0*/  ULDC UR6, c[0x0][0x228] ;  /* 0x00008a0000067ab9 */ /* 0x000fe20000000800 */
[----:B------:R0:W-:Y:S02]  /*cd1d0*/  @P3 STG.E.U8 desc[UR24][R46.64], R3 ;  /* 0x000000032e003986 */ /* 0x0001e4000c101118 */
[----:B0-----:R-:W-:-:S02]  /*cd1e0*/  PRMT R3, R51, 0x7771, RZ ;  /* 0x0000777133037816 */ /* 0x001fc400000000ff */
[----:B------:R-:W-:Y:S01]  /*cd1f0*/  ISETP.GE.AND P3, PT, R2, UR4, PT ;  /* 0x0000000402007c0c */ /* 0x000fe2000bf66270 */
[----:B------:R-:W-:Y:S01]  /*cd200*/  ULDC UR4, c[0x0][0x228] ;  /* 0x00008a0000047ab9 */ /* 0x000fe20000000800 */
[----:B------:R-:W-:Y:S01]  /*cd210*/  ISETP.LT.AND P6, PT, R39, UR6, !P6 ;  /* 0x0000000627007c0c */ /* 0x000fe2000f7c1270 */
[----:B------:R-:W-:Y:S01]  /*cd220*/  VIADD R2, R0, 0x1ac ;  /* 0x000001ac00027836 */ /* 0x000fe20000000000 */
[----:B------:R-:W-:Y:S01]  /*cd230*/  ULDC UR6, c[0x0][0x228] ;  /* 0x00008a0000067ab9 */ /* 0x000fe20000000800 */
[----:B------:R0:W-:Y:S01]  /*cd240*/  @P5 STG.E.U8 desc[UR24][R52.64], R3 ;  /* 0x0000000334005986 */ /* 0x0001e2000c101118 */
[----:B------:R-:W-:Y:S01]  /*cd250*/  ISETP.LT.AND P5, PT, R38, UR4, !P2 ;  /* 0x0000000426007c0c */ /* 0x000fe2000d7a1270 */
[----:B------:R-:W-:Y:S02]  /*cd260*/  ULDC UR4, c[0x0][0x22c] ;  /* 0x00008b0000047ab9 */ /* 0x000fe40000000800 */
[----:B0-----:R-:W4:Y:S01]  /*cd270*/  LDL.LU.64 R52, [R1+0x17d0] ;  /* 0x0017d00001347983 */ /* 0x001f220000300a00 */
[----:B------:R-:W-:-:S03]  /*cd280*/  PRMT R3, R51, 0x7772, RZ ;  /* 0x0000777233037816 */ /* 0x000fc600000000ff */
[----:B------:R-:W4:Y:S01]  /*cd290*/  LDL.LU R54, [R1+0x368] ;  /* 0x0003680001367983 */ /* 0x000f220000300800 */
[----:B------:R-:W-:Y:S02]  /*cd2a0*/  ISETP.LT.AND P2, PT, R39, UR6, !P2 ;  /* 0x0000000627007c0c */ /* 0x000fe4000d741270 */
[----:B------:R-:W-:Y:S01]  /*cd2b0*/  PRMT R4, R51, 0x7773, RZ ;  /* 0x0000777333047816 */ /* 0x000fe200000000ff */
[----:B------:R-:W-:Y:S01]  /*cd2c0*/  ULDC UR6, c[0x0][0x228] ;  /* 0x00008a0000067ab9 */ /* 0x000fe20000000800 */
[----:B---3--:R0:W-:Y:S01]  /*cd2d0*/  @P4 STG.E.U8 desc[UR24][R56.64], R3 ;  /* 0x0000000338004986 */ /* 0x0081e2000c101118 */
[----:B------:R-:W-:-:S03]  /*cd2e0*/  ISETP.GE.AND P4, PT, R2, UR4, PT ;  /* 0x0000000402007c0c */ /* 0x000fc6000bf86270 */
[----:B0-----:R-:W3:Y:S04]  /*cd2f0*/  LDL.LU.64 R56, [R1+0x17e0] ;  /* 0x0017e00001387983 */ /* 0x001ee80000300a00 */
[----:B------:R-:W3:Y:S01]  /*cd300*/  LDL.LU.64 R46, [R1+0x17d8] ;  /* 0x0017d800012e7983 */ /* 0x000ee20000300a00 */
[----:B------:R-:W-:-:S03]  /*cd310*/  PRMT R2, R50, 0x7770, RZ ;  /* 0x0000777032027816 */ /* 0x000fc600000000ff */
[----:B------:R-:W-:Y:S01]  /*cd320*/  @P6 STG.E.U8 desc[UR24][R60.64], R4 ;  /* 0x000000043c006986 */ /* 0x000fe2000c101118 */
[----:B------:R-:W-:Y:S01]  /*cd330*/  PRMT R3, R50, 0x7771, RZ ;  /* 0x0000777132037816 */ /* 0x000fe200000000ff */
[----:B------:R-:W-:Y:S02]  /*cd340*/  ULDC UR4, c[0x0][0x228] ;  /* 0x00008a0000047ab9 */ /* 0x000fe40000000800 */
[----:B--2---:R0:W-:Y:S04]  /*cd350*/  @P5 STG.E.U8 desc[UR24][R48.64], R2 ;  /* 0x0000000230005986 */ /* 0x0041e8000c101118 */
[----:B0-----:R-:W2:Y:S04]  /*cd360*/  LDL.LU.64 R48, [R1+0x17e8] ;  /* 0x0017e80001307983 */ /* 0x001ea80000300a00 */
[----:B----4-:R0:W-:Y:S04]  /*cd370*/  @P2 STG.E.U8 desc[UR24][R58.64], R3 ;  /* 0x000000033a002986 */ /* 0x0101e8000c101118 */
[----:B0-----:R-:W4:Y:S01]  /*cd380*/  LDL.LU.64 R58, [R1+0x1808] ;  /* 0x00180800013a7983 */ /* 0x001f220000300a00 */
[----:B------:R-:W-:-:S02]  /*cd390*/  ISETP.LT.AND P5, PT, R38, UR4, !P3 ;  /* 0x0000000426007c0c */ /* 0x000fc4000dfa1270 */
[----:B------:R-:W-:Y:S02]  /*cd3a0*/  ISETP.LT.AND P3, PT, R39, UR6, !P3 ;  /* 0x0000000627007c0c */ /* 0x000fe4000df61270 */
[----:B------:R-:W-:Y:S01]  /*cd3b0*/  PRMT R2, R50, 0x7772, RZ ;  /* 0x0000777232027816 */ /* 0x000fe200000000ff */
[----:B------:R-:W4:Y:S01]  /*cd3c0*/  LDL.LU R51, [R1+0x36c] ;  /* 0x00036c0001337983 */ /* 0x000f220000300800 */
[----:B------:R-:W-:-:S03]  /*cd3d0*/  VIADD R3, R0, 0x1ad ;  /* 0x000001ad00037836 */ /* 0x000fc60000000000 */
[----:B------:R-:W4:Y:S01]  /*cd3e0*/  LDL.LU.64 R36, [R1+0x1800] ;  /* 0x0018000001247983 */ /* 0x000f220000300a00 */
[----:B------:R-:W-:Y:S01]  /*cd3f0*/  ULDC UR4, c[0x0][0x22c] ;  /* 0x00008b0000047ab9 */ /* 0x000fe20000000800 */
[----:B------:R-:W-:Y:S01]  /*cd400*/  ISETP.LT.AND P6, PT, R38, UR8, !P4 ;  /* 0x0000000826007c0c */ /* 0x000fe2000e7c1270 */
[----:B------:R-:W-:Y:S01]  /*cd410*/  ULDC UR6, c[0x0][0x228] ;  /* 0x00008a0000067ab9 */ /* 0x000fe20000000800 */
[----:B------:R-:W-:Y:S01]  /*cd420*/  ISETP.GE.AND P2, PT, R3, UR4, PT ;  /* 0x0000000403007c0c */ /* 0x000fe2000bf46270 */
[----:B------:R-:W-:Y:S01]  /*cd430*/  VIADD R3, R0, 0x1ae ;  /* 0x000001ae00037836 */ /* 0x000fe20000000000 */
[----:B------:R-:W-:Y:S01]  /*cd440*/  ULDC UR4, c[0x0][0x22c] ;  /* 0x00008b0000047ab9 */ /* 0x000fe20000000800 */
[----:B------:R-:W-:Y:S01]  /*cd450*/  ULDC UR8, c[0x0][0x228] ;  /* 0x00008a0000087ab9 */ /* 0x000fe20000000800 */
[----:B------:R0:W-:Y:S02]  /*cd460*/  @P5 STG.E.U8 desc[UR24][R52.64], R2 ;  /* 0x0000000234005986 */ /* 0x0001e4000c101118 */
[----:B------:R-:W-:Y:S01]  /*cd470*/  ISETP.GE.AND P5, PT, R3, UR4, PT ;  /* 0x0000000403007c0c */ /* 0x000fe2000bfa6270 */
[----:B------:R-:W-:Y:S01]  /*cd480*/  ULDC UR4, c[0x0][0x228] ;  /* 0x00008a0000047ab9 */ /* 0x000fe20000000800 */
[----:B0-----:R-:W4:Y:S01]  /*cd490*/  LDL.LU.64 R52, [R1+0x1810] ;  /* 0x0018100001347983 */ /* 0x001f220000300a00 */
[----:B------:R-:W-:-:S02]  /*cd4a0*/  PRMT R2, R50, 0x7773, RZ ;  /* 0x0000777332027816 */ /* 0x000fc400000000ff */
[----:B------:R-:W-:Y:S02]  /*cd4b0*/  PRMT R3, R54, 0x7770, RZ ;  /* 0x0000777036037816 */ /* 0x000fe400000000ff */
[----:B------:R-:W-:Y:S01]  /*cd4c0*/  ISETP.LT.AND P4, PT, R39, UR4, !P4 ;  /* 0x0000000427007c0c */ /* 0x000fe2000e781270 */
[----:B------:R-:W-:Y:S01]  /*cd4d0*/  ULDC UR4, c[0x0][0x22c] ;  /* 0x00008b0000047ab9 */ /* 0x000fe20000000800 */
[----:B---3--:R0:W-:Y:S04]  /*cd4e0*/  @P3 STG.E.U8 desc[UR24][R56.64], R2 ;  /* 0x0000000238003986 */ /* 0x0081e8000c101118 */
[----:B------:R1:W-:Y:S01]  /*cd4f0*/  @P6 STG.E.U8 desc[UR24][R46.64], R3 ;  /* 0x000000032e006986 */ /* 0x0003e2000c101118 */
[----:B------:R-:W-:Y:S01]  /*cd500*/  ISETP.LT.AND P6, PT, R38, UR6, !P2 ;  /* 0x0000000626007c0c */ /* 0x000fe2000d7c1270 */
[----:B------:R-:W-:-:S02]  /*cd510*/  ULDC UR6, c[0x0][0x228] ;  /* 0x00008a0000067ab9 */ /* 0x000fc40000000800 */
[----:B0-----:R-:W3:Y:S01]  /*cd520*/  LDL.LU.64 R56, [R1+0x17f8] ;  /* 0x0017f80001387983 */ /* 0x001ee20000300a00 */
[----:B-1----:R-:W-:-:S03]  /*cd530*/  PRMT R3, R54, 0x7771, RZ ;  /* 0x0000777136037816 */ /* 0x002fc600000000ff */
[----:B------:R-:W3:Y:S04]  /*cd540*/  LDL.LU.64 R46, [R1+0x1818] ;  /* 0x00181800012e7983 */ /* 0x000ee80000300a00 */
[----:B--2---:R0:W-:Y:S02]  /*cd550*/  @P4 STG.E.U8 desc[UR24][R48.64], R3 ;  /* 0x0000000330004986 */ /* 0x0041e4000c101118 */
[----:B0-----:R-:W-:Y:S02]  /*cd560*/  PRMT R3, R54, 0x7772, RZ ;  /* 0x0000777236037816 */ /* 0x001fe400000000ff */
[----:B------:R-:W2:Y:S04]  /*cd570*/  LDL.LU R48, [R1+0x350] ;  /* 0x0003500001307983 */ /* 0x000ea80000300800 */
[----:B----4-:R0:W-:Y:S04]  /*cd580*/  @P6 STG.E.U8 desc[UR24][R58.64], R3 ;  /* 0x000000033a006986 */ /* 0x0101e8000c101118 */
[----:B0-----:R-:W4:Y:S01]  /*cd590*/  LDL.LU.64 R58, [R1+0x1828] ;  /* 0x00182800013a7983 */ /* 0x001f220000300a00 */
[----:B------:R-:W-:Y:S01]  /*cd5a0*/  VIADD R2, R0, 0x1af ;  /* 0x000001af00027836 */ /* 0x000fe20000000000 */
[----:B------:R-:W-:Y:S01]  /*cd5b0*/  ISETP.LT.AND P2, PT, R39, UR6, !P2 ;  /* 0x0000000627007c0c */ /* 0x000fe2000d741270 */
[----:B------:R-:W-:Y:S01]  /*cd5c0*/  ULDC UR6, c[0x0][0x228] ;  /* 0x00008a0000067ab9 */ /* 0x000fe20000000800 */
[----:B------:R-:W-:Y:S01]  /*cd5d0*/  PRMT R4, R54, 0x7773, RZ ;  /* 0x0000777336047816 */ /* 0x000fe200000000ff */
[----:B------:R-:W2:Y:S01]  /*cd5e0*/  LDL.LU.64 R60, [R1+0x1820] ;  /* 0x00182000013c7983 */ /* 0x000ea20000300a00 */
[----:B------:R-:W-:Y:S01]  /*cd5f0*/  ISETP.GE.AND P3, PT, R2, UR4, PT ;  /* 0x0000000402007c0c */ /* 0x000fe2000bf66270 */
[----:B------:R-:W-:-:S02]  /*cd600*/  ULDC UR4, c[0x0][0x228] ;  /* 0x00008a0000047ab9 */ /* 0x000fc40000000800 */
[----:B------:R-:W-:Y:S01]  /*cd610*/  ISETP.LT.AND P4, PT, R38, UR4, !P5 ;  /* 0x0000000426007c0c */ /* 0x000fe2000ef81270 */
[----:B------:R-:W-:Y:S01]  /*cd620*/  VIADD R2, R0, 0x1b0 ;  /* 0x000001b000027836 */ /* 0x000fe20000000000 */
[----:B------:R-:W-:Y:S01]  /*cd630*/  ULDC UR4, c[0x0][0x22c] ;  /* 0x00008b0000047ab9 */ /* 0x000fe20000000800 */
[----:B------:R-:W-:Y:S02]  /*cd640*/  ISETP.LT.AND P5, PT, R39, UR6, !P5 ;  /* 0x0000000627007c0c */ /* 0x000fe4000efa1270 */
[C---:B------:R-:W-:Y:S01]  /*cd650*/  PRMT R3, R51.reuse, 0x7771, RZ ;  /* 0x0000777133037816 */ /* 0x040fe200000000ff */
[----:B------:R-:W-:Y:S01]  /*cd660*/  ULDC UR6, c[0x0][0x228] ;  /* 0x00008a0000067ab9 */ /* 0x000fe20000000800 */
[----:B------:R-:W-:Y:S02]  /*cd670*/  ISETP.GE.AND P6, PT, R2, UR4, PT ;  /* 0x0000000402007c0c */ /* 0x000fe4000bfc6270 */
[----:B------:R-:W-:Y:S01]  /*cd680*/  PRMT R2, R51, 0x7770, RZ ;  /* 0x0000777033027816 */ /* 0x000fe200000000ff */
[----:B------:R-:W-:Y:S01]  /*cd690*/  @P2 STG.E.U8 desc[UR24][R36.64], R4 ;  /* 0x0000000424002986 */ /* 0x000fe2000c101118 */
[----:B------:R-:W-:-:S02]  /*cd6a0*/  ULDC UR4, c[0x0][0x228] ;  /* 0x00008a0000047ab9 */ /* 0x000fc40000000800 */
[----:B------:R-:W-:Y:S02]  /*cd6b0*/  ISETP.LT.AND P2, PT, R38, UR4, !P3 ;  /* 0x0000000426007c0c */ /* 0x000fe4000df41270 */
[----:B------:R-:W-:Y:S01]  /*cd6c0*/  ISETP.LT.AND P3, PT, R39, UR6, !P3 ;  /* 0x0000000627007c0c */ /* 0x000fe2000df61270 */
[----:B------:R-:W-:Y:S01]  /*cd6d0*/  ULDC UR4, c[0x0][0x22c] ;  /* 0x00008b0000047ab9 */ /* 0x000fe20000000800 */
[----:B------:R-:W-:Y:S01]  /*cd6e0*/  ULDC UR6, c[0x0][0x228] ;  /* 0x00008a0000067ab9 */ /* 0x000fe20000000800 */
[----:B------:R0:W-:Y:S04]  /*cd6f0*/  @P4 STG.E.U8 desc[UR24][R52.64], R2 ;  /* 0x0000000234004986 */ /* 0x0001e8000c101118 */
[----:B0-----:R-:W2:Y:S01]  /*cd700*/  LDL.LU.64 R52, [R1+0x1830] ;  /* 0x0018300001347983 */ /* 0x001ea20000300a00 */
[----:B------:R-:W-:-:S03]  /*cd710*/  PRMT R2, R51, 0x7772, RZ ;  /* 0x0000777233027816 */ /* 0x000fc600000000ff */
[----:B---3--:R0:W-:Y:S04]  /*cd720*/  @P5 STG.E.U8 desc[UR24][R56.64], R3 ;  /* 0x0000000338005986 */ /* 0x0081e8000c101118 */
[----:B0-----:R-:W3:Y:S04]  /*cd730*/  LDL.LU.64 R56, [R1+0x1848] ;  /* 0x0018480001387983 */ /* 0x001ee80000300a00 */
[----:B------:R0:W-:Y:S04]  /*cd740*/  @P2 STG.E.U8 desc[UR24][R46.64], R2 ;  /* 0x000000022e002986 */ /* 0x0001e8000c101118 */
[----:B------:R-:W3:Y:S01]  /*cd750*/  LDL.LU R54, [R1+0x354] ;  /* 0x0003540001367983 */ /* 0x000ee20000300800 */
[----:B0-----:R-:W-:-:S03]  /*cd760*/  PRMT R2, R51, 0x7773, RZ ;  /* 0x0000777333027816 */ /* 0x001fc600000000ff */
[----:B------:R-:W3:Y:S04]  /*cd770*/  LDL.LU.64 R46, [R1+0x1840] ;  /* 0x00184000012e7983 */ /* 0x000ee80000300a00 */
[----:B------:R-:W3:Y:S04]  /*cd780*/  LDL.LU.64 R50, [R1+0x1850] ;  /* 0x0018500001327983 */ /* 0x000ee80000300a00 */
[----:B----4-:R0:W-:Y:S04]  /*cd790*/  @P3 STG.E.U8 desc[UR24][R58.64], R2 ;  /* 0x000000023a003986 */ /* 0x0101e8000c101118 */
[----:B0-----:R-:W4:Y:S01]  /*cd7a0*/  LDL.LU.64 R58, [R1+0x1838] ;  /* 0x00183800013a7983 */ /* 0x001f220000300a00 */
[----:B------:R-:W-:Y:S01]  /*cd7b0*/  VIADD R3, R0, 0x1b1 ;  /* 0x000001b100037836 */ /* 0x000fe20000000000 */
[----:B------:R-:W-:Y:S01]  /*cd7c0*/  ISETP.LT.AND P5, PT, R38, UR8, !P6 ;  /* 0x0000000826007c0c */ /* 0x000fe2000f7a1270 */
[----:B------:R-:W-:Y:S01]  /*cd7d0*/  VIADD R2, R0, 0x1b3 ;  /* 0x000001b300027836 */ /* 0x000fe20000000000 */
[----:B--2---:R-:W-:Y:S01]  /*cd7e0*/  PRMT R4, R48, 0x7773, RZ ;  /* 0x0000777330047816 */ /* 0x004fe200000000ff */
[----:B------:R-:W-:Y:S01]  /*cd7f0*/  ULDC UR8, c[0x0][0x228] ;  /* 0x00008a0000087ab9 */ /* 0x000fe20000000800 */
[----:B------:R-:W-:Y:S01]  /*cd800*/  ISETP.GE.AND P4, PT, R3, UR4, PT ;  /* 0x0000000403007c0c */ /* 0x000fe2000bf86270 */
[----:B------:R-:W-:Y:S01]  /*cd810*/  VIADD R3, R0, 0x1b2 ;  /* 0x000001b200037836 */ /* 0x000fe20000000000 */
[----:B------:R-:W-:-:S04]  /*cd820*/  ULDC UR4, c[0x0][0x22c] ;  /* 0x00008b0000047ab9 */ /* 0x000fc80000000800 */
[----:B------:R-:W-:Y:S01]  /*cd830*/  ISETP.GE.AND P2, PT, R3, UR4, PT ;  /* 0x0000000403007c0c */ /* 0x000fe2000bf46270 */
[----:B------:R-:W-:Y:S02]  /*cd840*/  ULDC UR4, c[0x0][0x228] ;  /* 0x00008a0000047ab9 */ /* 0x000fe40000000800 */
[----:B------:R-:W-:Y:S02]  /*cd850*/  ISETP.LT.AND P6, PT, R39, UR4, !P6 ;  /* 0x0000000427007c0c */ /* 0x000fe4000f7c1270 */
[----:B------:R-:W-:Y:S01]  /*cd860*/  PRMT R3, R48, 0x7770, RZ ;  /* 0x0000777030037816 */ /* 0x000fe200000000ff */
[----:B------:R-:W-:-:S04]  /*cd870*/  ULDC UR4, c[0x0][0x22c] ;  /* 0x00008b0000047ab9 */ /* 0x000fc80000000800 */
[----:B------:R0:W-:Y:S01]  /*cd880*/  @P5 STG.E.U8 desc[UR24][R60.64], R3 ;  /* 0x000000033c005986 */ /* 0x0001e2000c101118 */
[----:B------:R-:W-:Y:S01]  /*cd890*/  ISETP.LT.AND P5, PT, R38, UR6, !P4 ;  /* 0x0000000626007c0c */ /* 0x000fe2000e7a1270 */
[----:B------:R-:W-:Y:S01]  /*cd8a0*/  ULDC UR6, c[0x0][0x228] ;  /* 0x00008a0000067ab9 */ /* 0x000fe20000000800 */
[----:B0-----:R-:W-:Y:S02]  /*cd8b0*/  PRMT R3, R48, 0x7771, RZ ;  /* 0x0000777130037816 */ /* 0x001fe400000000ff */
[----:B------:R-:W-:Y:S02]  /*cd8c0*/  ISETP.GE.AND P3, PT, R2, UR4, PT ;  /* 0x0000000402007c0c */ /* 0x000fe4000bf66270 */
[----:B------:R-:W-:Y:S01]  /*cd8d0*/  ISETP.LT.AND P4, PT, R39, UR6, !P4 ;  /* 0x0000000627007c0c */ /* 0x000fe2000e781270 */
[----:B------:R-:W-:Y:S01]  /*cd8e0*/  ULDC UR4, c[0x0][0x228] ;  /* 0x00008a0000047ab9 */ /* 0x000fe20000000800 */
[----:B------:R-:W-:Y:S01]  /*cd8f0*/  ULDC UR6, c[0x0][0x228] ;  /* 0x00008a0000067ab9 */ /* 0x000fe20000000800 */
[----:B------:R-:W-:Y:S01]  /*cd900*/  VIADD R2, R0, 0x1b4 ;  /* 0x000001b400027836 */ /* 0x000fe20000000000 */
[----:B------:R0:W-:Y:S04]  /*cd910*/  @P6 STG.E.U8 desc[UR24][R52.64], R3 ;  /* 0x0000000334006986 */ /* 0x0001e8000c101118 */
[----:B0-----:R-:W2:Y:S01]  /*cd920*/  LDL.LU.64 R52, [R1+0x1860] ;  /* 0x0018600001347983 */ /* 0x001ea20000300a00 */
[----:B------:R-:W-:-:S03]  /*cd930*/  PRMT R3, R48, 0x7772, RZ ;  /* 0x0000777230037816 */ /* 0x000fc600000000ff */
[----:B------:R-:W2:Y:S01]  /*cd940*/  LDL.LU R49, [R1+0x358] ;  /* 0x0003580001317983 */ /* 0x000ea20000300800 */
[----:B------:R-:W-:Y:S02]  /*cd950*/  ISETP.LT.AND P6, PT, R38, UR4, !P2 ;  /* 0x0000000426007c0c */ /* 0x000fe4000d7c1270 */
[----:B------:R-:W-:Y:S01]  /*cd960*/  ISETP.LT.AND P2, PT, R39, UR6, !P2 ;  /* 0x0000000627007c0c */ /* 0x000fe2000d741270 */
[----:B------:R-:W-:Y:S01]  /*cd970*/  ULDC UR4, c[0x0][0x22c] ;  /* 0x00008b0000047ab9 */ /* 0x000fe20000000800 */
[----:B------:R-:W-:Y:S01]  /*cd980*/  ULDC UR6, c[0x0][0x228] ;  /* 0x00008a0000067ab9 */ /* 0x000fe20000000800 */
[----:B---3--:R0:W-:Y:S04]  /*cd990*/  @P5 STG.E.U8 desc[UR24][R56.64], R3 ;  /* 0x0000000338005986 */ /* 0x0081e8000c101118 */
[----:B0-----:R-:W3:Y:S04]  /*cd9a0*/  LDL.LU.64 R56, [R1+0x1870] ;  /* 0x0018700001387983 */ /* 0x001ee80000300a00 */
[----:B------:R-:W3:Y:S01]  /*cd9b0*/  LDL.LU.64 R36, [R1+0x1868] ;  /* 0x0018680001247983 */ /* 0x000ee20000300a00 */
[----:B------:R-:W-:-:S02]  /*cd9c0*/  ISETP.GE.AND P5, PT, R2, UR4, PT ;  /* 0x0000000402007c0c */ /* 0x000fc4000bfa6270 */
[C---:B------:R-:W-:Y:S01]  /*cd9d0*/  PRMT R2, R54.reuse, 0x7770, RZ ;  /* 0x0000777036027816 */ /* 0x040fe200000000ff */
[----:B------:R-:W3:Y:S01]  /*cd9e0*/  LDL.LU.64 R60, [R1+0x1878] ;  /* 0x00187800013c7983 */ /* 0x000ee20000300a00 */
[----:B------:R-:W-:-:S03]  /*cd9f0*/  PRMT R3, R54, 0x7771, RZ ;  /* 0x0000777136037816 */ /* 0x000fc600000000ff */
[----:B------:R-:W-:Y:S04]  /*cda00*/  @P4 STG.E.U8 desc[UR24][R46.64], R4 ;  /* 0x000000042e004986 */ /* 0x000fe8000c101118 */
[----:B------:R-:W-:Y:S01]  /*cda10*/  @P6 STG.E.U8 desc[UR24][R50.64], R2 ;  /* 0x0000000232006986 */ /* 0x000fe2000c101118 */
[----:B------:R-:W-:-:S03]  /*cda20*/  ULDC UR4, c[0x0][0x228] ;  /* 0x00008a0000047ab9 */ /* 0x000fc60000000800 */
[----:B----4-:R0:W-:Y:S04]  /*cda30*/  @P2 STG.E.U8 desc[UR24][R58.64], R3 ;  /* 0x000000033a002986 */ /* 0x0101e8000c101118 */
[----:B0-----:R-:W4:Y:S01]  /*cda40*/  LDL.LU.64 R58, [R1+0x1890] ;  /* 0x00189000013a7983 */ /* 0x001f220000300a00 */
[----:B------:R-:W-:Y:S02]  /*cda50*/  ISETP.LT.AND P4, PT, R38, UR4, !P3 ;  /* 0x0000000426007c0c */ /* 0x000fe4000df81270 */
[----:B------:R-:W-:Y:S02]  /*cda60*/  ISETP.LT.AND P3, PT, R39, UR6, !P3 ;  /* 0x0000000627007c0c */ /* 0x000fe4000df61270 */
[----:B------:R-:W-:Y:S01]  /*cda70*/  PRMT R2, R54, 0x7772, RZ ;  /* 0x0000777236027816 */ /* 0x000fe200000000ff */
[----:B------:R-:W4:Y:S01]  /*cda80*/  LDL.LU R51, [R1+0x35c] ;  /* 0x00035c0001337983 */ /* 0x000f220000300800 */
[----:B------:R-:W-:Y:S01]  /*cda90*/  VIADD R3, R0, 0x1b5 ;  /* 0x000001b500037836 */ /* 0x000fe20000000000 */
[----:B------:R-:W-:-:S02]  /*cdaa0*/  ULDC UR4, c[0x0][0x22c] ;  /* 0x00008b0000047ab9 */ /* 0x000fc40000000800 */
[----:B------:R-:W4:Y:S01]  /*cdab0*/  LDL.LU.64 R46, [R1+0x1888] ;  /* 0x00188800012e7983 */ /* 0x000f220000300a00 */
[----:B------:R-:W-:Y:S01]  /*cdac0*/  ISETP.LT.AND P6, PT, R38, UR8, !P5 ;  /* 0x0000000826007c0c */ /* 0x000fe2000efc1270 */
[----:B------:R-:W-:Y:S01]  /*cdad0*/  ULDC UR6, c[0x0][0x228] ;  /* 0x00008a0000067ab9 */ /* 0x000fe20000000800 */
[----:B------:R-:W-:Y:S01]  /*cdae0*/  ISETP.GE.AND P2, PT, R3, UR4, PT ;  /* 0x0000000403007c0c */ /* 0x000fe2000bf46270 */
[----:B------:R-:W-:Y:S01]  /*cdaf0*/  VIADD R3, R0, 0x1b6 ;  /* 0x000001b600037836 */ /* 0x000fe20000000000 */
[----:B------:R-:W-:Y:S01]  /*cdb00*/  ULDC UR4, c[0x0][0x22c] ;  /* 0x00008b0000047ab9 */ /* 0x000fe20000000800 */
[----:B------:R-:W-:Y:S01]  /*cdb10*/  ULDC UR8, c[0x0][0x228] ;  /* 0x00008a0000087ab9 */ /* 0x000fe20000000800 */
[----:B--2---:R0:W-:Y:S02]  /*cdb20*/  @P4 STG.E.U8 desc[UR24][R52.64], R2 ;  /* 0x0000000234004986 */ /* 0x0041e4000c101118 */
[----:B------:R-:W-:Y:S01]  /*cdb30*/  ISETP.GE.AND P4, PT, R3, UR4, PT ;  /* 0x0000000403007c0c */ /* 0x000fe2000bf86270 */
[----:B------:R-:W-:Y:S01]  /*cdb40*/  ULDC UR4, c[0x0][0x228] ;  /* 0x00008a0000047ab9 */ /* 0x000fe20000000800 */
[----:B0-----:R-:W2:Y:S01]  /*cdb50*/  LDL.LU.64 R52, [R1+0x1898] ;  /* 0x0018980001347983 */ /* 0x001ea20000300a00 */
[----:B------:R-:W-:-:S02]  /*cdb60*/  PRMT R2, R54, 0x7773, RZ ;  /* 0x0000777336027816 */ /* 0x000fc400000000ff */
[----:B------:R-:W-:Y:S02]  /*cdb70*/  ISETP.LT.AND P5, PT, R39, UR4, !P5 ;  /* 0x0000000427007c0c */ /* 0x000fe4000efa1270 */
[----:B------:R-:W-:Y:S01]  /*cdb80*/  PRMT R3, R49, 0x7770, RZ ;  /* 0x0000777031037816 */ /* 0x000fe200000000ff */
[----:B------:R-:W-:Y:S01]  /*cdb90*/  ULDC UR4, c[0x0][0x22c] ;  /* 0x00008b0000047ab9 */ /* 0x000fe20000000800 */
[----:B---3--:R0:W-:Y:S04]  /*cdba0*/  @P3 STG.E.U8 desc[UR24][R56.64], R2 ;  /* 0x0000000238003986 */ /* 0x0081e8000c101118 */
[----:B------:R1:W-:Y:S01]  /*cdbb0*/  @P6 STG.E.U8 desc[UR24][R36.64], R3 ;  /* 0x0000000324006986 */ /* 0x0003e2000c101118 */
[----:B------:R-:W-:Y:S01]  /*cdbc0*/  ISETP.LT.AND P6, PT, R38, UR6, !P2 ;  /* 0x0000000626007c0c */ /* 0x000fe2000d7c1270 */
[----:B------:R-:W-:-:S02]  /*cdbd0*/  ULDC UR6, c[0x0][0x228] ;  /* 0x00008a0000067ab9 */ /* 0x000fc40000000800 */
[----:B0-----:R-:W3:Y:S01]  /*cdbe0*/  LDL.LU.64 R56, [R1+0x1880] ;  /* 0x0018800001387983 */ /* 0x001ee20000300a00 */
[----:B-1----:R-:W-:-:S05]  /*cdbf0*/  PRMT R3, R49, 0x7771, RZ ;  /* 0x0000777131037816 */ /* 0x002fca00000000ff */
[----:B------:R0:W-:Y:S04]  /*cdc00*/  @P5 STG.E.U8 desc[UR24][R60.64], R3 ;  /* 0x000000033c005986 */ /* 0x0001e8000c101118 */
[----:B0-----:R-:W3:Y:S01]  /*cdc10*/  LDL.LU.64 R60, [R1+0x18a0] ;  /* 0x0018a000013c7983 */ /* 0x001ee20000300a00 */
[----:B------:R-:W-:-:S03]  /*cdc20*/  PRMT R3, R49, 0x7772, RZ ;  /* 0x0000777231037816 */ /* 0x000fc600000000ff */
[----:B------:R-:W3:Y:S04]  /*cdc30*/  LDL.LU R54, [R1+0x340] ;  /* 0x0003400001367983 */ /* 0x000ee80000300800 */
[----:B----4-:R0:W-:Y:S04]  /*cdc40*/  @P6 STG.E.U8 desc[UR24][R58.64], R3 ;  /* 0x000000033a006986 */ /* 0x0101e8000c101118 */
[----:B0-----:R-:W4:Y:S01]  /*cdc50*/  LDL.LU.64 R58, [R1+0x18b0] ;  /* 0x0018b000013a7983 */ /* 0x001f220000300a00 */
[----:B------:R-:W-:Y:S01]  /*cdc60*/  VIADD R2, R0, 0x1b7 ;  /* 0x000001b700027836 */ /* 0x000fe20000000000 */
[----:B------:R-:W-:Y:S01]  /*cdc70*/  ISETP.LT.AND P2, PT, R39, UR6, !P2 ;  /* 0x0000000627007c0c */ /* 0x000fe2000d741270 */
[----:B------:R-:W-:-:S03]  /*cdc80*/  ULDC UR6, c[0x0][0x228] ;  /* 0x00008a0000067ab9 */ /* 0x000fc60000000800 */
[----:B------:R-:W-:Y:S01]  /*cdc90*/  ISETP.GE.AND P3, PT, R2, UR4, PT ;  /* 0x0000000402007c0c */ /* 0x000fe2000bf66270 */
[----:B------:R-:W-:Y:S02]  /*cdca0*/  ULDC UR4, c[0x0][0x228] ;  /* 0x00008a0000047ab9 */ /* 0x000fe40000000800 */
[----:B------:R-:W-:Y:S01]  /*cdcb0*/  ISETP.LT.AND P5, PT, R38, UR4, !P4 ;  /* 0x0000000426007c0c */ /* 0x000fe2000e7a1270 */
[----:B------:R-:W-:Y:S01]  /*cdcc0*/  VIADD R2, R0, 0x1b8 ;  /* 0x000001b800027836 */ /* 0x000fe20000000000 */
[----:B------:R-:W-:Y:S01]  /*cdcd0*/  ULDC UR4, c[0x0][0x22c] ;  /* 0x00008b0000047ab9 */ /* 0x000fe20000000800 */
[----:B------:R-:W-:Y:S02]  /*cdce0*/  PRMT R4, R49, 0x7773, RZ ;  /* 0x0000777331047816 */ /* 0x000fe400000000ff */
[----:B------:R-:W-:Y:S01]  /*cdcf0*/  ISETP.LT.AND P4, PT, R39, UR6, !P4 ;  /* 0x0000000627007c0c */ /* 0x000fe2000e781270 */
[----:B------:R-:W4:Y:S01]  /*cdd00*/  LDL.LU.64 R48, [R1+0x18a8] ;  /* 0x0018a80001307983 */ /* 0x000f220000300a00 */
[----:B------:R-:W-:-:S02]  /*cdd10*/  ISETP.GE.AND P6, PT, R2, UR4, PT ;  /* 0x0000000402007c0c */ /* 0x000fc4000bfc6270 */
[C---:B------:R-:W-:Y:S01]  /*cdd20*/  PRMT R2, R51.reuse, 0x7770, RZ ;  /* 0x0000777033027816 */ /* 0x040fe200000000ff */
[----:B------:R-:W-:Y:S01]  /*cdd30*/  @P2 STG.E.U8 desc[UR24][R46.64], R4 ;  /* 0x000000042e002986 */ /* 0x000fe2000c101118 */
[----:B------:R-:W-:Y:S01]  /*cdd40*/  PRMT R3, R51, 0x7771, RZ ;  /* 0x0000777133037816 */ /* 0x000fe200000000ff */
[----:B------:R-:W-:Y:S01]  /*cdd50*/  ULDC UR4, c[0x0][0x228] ;  /* 0x00008a0000047ab9 */ /* 0x000fe20000000800 */
[----:B------:R-:W-:Y:S01]  /*cdd60*/  ULDC UR6, c[0x0][0x228] ;  /* 0x00008a0000067ab9 */ /* 0x000fe20000000800 */
[----:B------:R-:W-:Y:S02]  /*cdd70*/  ISETP.LT.AND P2, PT, R38, UR4, !P3 ;  /* 0x0000000426007c0c */ /* 0x000fe4000df41270 */
[----:B------:R-:W-:Y:S01]  /*cdd80*/  ISETP.LT.AND P3, PT, R39, UR6, !P3 ;  /* 0x0000000627007c0c */ /* 0x000fe2000df61270 */
[----:B------:R-:W-:Y:S01]  /*cdd90*/  ULDC UR4, c[0x0][0x22c] ;  /* 0x00008b0000047ab9 */ /* 0x000fe20000000800 */
[----:B------:R-:W-:Y:S01]  /*cdda0*/  ULDC UR6, c[0x0][0x228] ;  /* 0x00008a0000067ab9 */ /* 0x000fe20000000800 */
[----:B--2---:R0:W-:Y:S04]  /*cddb0*/  @P5 STG.E.U8 desc[UR24][R52.64], R2 ;  /* 0x0000000234005986 */ /* 0x0041e8000c101118 */
[----:B0-----:R-:W2:Y:S01]  /*cddc0*/  LDL.LU.64 R52, [R1+0x18b8] ;  /* 0x0018b80001347983 */ /* 0x001ea20000300a00 */
[----:B------:R-:W-:-:S03]  /*cddd0*/  PRMT R2, R51, 0x7772, RZ ;  /* 0x0000777233027816 */ /* 0x000fc600000000ff */
[----:B---3--:R0:W-:Y:S04]  /*cdde0*/  @P4 STG.E.U8 desc[UR24][R56.64], R3 ;  /* 0x0000000338004986 */ /* 0x0081e8000c101118 */
[----:B0-----:R-:W3:Y:S04]  /*cddf0*/  LDL.LU.64 R56, [R1+0x18d8] ;  /* 0x0018d80001387983 */ /* 0x001ee80000300a00 */
[----:B------:R-:W3:Y:S04]  /*cde00*/  LDL.LU R46, [R1+0x344] ;  /* 0x00034400012e7983 */ /* 0x000ee80000300800 */
[----:B------:R0:W-:Y:S02]  /*cde10*/  @P2 STG.E.U8 desc[UR24][R60.64], R2 ;  /* 0x000000023c002986 */ /* 0x0001e4000c101118 */
[----:B0-----:R-:W-:-:S02]  /*cde20*/  PRMT R2, R51, 0x7773, RZ ;  /* 0x0000777333027816 */ /* 0x001fc400000000ff */
[----:B------:R-:W3:Y:S04]  /*cde30*/  LDL.LU.64 R60, [R1+0x18d0] ;  /* 0x0018d000013c7983 */ /* 0x000ee80000300a00 */
[----:B------:R-:W3:Y:S04]  /*cde40*/  LDL.LU.64 R50, [R1+0x18e0] ;  /* 0x0018e00001327983 */ /* 0x000ee80000300a00 */
[----:B----4-:R0:W-:Y:S04]  /*cde50*/  @P3 STG.E.U8 desc[UR24][R58.64], R2 ;  /* 0x000000023a003986 */ /* 0x0101e8000c101118 */
[----:B0-----:R-:W4:Y:S01]  /*cde60*/  LDL.LU.64 R58, [R1+0x18c8] ;  /* 0x0018c800013a7983 */ /* 0x001f220000300a00 */
[----:B------:R-:W-:Y:S01]  /*cde70*/  VIADD R3, R0, 0x1b9 ;  /* 0x000001b900037836 */ /* 0x000fe20000000000 */
[----:B------:R-:W-:Y:S01]  /*cde80*/  ISETP.LT.AND P5, PT, R38, UR8, !P6 ;  /* 0x0000000826007c0c */ /* 0x000fe2000f7a1270 */
[----:B------:R-:W-:Y:S01]  /*cde90*/  VIADD R2, R0, 0x1bb ;  /* 0x000001bb00027836 */ /* 0x000fe20000000000 */
[----:B------:R-:W-:Y:S01]  /*cdea0*/  PRMT R4, R54, 0x7773, RZ ;  /* 0x0000777336047816 */ /* 0x000fe200000000ff */
        /* <DEDUP_REMOVED lines=13> */
[----:B------:R-:W-:Y:S01]  /*cdf80*/  ISETP.GE.AND P3, PT, R2, UR4, PT ;  /* 0x0000000402007c0c */ /* 0x000fe2000bf66270 */
[----:B------:R-:W-:Y:S01]  /*cdf90*/  ULDC UR4, c[0x0][0x228] ;  /* 0x00008a0000047ab9 */ /* 0x000fe20000000800 */
[----:B------:R-:W-:Y:S01]  /*cdfa0*/  ISETP.LT.AND P4, PT, R39, UR6, !P4 ;  /* 0x0000000627007c0c */ /* 0x000fe2000e781270 */
[----:B------:R-:W-:Y:S01]  /*cdfb0*/  VIADD R2, R0, 0x1bc ;  /* 0x000001bc00027836 */ /* 0x000fe20000000000 */
[----:B------:R-:W-:Y:S01]  /*cdfc0*/  ULDC UR6, c[0x0][0x228] ;  /* 0x00008a0000067ab9 */ /* 0x000fe20000000800 */
[----:B--2---:R0:W-:Y:S01]  /*cdfd0*/  @P6 STG.E.U8 desc[UR24][R52.64], R3 ;  /* 0x0000000334006986 */ /* 0x0041e2000c101118 */
[----:B------:R-:W-:Y:S01]  /*cdfe0*/  ISETP.LT.AND P6, PT, R38, UR4, !P2 ;  /* 0x0000000426007c0c */ /* 0x000fe2000d7c1270 */
[----:B------:R-:W-:-:S02]  /*cdff0*/  ULDC UR4, c[0x0][0x22c] ;  /* 0x00008b0000047ab9 */ /* 0x000fc40000000800 */
[----:B0-----:R-:W2:Y:S01]  /*ce000*/  LDL.LU.64 R52, [R1+0x18e8] ;  /* 0x0018e80001347983 */ /* 0x001ea20000300a00 */
[----:B------:R-:W-:-:S03]  /*ce010*/  PRMT R3, R54, 0x7772, RZ ;  /* 0x0000777236037816 */ /* 0x000fc600000000ff */
[----:B------:R-:W2:Y:S01]  /*ce020*/  LDL.LU R47, [R1+0x348] ;  /* 0x00034800012f7983 */ /* 0x000ea20000300800 */
[----:B------:R-:W-:Y:S01]  /*ce030*/  ISETP.LT.AND P2, PT, R39, UR6, !P2 ;  /* 0x0000000627007c0c */ /* 0x000fe2000d741270 */
[----:B------:R-:W-:Y:S02]  /*ce040*/  ULDC UR6, c[0x0][0x228] ;  /* 0x00008a0000067ab9 */ /* 0x000fe40000000800 */
[----:B---3--:R0:W-:Y:S01]  /*ce050*/  @P5 STG.E.U8 desc[UR24][R56.64], R3 ;  /* 0x0000000338005986 */ /* 0x0081e2000c101118 */
[----:B------:R-:W-:-:S03]  /*ce060*/  ISETP.GE.AND P5, PT, R2, UR4, PT ;  /* 0x0000000402007c0c */ /* 0x000fc6000bfa6270 */
[----:B0-----:R-:W3:Y:S04]  /*ce070*/  LDL.LU.64 R56, [R1+0x18f8] ;  /* 0x0018f80001387983 */ /* 0x001ee80000300a00 */
[----:B------:R-:W3:Y:S01]  /*ce080*/  LDL.LU.64 R48, [R1+0x18f0] ;  /* 0x0018f00001307983 */ /* 0x000ee20000300a00 */
[C---:B------:R-:W-:Y:S02]  /*ce090*/  PRMT R2, R46.reuse, 0x7770, RZ ;  /* 0x000077702e027816 */ /* 0x040fe400000000ff */
[----:B------:R-:W-:Y:S01]  /*ce0a0*/  PRMT R3, R46, 0x7771, RZ ;  /* 0x000077712e037816 */ /* 0x000fe200000000ff */
[----:B------:R-:W-:Y:S01]  /*ce0b0*/  ULDC UR4, c[0x0][0x228] ;  /* 0x00008a0000047ab9 */ /* 0x000fe20000000800 */
[----:B------:R-:W-:Y:S04]  /*ce0c0*/  @P4 STG.E.U8 desc[UR24][R60.64], R4 ;  /* 0x000000043c004986 */ /* 0x000fe8000c101118 */
[----:B------:R0:W-:Y:S04]  /*ce0d0*/  @P6 STG.E.U8 desc[UR24][R50.64], R2 ;  /* 0x0000000232006986 */ /* 0x0001e8000c101118 */
[----:B0-----:R-:W3:Y:S04]  /*ce0e0*/  LDL.LU.64 R50, [R1+0x1900] ;  /* 0x0019000001327983 */ /* 0x001ee80000300a00 */
        /* <DEDUP_REMOVED lines=62> */
[----:B------:R-:W3:Y:S04]  /*ce4d0*/  LDL.LU.64 R60, [R1+0x1958] ;  /* 0x00195800013c7983 */ /* 0x000ee80000300a00 */
[----:B------:R0:W-:Y:S02]  /*ce4e0*/  @P2 STG.E.U8 desc[UR24][R50.64], R2 ;  /* 0x0000000232002986 */ /* 0x0001e4000c101118 */
[----:B0-----:R-:W-:-:S02]  /*ce4f0*/  PRMT R2, R54, 0x7773, RZ ;  /* 0x0000777336027816 */ /* 0x001fc400000000ff */
[----:B------:R-:W3:Y:S04]  /*ce500*/  LDL.LU.64 R50, [R1+0x1968] ;  /* 0x0019680001327983 */ /* 0x000ee80000300a00 */
[----:B----4-:R0:W-:Y:S04]  /*ce510*/  @P3 STG.E.U8 desc[UR24][R58.64], R2 ;  /* 0x000000023a003986 */ /* 0x0101e8000c101118 */
[----:B0-----:R-:W4:Y:S01]  /*ce520*/  LDL.LU.64 R58, [R1+0x1950] ;  /* 0x00195000013a7983 */ /* 0x001f220000300a00 */
[----:B------:R-:W-:Y:S01]  /*ce530*/  VIADD R3, R0, 0x1c1 ;  /* 0x000001c100037836 */ /* 0x000fe20000000000 */
[----:B------:R-:W-:Y:S01]  /*ce540*/  ISETP.LT.AND P5, PT, R38, UR8, !P6 ;  /* 0x0000000826007c0c */ /* 0x000fe2000f7a1270 */
[C---:B------:R-:W-:Y:S01]  /*ce550*/  VIADD R2, R0.reuse, 0x1c3 ;  /* 0x000001c300027836 */ /* 0x040fe20000000000 */
        /* <DEDUP_REMOVED lines=67> */
[----:B------:R0:W-:Y:S02]  /*ce990*/  @P5 STG.E.U8 desc[UR24][R50.64], R3 ;  /* 0x0000000332005986 */ /* 0x0001e4000c101118 */
[----:B0-----:R-:W-:Y:S02]  /*ce9a0*/  PRMT R3, R54, 0x7772, RZ ;  /* 0x0000777236037816 */ /* 0x001fe400000000ff */
[----:B------:R-:W3:Y:S04]  /*ce9b0*/  LDL.LU R51, [R1+0x320] ;  /* 0x0003200001337983 */ /* 0x000ee80000300800 */
[----:B----4-:R0:W-:Y:S04]  /*ce9c0*/  @P6 STG.E.U8 desc[UR24][R58.64], R3 ;  /* 0x000000033a006986 */ /* 0x0101e8000c101118 */
[----:B0-----:R-:W4:Y:S01]  /*ce9d0*/  LDL.LU.64 R58, [R1+0x19e8] ;  /* 0x0019e800013a7983 */ /* 0x001f220000300a00 */
[----:B------:R-:W-:Y:S01]  /*ce9e0*/  VIADD R2, R0, 0x1c7 ;  /* 0x000001c700027836 */ /* 0x000fe20000000000 */
[----:B------:R-:W-:Y:S01]  /*ce9f0*/  ISETP.LT.AND P2, PT, R39, UR6, !P2 ;  /* 0x0000000627007c0c */ /* 0x000fe2000d741270 */
[----:B------:R-:W-:Y:S01]  /*cea00*/  ULDC UR6, c[0x0][0x228] ;  /* 0x00008a0000067ab9 */ /* 0x000fe20000000800 */
[----:B------:R-:W-:Y:S01]  /*cea10*/  PRMT R4, R54, 0x7773, RZ ;  /* 0x0000777336047816 */ /* 0x000fe200000000ff */
[----:B------:R-:W4:Y:S01]  /*cea20*/  LDL.LU.64 R46, [R1+0x19e0] ;  /* 0x0019e000012e7983 */ /* 0x000f220000300a00 */
        /* <DEDUP_REMOVED lines=222> */
[----:B------:R-:W-:Y:S01]  /*cf810*/  PRMT R3, R54, 0x7771, RZ ;  /* 0x0000777136037816 */ /* 0x000fe200000000ff */
        /* <DEDUP_REMOVED lines=91> */
[----:B------:R-:W3:Y:S04]  /*cfdd0*/  LDL.LU R51, [R1+0x2f0] ;  /* 0x0002f00001337983 */ /* 0x000ee80000300800 */
[----:B------:R0:W-:Y:S02]  /*cfde0*/  @P5 STG.E.U8 desc[UR24][R48.64], R3 ;  /* 0x0000000330005986 */ /* 0x0001e4000c101118 */
[----:B0-----:R-:W-:-:S05]  /*cfdf0*/  PRMT R3, R54, 0x7772, RZ ;  /* 0x0000777236037816 */ /* 0x001fca00000000ff */
        /* <DEDUP_REMOVED lines=28> */
[----:B------:R0:W-:Y:S04]  /*cffc0*/  @P2 STG.E.U8 desc[UR24][R46.64], R2 ;  /* 0x000000022e002986 */ /* 0x0001e8000c101118 */
[----:B------:R-:W3:Y:S04]  /*cffd0*/  LDL.LU R54, [R1+0x2f4] ;  /* 0x0002f40001367983 */ /* 0x000ee80000300800 */
[----:B------:R-:W3:Y:S01]  /*cffe0*/  LDL.LU.64 R60, [R1+0x1c78] ;  /* 0x001c7800013c7983 */ /* 0x000ee20000300a00 */
[----:B0-----:R-:W-:-:S03]  /*cfff0*/  PRMT R2, R50, 0x7773, RZ ;  /* 0x0000777332027816 */ /* 0x001fc600000000ff */
        /* <DEDUP_REMOVED lines=25> */
[----:B--2---:R0:W-:Y:S04]  /*d0190*/  @P6 STG.E.U8 desc[UR24][R52.64], R3 ;  /* 0x0000000334006986 */ /* 0x0041e8000c101118 */
        /* <DEDUP_REMOVED lines=8> */
[----:B0-----:R-:W3:Y:S01]  /*d0220*/  LDL.LU.64 R56, [R1+0x1ca0] ;  /* 0x001ca00001387983 */ /* 0x001ee20000300a00 */
        /* <DEDUP_REMOVED lines=14> */
[----:B------:R-:W-:Y:S01]  /*d0310*/  ULDC UR4, c[0x0][0x22c] ;  /* 0x00008b0000047ab9 */ /* 0x000fe20000000800 */
[----:B------:R-:W-:Y:S01]  /*d0320*/  ISETP.LT.AND P6, PT, R38, UR8, !P5 ;  /* 0x0000000826007c0c */ /* 0x000fe2000efc1270 */
[----:B------:R-:W-:Y:S01]  /*d0330*/  ULDC UR6, c[0x0][0x228] ;  /* 0x00008a0000067ab9 */ /* 0x000fe20000000800 */
[----:B------:R-:W-:Y:S01]  /*d0340*/  ULDC UR8, c[0x0][0x228] ;  /* 0x00008a0000087ab9 */ /* 0x000fe20000000800 */
[----:B------:R-:W-:Y:S01]  /*d0350*/  ISETP.GE.AND P2, PT, R3, UR4, PT ;  /* 0x0000000403007c0c */ /* 0x000fe2000bf46270 */
[----:B------:R-:W-:Y:S01]  /*d0360*/  VIADD R3, R0, 0x1e6 ;  /* 0x000001e600037836 */ /* 0x000fe20000000000 */
[----:B------:R-:W-:Y:S01]  /*d0370*/  ULDC UR4, c[0x0][0x22c] ;  /* 0x00008b0000047ab9 */ /* 0x000fe20000000800 */
[----:B--2---:R0:W-:Y:S04]  /*d0380*/  @P4 STG.E.U8 desc[UR24][R52.64], R2 ;  /* 0x0000000234004986 */ /* 0x0041e8000c101118 */
[----:B0-----:R-:W2:Y:S01]  /*d0390*/  LDL.LU.64 R52, [R1+0x1cd8] ;  /* 0x001cd80001347983 */ /* 0x001ea20000300a00 */
[----:B------:R-:W-:-:S03]  /*d03a0*/  PRMT R2, R54, 0x7773, RZ ;  /* 0x0000777336027816 */ /* 0x000fc600000000ff */
[----:B------:R-:W2:Y:S04]  /*d03b0*/  LDL.LU.64 R60, [R1+0x1cd0] ;  /* 0x001cd000013c7983 */ /* 0x000ea80000300a00 */
[----:B------:R-:W2:Y:S01]  /*d03c0*/  LDL.LU.64 R46, [R1+0x1ce8] ;  /* 0x001ce800012e7983 */ /* 0x000ea20000300a00 */
[----:B------:R-:W-:Y:S01]  /*d03d0*/  ISETP.GE.AND P4, PT, R3, UR4, PT ;  /* 0x0000000403007c0c */ /* 0x000fe2000bf86270 */
[----:B------:R-:W-:Y:S02]  /*d03e0*/  ULDC UR4, c[0x0][0x228] ;  /* 0x00008a0000047ab9 */ /* 0x000fe40000000800 */
[----:B------:R-:W-:Y:S02]  /*d03f0*/  ISETP.LT.AND P5, PT, R39, UR4, !P5 ;  /* 0x0000000427007c0c */ /* 0x000fe4000efa1270 */
[C---:B------:R-:W-:Y:S01]  /*d0400*/  PRMT R3, R50.reuse, 0x7770, RZ ;  /* 0x0000777032037816 */ /* 0x040fe200000000ff */
[----:B------:R-:W-:Y:S01]  /*d0410*/  ULDC UR4, c[0x0][0x22c] ;  /* 0x00008b0000047ab9 */ /* 0x000fe20000000800 */
[----:B---3--:R0:W-:Y:S04]  /*d0420*/  @P3 STG.E.U8 desc[UR24][R56.64], R2 ;  /* 0x0000000238003986 */ /* 0x0081e8000c101118 */
[----:B0-----:R-:W3:Y:S04]  /*d0430*/  LDL.LU.64 R56, [R1+0x1cb0] ;  /* 0x001cb00001387983 */ /* 0x001ee80000300a00 */
[----:B------:R0:W-:Y:S02]  /*d0440*/  @P6 STG.E.U8 desc[UR24][R48.64], R3 ;  /* 0x0000000330006986 */ /* 0x0001e4000c101118 */
[----:B0-----:R-:W-:-:S02]  /*d0450*/  PRMT R3, R50, 0x7771, RZ ;  /* 0x0000777132037816 */ /* 0x001fc400000000ff */
[----:B------:R-:W3:Y:S04]  /*d0460*/  LDL.LU.64 R48, [R1+0x1d08] ;  /* 0x001d080001307983 */ /* 0x000ee80000300a00 */
[----:B----4-:R0:W-:Y:S04]  /*d0470*/  @P5 STG.E.U8 desc[UR24][R58.64], R3 ;  /* 0x000000033a005986 */ /* 0x0101e8000c101118 */
[----:B0-----:R-:W4:Y:S01]  /*d0480*/  LDL.LU.64 R58, [R1+0x1d18] ;  /* 0x001d1800013a7983 */ /* 0x001f220000300a00 */
[----:B------:R-:W-:Y:S01]  /*d0490*/  VIADD R2, R0, 0x1e7 ;  /* 0x000001e700027836 */ /* 0x000fe20000000000 */
[----:B------:R-:W-:Y:S01]  /*d04a0*/  ISETP.LT.AND P6, PT, R38, UR6, !P2 ;  /* 0x0000000626007c0c */ /* 0x000fe2000d7c1270 */
[----:B------:R-:W-:Y:S01]  /*d04b0*/  ULDC UR6, c[0x0][0x228] ;  /* 0x00008a0000067ab9 */ /* 0x000fe20000000800 */
[----:B------:R-:W-:-:S02]  /*d04c0*/  PRMT R3, R50, 0x7772, RZ ;  /* 0x0000777232037816 */ /* 0x000fc400000000ff */
[C---:B------:R-:W-:Y:S02]  /*d04d0*/  ISETP.LT.AND P2, PT, R39.reuse, UR6, !P2 ;  /* 0x0000000627007c0c */ /* 0x040fe4000d741270 */
[----:B------:R-:W-:Y:S01]  /*d04e0*/  ISETP.GE.AND P3, PT, R2, UR4, PT ;  /* 0x0000000402007c0c */ /* 0x000fe2000bf66270 */
[----:B------:R-:W-:Y:S01]  /*d04f0*/  ULDC UR4, c[0x0][0x228] ;  /* 0x00008a0000047ab9 */ /* 0x000fe20000000800 */
[----:B------:R-:W-:Y:S01]  /*d0500*/  ULDC UR6, c[0x0][0x228] ;  /* 0x00008a0000067ab9 */ /* 0x000fe20000000800 */
[----:B------:R-:W-:Y:S02]  /*d0510*/  ISETP.LT.AND P5, PT, R38, UR4, !P4 ;  /* 0x0000000426007c0c */ /* 0x000fe4000e7a1270 */
[----:B------:R-:W-:Y:S01]  /*d0520*/  ISETP.LT.AND P4, PT, R39, UR6, !P4 ;  /* 0x0000000627007c0c */ /* 0x000fe2000e781270 */
[----:B------:R-:W-:Y:S01]  /*d0530*/  VIADD R2, R0, 0x1e8 ;  /* 0x000001e800027836 */ /* 0x000fe20000000000 */
[----:B------:R-:W4:Y:S01]  /*d0540*/  LDL.LU R54, [R1+0x380] ;  /* 0x0003800001367983 */ /* 0x000f220000300800 */
[----:B------:R-:W-:Y:S01]  /*d0550*/  ULDC UR4, c[0x0][0x22c] ;  /* 0x00008b0000047ab9 */ /* 0x000fe20000000800 */
[----:B------:R-:W-:Y:S01]  /*d0560*/  PRMT R4, R50, 0x7773, RZ ;  /* 0x0000777332047816 */ /* 0x000fe200000000ff */
[----:B------:R-:W-:Y:S01]  /*d0570*/  ULDC UR6, c[0x0][0x228] ;  /* 0x00008a0000067ab9 */ /* 0x000fe20000000800 */
[----:B--2---:R0:W-:Y:S01]  /*d0580*/  @P6 STG.E.U8 desc[UR24][R52.64], R3 ;  /* 0x0000000334006986 */ /* 0x0041e2000c101118 */
[----:B------:R-:W-:-:S02]  /*d0590*/  ISETP.GE.AND P6, PT, R2, UR4, PT ;  /* 0x0000000402007c0c */ /* 0x000fc4000bfc6270 */
[----:B------:R-:W-:Y:S01]  /*d05a0*/  PRMT R2, R51, 0x7770, RZ ;  /* 0x0000777033027816 */ /* 0x000fe200000000ff */
[----:B------:R-:W-:Y:S01]  /*d05b0*/  @P2 STG.E.U8 desc[UR24][R60.64], R4 ;  /* 0x000000043c002986 */ /* 0x000fe2000c101118 */
[----:B------:R-:W-:-:S03]  /*d05c0*/  ULDC UR4, c[0x0][0x228] ;  /* 0x00008a0000047ab9 */ /* 0x000fc60000000800 */
[----:B------:R1:W-:Y:S04]  /*d05d0*/  @P5 STG.E.U8 desc[UR24][R46.64], R2 ;  /* 0x000000022e005986 */ /* 0x0003e8000c101118 */
[----:B0-----:R-:W2:Y:S01]  /*d05e0*/  LDL.LU.64 R52, [R1+0x1ce0] ;  /* 0x001ce00001347983 */ /* 0x001ea20000300a00 */
[----:B------:R-:W-:Y:S02]  /*d05f0*/  PRMT R3, R51, 0x7771, RZ ;  /* 0x0000777133037816 */ /* 0x000fe400000000ff */
[----:B------:R-:W-:Y:S02]  /*d0600*/  ISETP.LT.AND P2, PT, R38, UR4, !P3 ;  /* 0x0000000426007c0c */ /* 0x000fe4000df41270 */
[----:B------:R-:W-:Y:S01]  /*d0610*/  ISETP.LT.AND P3, PT, R39, UR6, !P3 ;  /* 0x0000000627007c0c */ /* 0x000fe2000df61270 */
[----:B------:R-:W-:Y:S01]  /*d0620*/  ULDC UR4, c[0x0][0x22c] ;  /* 0x00008b0000047ab9 */ /* 0x000fe20000000800 */
[----:B-1----:R-:W-:-:S02]  /*d0630*/  PRMT R2, R51, 0x7772, RZ ;  /* 0x0000777233027816 */ /* 0x002fc400000000ff */
[----:B------:R-:W-:Y:S01]  /*d0640*/  ISETP.LT.AND P5, PT, R38, UR8, !P6 ;  /* 0x0000000826007c0c */ /* 0x000fe2000f7a1270 */
[----:B------:R-:W-:Y:S01]  /*d0650*/  ULDC UR6, c[0x0][0x228] ;  /* 0x00008a0000067ab9 */ /* 0x000fe20000000800 */
[----:B------:R-:W-:Y:S01]  /*d0660*/  ULDC UR8, c[0x0][0x228] ;  /* 0x00008a0000087ab9 */ /* 0x000fe20000000800 */
[----:B---3--:R0:W-:Y:S04]  /*d0670*/  @P4 STG.E.U8 desc[UR24][R56.64], R3 ;  /* 0x0000000338004986 */ /* 0x0081e8000c101118 */
[----:B0-----:R-:W3:Y:S04]  /*d0680*/  LDL.LU.64 R56, [R1+0x1d00] ;  /* 0x001d000001387983 */ /* 0x001ee80000300a00 */
[----:B------:R-:W3:Y:S04]  /*d0690*/  LDL.LU.64 R36, [R1+0x1d48] ;  /* 0x001d480001247983 */ /* 0x000ee80000300a00 */
[----:B------:R-:W3:Y:S04]  /*d06a0*/  LDL.LU R50, [R1+0x384] ;  /* 0x0003840001327983 */ /* 0x000ee80000300800 */
[----:B------:R0:W-:Y:S04]  /*d06b0*/  @P2 STG.E.U8 desc[UR24][R48.64], R2 ;  /* 0x0000000230002986 */ /* 0x0001e8000c101118 */
[----:B------:R-:W3:Y:S04]  /*d06c0*/  LDL.LU.64 R60, [R1+0x1d10] ;  /* 0x001d1000013c7983 */ /* 0x000ee80000300a00 */
[----:B------:R-:W3:Y:S01]  /*d06d0*/  LDL.LU.64 R46, [R1+0x1d40] ;  /* 0x001d4000012e7983 */ /* 0x000ee20000300a00 */
[----:B0-----:R-:W-:-:S05]  /*d06e0*/  PRMT R2, R51, 0x7773, RZ ;  /* 0x0000777333027816 */ /* 0x001fca00000000ff */
[----:B----4-:R0:W-:Y:S04]  /*d06f0*/  @P3 STG.E.U8 desc[UR24][R58.64], R2 ;  /* 0x000000023a003986 */ /* 0x0101e8000c101118 */
[----:B0-----:R-:W4:Y:S01]  /*d0700*/  LDL.LU.64 R58, [R1+0x1d30] ;  /* 0x001d3000013a7983 */ /* 0x001f220000300a00 */
[----:B------:R-:W-:-:S05]  /*d0710*/  VIADD R3, R0, 0x1e9 ;  /* 0x000001e900037836 */ /* 0x000fca0000000000 */
[----:B------:R-:W-:Y:S01]  /*d0720*/  ISETP.GE.AND P4, PT, R3, UR4, PT ;  /* 0x0000000403007c0c */ /* 0x000fe2000bf86270 */
[----:B------:R-:W-:Y:S01]  /*d0730*/  VIADD R3, R0, 0x1ea ;  /* 0x000001ea00037836 */ /* 0x000fe20000000000 */
[----:B------:R-:W-:-:S04]  /*d0740*/  ULDC UR4, c[0x0][0x22c] ;  /* 0x00008b0000047ab9 */ /* 0x000fc80000000800 */
[----:B------:R-:W-:Y:S01]  /*d0750*/  ISETP.GE.AND P2, PT, R3, UR4, PT ;  /* 0x0000000403007c0c */ /* 0x000fe2000bf46270 */
[----:B------:R-:W-:Y:S02]  /*d0760*/  ULDC UR4, c[0x0][0x228] ;  /* 0x00008a0000047ab9 */ /* 0x000fe40000000800 */
[----:B------:R-:W-:Y:S02]  /*d0770*/  ISETP.LT.AND P6, PT, R39, UR4, !P6 ;  /* 0x0000000427007c0c */ /* 0x000fe4000f7c1270 */
[----:B------:R-:W-:Y:S01]  /*d0780*/  PRMT R3, R54, 0x7770, RZ ;  /* 0x0000777036037816 */ /* 0x000fe200000000ff */
[----:B------:R-:W-:Y:S01]  /*d0790*/  VIADD R2, R0, 0x1eb ;  /* 0x000001eb00027836 */ /* 0x000fe20000000000 */
[----:B------:R-:W-:-:S04]  /*d07a0*/  ULDC UR4, c[0x0][0x22c] ;  /* 0x00008b0000047ab9 */ /* 0x000fc80000000800 */
[----:B------:R-:W-:Y:S01]  /*d07b0*/  ISETP.GE.AND P3, PT, R2, UR4, PT ;  /* 0x0000000402007c0c */ /* 0x000fe2000bf66270 */
[----:B------:R-:W-:Y:S01]  /*d07c0*/  ULDC UR4, c[0x0][0x228] ;  /* 0x00008a0000047ab9 */ /* 0x000fe20000000800 */
[----:B------:R-:W-:Y:S01]  /*d07d0*/  VIADD R2, R0, 0x1ec ;  /* 0x000001ec00027836 */ /* 0x000fe20000000000 */
[----:B------:R-:W-:Y:S01]  /*d07e0*/  PRMT R4, R54, 0x7773, RZ ;  /* 0x0000777336047816 */ /* 0x000fe200000000ff */
[----:B--2---:R0:W-:Y:S01]  /*d07f0*/  @P5 STG.E.U8 desc[UR24][R52.64], R3 ;  /* 0x0000000334005986 */ /* 0x0041e2000c101118 */
[----:B------:R-:W-:Y:S02]  /*d0800*/  ISETP.LT.AND P5, PT, R38, UR6, !P4 ;  /* 0x0000000626007c0c */ /* 0x000fe4000e7a1270 */
[----:B------:R-:W-:Y:S01]  /*d0810*/  ISETP.LT.AND P4, PT, R39, UR8, !P4 ;  /* 0x0000000827007c0c */ /* 0x000fe2000e781270 */
[----:B------:R-:W-:Y:S01]  /*d0820*/  ULDC UR6, c[0x0][0x228] ;  /* 0x00008a0000067ab9 */ /* 0x000fe20000000800 */
[----:B0-----:R-:W-:-:S05]  /*d0830*/  PRMT R3, R54, 0x7771, RZ ;  /* 0x0000777136037816 */ /* 0x001fca00000000ff */
[----:B---3--:R0:W-:Y:S01]  /*d0840*/  @P6 STG.E.U8 desc[UR24][R56.64], R3 ;  /* 0x0000000338006986 */ /* 0x0081e2000c101118 */
[----:B------:R-:W-:Y:S01]  /*d0850*/  ISETP.LT.AND P6, PT, R38, UR4, !P2 ;  /* 0x0000000426007c0c */ /* 0x000fe2000d7c1270 */
[----:B------:R-:W-:Y:S01]  /*d0860*/  ULDC UR4, c[0x0][0x22c] ;  /* 0x00008b0000047ab9 */ /* 0x000fe20000000800 */
[----:B------:R-:W-:Y:S01]  /*d0870*/  ISETP.LT.AND P2, PT, R39, UR6, !P2 ;  /* 0x0000000627007c0c */ /* 0x000fe2000d741270 */
[----:B------:R-:W-:Y:S01]  /*d0880*/  ULDC UR6, c[0x0][0x228] ;  /* 0x00008a0000067ab9 */ /* 0x000fe20000000800 */
[----:B0-----:R-:W2:Y:S04]  /*d0890*/  LDL.LU.64 R56, [R1+0x1d38] ;  /* 0x001d380001387983 */ /* 0x001ea80000300a00 */
[----:B------:R-:W3:Y:S01]  /*d08a0*/  LDL.LU.64 R48, [R1+0x1d70] ;  /* 0x001d700001307983 */ /* 0x000ee20000300a00 */
[----:B------:R-:W-:-:S03]  /*d08b0*/  PRMT R3, R54, 0x7772, RZ ;  /* 0x0000777236037816 */ /* 0x000fc600000000ff */
[----:B------:R-:W3:Y:S04]  /*d08c0*/  LDL.LU.64 R52, [R1+0x1d68] ;  /* 0x001d680001347983 */ /* 0x000ee80000300a00 */
[----:B------:R-:W3:Y:S04]  /*d08d0*/  LDL.LU R51, [R1+0x388] ;  /* 0x0003880001337983 */ /* 0x000ee80000300800 */
[----:B------:R0:W-:Y:S01]  /*d08e0*/  @P5 STG.E.U8 desc[UR24][R36.64], R3 ;  /* 0x0000000324005986 */ /* 0x0001e2000c101118 */
[----:B------:R-:W-:Y:S02]  /*d08f0*/  ISETP.GE.AND P5, PT, R2, UR4, PT ;  /* 0x0000000402007c0c */ /* 0x000fe4000bfa6270 */
[----:B------:R-:W-:Y:S01]  /*d0900*/  PRMT R2, R50, 0x7770, RZ ;  /* 0x0000777032027816 */ /* 0x000fe200000000ff */
[----:B------:R-:W-:Y:S01]  /*d0910*/  @P4 STG.E.U8 desc[UR24][R60.64], R4 ;  /* 0x000000043c004986 */ /* 0x000fe2000c101118 */
[----:B------:R-:W-:-:S03]  /*d0920*/  ULDC UR4, c[0x0][0x228] ;  /* 0x00008a0000047ab9 */ /* 0x000fc60000000800 */
[----:B------:R1:W-:Y:S01]  /*d0930*/  @P6 STG.E.U8 desc[UR24][R46.64], R2 ;  /* 0x000000022e006986 */ /* 0x0003e2000c101118 */
[----:B0-----:R-:W-:-:S03]  /*d0940*/  PRMT R3, R50, 0x7771, RZ ;  /* 0x0000777132037816 */ /* 0x001fc600000000ff */
[----:B-1----:R-:W3:Y:S04]  /*d0950*/  LDL.LU.64 R46, [R1+0x1d60] ;  /* 0x001d6000012e7983 */ /* 0x002ee80000300a00 */
[----:B----4-:R0:W-:Y:S04]  /*d0960*/  @P2 STG.E.U8 desc[UR24][R58.64], R3 ;  /* 0x000000033a002986 */ /* 0x0101e8000c101118 */
[----:B0-----:R-:W4:Y:S01]  /*d0970*/  LDL.LU.64 R58, [R1+0x1da0] ;  /* 0x001da000013a7983 */ /* 0x001f220000300a00 */
[----:B------:R-:W-:Y:S01]  /*d0980*/  ISETP.LT.AND P4, PT, R38, UR4, !P3 ;  /* 0x0000000426007c0c */ /* 0x000fe2000df81270 */
[----:B------:R-:W-:Y:S01]  /*d0990*/  VIADD R3, R0, 0x1f5 ;  /* 0x000001f500037836 */ /* 0x000fe20000000000 */
[----:B------:R-:W-:Y:S01]  /*d09a0*/  ULDC UR4, c[0x0][0x228] ;  /* 0x00008a0000047ab9 */ /* 0x000fe20000000800 */
[----:B------:R-:W-:-:S02]  /*d09b0*/  PRMT R2, R50, 0x7772, RZ ;  /* 0x0000777232027816 */ /* 0x000fc400000000ff */
[----:B------:R-:W-:Y:S02]  /*d09c0*/  ISETP.LT.AND P3, PT, R39, UR4, !P3 ;  /* 0x0000000427007c0c */ /* 0x000fe4000df61270 */
[----:B------:R-:W-:Y:S02]  /*d09d0*/  ISETP.LT.AND P6, PT, R38, UR6, !P5 ;  /* 0x0000000626007c0c */ /* 0x000fe4000efc1270 */
[----:B------:R-:W-:Y:S01]  /*d09e0*/  ISETP.GE.AND P2, PT, R3, UR23, PT ;  /* 0x0000001703007c0c */ /* 0x000fe2000bf46270 */
[----:B------:R-:W-:Y:S01]  /*d09f0*/  VIADD R3, R0, 0x1ed ;  /* 0x000001ed00037836 */ /* 0x000fe20000000000 */
[----:B------:R-:W-:Y:S01]  /*d0a00*/  ULDC UR4, c[0x0][0x22c] ;  /* 0x00008b0000047ab9 */ /* 0x000fe20000000800 */
[----:B------:R-:W-:Y:S01]  /*d0a10*/  ULDC UR6, c[0x0][0x228] ;  /* 0x00008a0000067ab9 */ /* 0x000fe20000000800 */
[----:B--2---:R0:W-:Y:S02]  /*d0a20*/  @P4 STG.E.U8 desc[UR24][R56.64], R2 ;  /* 0x0000000238004986 */ /* 0x0041e4000c101118 */
[----:B------:R-:W-:Y:S01]  /*d0a30*/  ISETP.GE.AND P4, PT, R3, UR4, PT ;  /* 0x0000000403007c0c */ /* 0x000fe2000bf86270 */
[----:B------:R-:W-:-:S02]  /*d0a40*/  ULDC UR4, c[0x0][0x228] ;  /* 0x00008a0000047ab9 */ /* 0x000fc40000000800 */
[----:B------:R-:W-:Y:S02]  /*d0a50*/  ISETP.LT.AND P5, PT, R39, UR4, !P5 ;  /* 0x0000000427007c0c */ /* 0x000fe4000efa1270 */
[----:B---3--:R-:W-:Y:S01]  /*d0a60*/  PRMT R3, R51, 0x7770, RZ ;  /* 0x0000777033037816 */ /* 0x008fe200000000ff */
[----:B------:R-:W-:Y:S01]  /*d0a70*/  ULDC UR4, c[0x0][0x228] ;  /* 0x00008a0000047ab9 */ /* 0x000fe20000000800 */
[----:B0-----:R-:W2:Y:S04]  /*d0a80*/  LDL.LU.64 R56, [R1+0x1d90] ;  /* 0x001d900001387983 */ /* 0x001ea80000300a00 */
[----:B------:R-:W3:Y:S01]  /*d0a90*/  LDL.LU R54, [R1+0x38c] ;  /* 0x00038c0001367983 */ /* 0x000ee20000300800 */
[----:B------:R-:W-:-:S03]  /*d0aa0*/  PRMT R2, R50, 0x7773, RZ ;  /* 0x0000777332027816 */ /* 0x000fc600000000ff */
[----:B------:R-:W3:Y:S04]  /*d0ab0*/  LDL.LU.64 R60, [R1+0x1d88] ;  /* 0x001d8800013c7983 */ /* 0x000ee80000300a00 */
[----:B------:R0:W-:Y:S01]  /*d0ac0*/  @P3 STG.E.U8 desc[UR24][R48.64], R2 ;  /* 0x0000000230003986 */ /* 0x0001e2000c101118 */
[----:B------:R-:W-:-:S03]  /*d0ad0*/  ISETP.LT.AND P3, PT, R38, UR4, !P4 ;  /* 0x0000000426007c0c */ /* 0x000fc6000e761270 */
[----:B------:R1:W-:Y:S01]  /*d0ae0*/  @P6 STG.E.U8 desc[UR24][R52.64], R3 ;  /* 0x0000000334006986 */ /* 0x0003e2000c101118 */
[----:B------:R-:W-:-:S03]  /*d0af0*/  ULDC UR4, c[0x0][0x22c] ;  /* 0x00008b0000047ab9 */ /* 0x000fc60000000800 */
[----:B0-----:R-:W3:Y:S04]  /*d0b00*/  LDL.LU.64 R48, [R1+0x1dc8] ;  /* 0x001dc80001307983 */ /* 0x001ee80000300a00 */
[----:B-1----:R-:W3:Y:S01]  /*d0b10*/  LDL.LU.64 R52, [R1+0x1dc0] ;  /* 0x001dc00001347983 */ /* 0x002ee20000300a00 */
[----:B------:R-:W-:-:S05]  /*d0b20*/  PRMT R3, R51, 0x7771, RZ ;  /* 0x0000777133037816 */ /* 0x000fca00000000ff */
        /* <DEDUP_REMOVED lines=8> */
[----:B------:R-:W4:Y:S01]  /*d0bb0*/  LDL.LU R47, [R1+0x2d0] ;  /* 0x0002d000012f7983 */ /* 0x000f220000300800 */
[----:B------:R-:W-:Y:S01]  /*d0bc0*/  ISETP.GE.AND P6, PT, R2, UR4, PT ;  /* 0x0000000402007c0c */ /* 0x000fe2000bfc6270 */
[C---:B------:R-:W-:Y:S01]  /*d0bd0*/  VIADD R2, R0.reuse, 0x1ef ;  /* 0x000001ef00027836 */ /* 0x040fe20000000000 */
[----:B------:R-:W-:Y:S01]  /*d0be0*/  ULDC UR4, c[0x0][0x22c] ;  /* 0x00008b0000047ab9 */ /* 0x000fe20000000800 */
[----:B------:R-:W-:Y:S01]  /*d0bf0*/  VIADD R3, R0, 0x1f0 ;  /* 0x000001f000037836 */ /* 0x000fe20000000000 */
[----:B------:R-:W-:Y:S01]  /*d0c00*/  ISETP.LT.AND P5, PT, R38, UR6, !P6 ;  /* 0x0000000626007c0c */ /* 0x000fe2000f7a1270 */
[----:B------:R-:W-:Y:S01]  /*d0c10*/  ULDC UR6, c[0x0][0x228] ;  /* 0x00008a0000067ab9 */ /* 0x000fe20000000800 */
[----:B------:R-:W-:Y:S01]  /*d0c20*/  ISETP.GE.AND P3, PT, R2, UR4, PT ;  /* 0x0000000402007c0c */ /* 0x000fe2000bf66270 */
[----:B------:R-:W-:Y:S01]  /*d0c30*/  ULDC UR4, c[0x0][0x228] ;  /* 0x00008a0000047ab9 */ /* 0x000fe20000000800 */
[----:B------:R-:W4:Y:S01]  /*d0c40*/  LDL.LU.64 R50, [R1+0x1df8] ;  /* 0x001df80001327983 */ /* 0x000f220000300a00 */
[----:B------:R-:W-:Y:S01]  /*d0c50*/  ISETP.LT.AND P6, PT, R39, UR4, !P6 ;  /* 0x0000000427007c0c */ /* 0x000fe2000f7c1270 */
[----:B------:R-:W-:-:S02]  /*d0c60*/  ULDC UR4, c[0x0][0x22c] ;  /* 0x00008b0000047ab9 */ /* 0x000fc40000000800 */
[----:B--2---:R0:W-:Y:S01]  /*d0c70*/  @P4 STG.E.U8 desc[UR24][R56.64], R4 ;  /* 0x0000000438004986 */ /* 0x0041e2000c101118 */
[----:B---3--:R-:W-:Y:S02]  /*d0c80*/  PRMT R2, R54, 0x7770, RZ ;  /* 0x0000777036027816 */ /* 0x008fe400000000ff */
[----:B------:R-:W-:Y:S01]  /*d0c90*/  ISETP.LT.AND P4, PT, R38, UR6, !P3 ;  /* 0x0000000626007c0c */ /* 0x000fe2000df81270 */
[----:B------:R-:W-:Y:S02]  /*d0ca0*/  ULDC UR6, c[0x0][0x228] ;  /* 0x00008a0000067ab9 */ /* 0x000fe40000000800 */
[----:B------:R1:W-:Y:S01]  /*d0cb0*/  @P5 STG.E.U8 desc[UR24][R60.64], R2 ;  /* 0x000000023c005986 */ /* 0x0003e2000c101118 */
[----:B------:R-:W-:Y:S01]  /*d0cc0*/  ISETP.GE.AND P5, PT, R3, UR4, PT ;  /* 0x0000000403007c0c */ /* 0x000fe2000bfa6270 */
[----:B------:R-:W-:Y:S01]  /*d0cd0*/  ULDC UR4, c[0x0][0x228] ;  /* 0x00008a0000047ab9 */ /* 0x000fe20000000800 */
[C---:B------:R-:W-:Y:S02]  /*d0ce0*/  PRMT R3, R54.reuse, 0x7771, RZ ;  /* 0x0000777136037816 */ /* 0x040fe400000000ff */
[----:B------:R-:W-:Y:S01]  /*d0cf0*/  ISETP.LT.AND P3, PT, R39, UR4, !P3 ;  /* 0x0000000427007c0c */ /* 0x000fe2000df61270 */
[----:B------:R-:W-:Y:S01]  /*d0d00*/  ULDC UR4, c[0x0][0x228] ;  /* 0x00008a0000047ab9 */ /* 0x000fe20000000800 */
[----:B0-----:R-:W2:Y:S01]  /*d0d10*/  LDL.LU.64 R56, [R1+0x1dd8] ;  /* 0x001dd80001387983 */ /* 0x001ea20000300a00 */
[----:B-1----:R-:W-:-:S03]  /*d0d20*/  PRMT R2, R54, 0x7772, RZ ;  /* 0x0000777236027816 */ /* 0x002fc600000000ff */
[----:B------:R-:W-:Y:S01]  /*d0d30*/  @P6 STG.E.U8 desc[UR24][R48.64], R3 ;  /* 0x0000000330006986 */ /* 0x000fe2000c101118 */
[----:B------:R-:W-:-:S03]  /*d0d40*/  PRMT R4, R54, 0x7773, RZ ;  /* 0x0000777336047816 */ /* 0x000fc600000000ff */
[----:B------:R0:W-:Y:S04]  /*d0d50*/  @P4 STG.E.U8 desc[UR24][R52.64], R2 ;  /* 0x0000000234004986 */ /* 0x0001e8000c101118 */
[----:B0-----:R-:W3:Y:S04]  /*d0d60*/  LDL.LU.64 R52, [R1+0x1dd0] ;  /* 0x001dd00001347983 */ /* 0x001ee80000300a00 */
[----:B------:R-:W3:Y:S04]  /*d0d70*/  LDL.LU.64 R48, [R1+0x1df0] ;  /* 0x001df00001307983 */ /* 0x000ee80000300a00 */
[----:B------:R-:W3:Y:S04]  /*d0d80*/  LDL.LU R54, [R1+0x2d4] ;  /* 0x0002d40001367983 */ /* 0x000ee80000300800 */
[----:B----4-:R0:W-:Y:S04]  /*d0d90*/  @P3 STG.E.U8 desc[UR24][R58.64], R4 ;  /* 0x000000043a003986 */ /* 0x0101e8000c101118 */
[----:B0-----:R-:W4:Y:S01]  /*d0da0*/  LDL.LU.64 R58, [R1+0x1db8] ;  /* 0x001db800013a7983 */ /* 0x001f220000300a00 */
[----:B------:R-:W-:Y:S01]  /*d0db0*/  ISETP.LT.AND P4, PT, R38, UR4, !P5 ;  /* 0x0000000426007c0c */ /* 0x000fe2000ef81270 */
[----:B------:R-:W-:Y:S01]  /*d0dc0*/  VIADD R2, R0, 0x1f1 ;  /* 0x000001f100027836 */ /* 0x000fe20000000000 */
[----:B------:R-:W-:Y:S01]  /*d0dd0*/  ISETP.LT.AND P5, PT, R39, UR6, !P5 ;  /* 0x0000000627007c0c */ /* 0x000fe2000efa1270 */
[----:B------:R-:W-:Y:S01]  /*d0de0*/  ULDC UR4, c[0x0][0x22c] ;  /* 0x00008b0000047ab9 */ /* 0x000fe20000000800 */
[C---:B------:R-:W-:Y:S01]  /*d0df0*/  PRMT R3, R47.reuse, 0x7770, RZ ;  /* 0x000077702f037816 */ /* 0x040fe200000000ff */
[----:B------:R-:W-:Y:S01]  /*d0e00*/  ULDC UR6, c[0x0][0x228] ;  /* 0x00008a0000067ab9 */ /* 0x000fe20000000800 */
[----:B------:R-:W-:Y:S01]  /*d0e10*/  ISETP.GE.AND P6, PT, R2, UR4, PT ;  /* 0x0000000402007c0c */ /* 0x000fe2000bfc6270 */
[----:B------:R-:W-:Y:S01]  /*d0e20*/  VIADD R2, R0, 0x1f2 ;  /* 0x000001f200027836 */ /* 0x000fe20000000000 */
[----:B------:R-:W-:Y:S01]  /*d0e30*/  ULDC UR4, c[0x0][0x22c] ;  /* 0x00008b0000047ab9 */ /* 0x000fe20000000800 */
[----:B------:R-:W-:-:S02]  /*d0e40*/  PRMT R4, R47, 0x7771, RZ ;  /* 0x000077712f047816 */ /* 0x000fc400000000ff */
[----:B------:R-:W-:Y:S01]  /*d0e50*/  ISETP.LT.AND P3, PT, R38, UR6, !P6 ;  /* 0x0000000626007c0c */ /* 0x000fe2000f761270 */
[----:B------:R-:W-:Y:S01]  /*d0e60*/  ULDC UR6, c[0x0][0x228] ;  /* 0x00008a0000067ab9 */ /* 0x000fe20000000800 */
[----:B------:R0:W-:Y:S01]  /*d0e70*/  @P4 STG.E.U8 desc[UR24][R50.64], R3 ;  /* 0x0000000332004986 */ /* 0x0001e2000c101118 */
[----:B------:R-:W-:Y:S01]  /*d0e80*/  ISETP.GE.AND P4, PT, R2, UR4, PT ;  /* 0x0000000402007c0c */ /* 0x000fe2000bf86270 */
[----:B------:R-:W-:Y:S02]  /*d0e90*/  ULDC UR4, c[0x0][0x228] ;  /* 0x00008a0000047ab9 */ /* 0x000fe40000000800 */
[----:B------:R-:W-:Y:S02]  /*d0ea0*/  ISETP.LT.AND P6, PT, R39, UR4, !P6 ;  /* 0x0000000427007c0c */ /* 0x000fe4000f7c1270 */
[----:B------:R-:W-:Y:S01]  /*d0eb0*/  PRMT R2, R47, 0x7772, RZ ;  /* 0x000077722f027816 */ /* 0x000fe200000000ff */
[----:B------:R-:W-:Y:S01]  /*d0ec0*/  ULDC UR4, c[0x0][0x22c] ;  /* 0x00008b0000047ab9 */ /* 0x000fe20000000800 */
[----:B0-----:R-:W4:Y:S01]  /*d0ed0*/  LDL.LU.64 R50, [R1+0x1e00] ;  /* 0x001e000001327983 */ /* 0x001f220000300a00 */
[----:B------:R-:W-:-:S03]  /*d0ee0*/  VIADD R3, R0, 0x1f3 ;  /* 0x000001f300037836 */ /* 0x000fc60000000000 */
[----:B--2---:R0:W-:Y:S01]  /*d0ef0*/  @P5 STG.E.U8 desc[UR24][R56.64], R4 ;  /* 0x0000000438005986 */ /* 0x0041e2000c101118 */
[----:B------:R-:W-:Y:S01]  /*d0f00*/  ISETP.LT.AND P5, PT, R38, UR6, !P4 ;  /* 0x0000000626007c0c */ /* 0x000fe2000e7a1270 */
[----:B------:R-:W-:Y:S02]  /*d0f10*/  ULDC UR6, c[0x0][0x228] ;  /* 0x00008a0000067ab9 */ /* 0x000fe40000000800 */
[----:B0-----:R-:W2:Y:S04]  /*d0f20*/  LDL.LU.64 R56, [R1+0x1e18] ;  /* 0x001e180001387983 */ /* 0x001ea80000300a00 */
[----:B------:R-:W2:Y:S04]  /*d0f30*/  LDL.LU R61, [R1+0x2d8] ;  /* 0x0002d800013d7983 */ /* 0x000ea80000300800 */
[----:B------:R-:W2:Y:S04]  /*d0f40*/  LDL.LU.64 R6, [R1+0x1c68] ;  /* 0x001c680001067983 */ /* 0x000ea80000300a00 */
[----:B---3--:R0:W-:Y:S01]  /*d0f50*/  @P3 STG.E.U8 desc[UR24][R52.64], R2 ;  /* 0x0000000234003986 */ /* 0x0081e2000c101118 */
[----:B------:R-:W-:-:S02]  /*d0f60*/  ISETP.GE.AND P3, PT, R3, UR4, PT ;  /* 0x0000000403007c0c */ /* 0x000fc4000bf66270 */
[----:B------:R-:W-:Y:S01]  /*d0f70*/  PRMT R3, R54, 0x7770, RZ ;  /* 0x0000777036037816 */ /* 0x000fe200000000ff */
[----:B------:R-:W-:Y:S01]  /*d0f80*/  ULDC UR4, c[0x0][0x228] ;  /* 0x00008a0000047ab9 */ /* 0x000fe20000000800 */
[----:B0-----:R-:W-:Y:S01]  /*d0f90*/  PRMT R2, R47, 0x7773, RZ ;  /* 0x000077732f027816 */ /* 0x001fe200000000ff */
[----:B------:R-:W3:Y:S04]  /*d0fa0*/  LDL.LU.64 R52, [R1+0x1930] ;  /* 0x0019300001347983 */ /* 0x000ee80000300a00 */
[----:B------:R-:W-:Y:S04]  /*d0fb0*/  @P6 STG.E.U8 desc[UR24][R48.64], R2 ;  /* 0x0000000230006986 */ /* 0x000fe8000c101118 */
[----:B----4-:R0:W-:Y:S04]  /*d0fc0*/  @P5 STG.E.U8 desc[UR24][R58.64], R3 ;  /* 0x000000033a005986 */ /* 0x0101e8000c101118 */
[----:B0-----:R-:W4:Y:S01]  /*d0fd0*/  LDL.LU.64 R58, [R1+0x1b28] ;  /* 0x001b2800013a7983 */ /* 0x001f220000300a00 */
[----:B------:R-:W-:-:S02]  /*d0fe0*/  ISETP.LT.AND P4, PT, R39, UR4, !P4 ;  /* 0x0000000427007c0c */ /* 0x000fc4000e781270 */
[----:B------:R-:W-:Y:S01]  /*d0ff0*/  ISETP.LT.AND P6, PT, R38, UR6, !P3 ;  /* 0x0000000626007c0c */ /* 0x000fe2000dfc1270 */
[----:B------:R-:W-:Y:S01]  /*d1000*/  ULDC UR4, c[0x0][0x228] ;  /* 0x00008a0000047ab9 */ /* 0x000fe20000000800 */
[----:B------:R-:W4:Y:S01]  /*d1010*/  LDL.LU.64 R46, [R1+0x1a00] ;  /* 0x001a0000012e7983 */ /* 0x000f220000300a00 */
[----:B------:R-:W-:-:S03]  /*d1020*/  PRMT R3, R54, 0x7771, RZ ;  /* 0x0000777136037816 */ /* 0x000fc600000000ff */
[----:B------:R-:W4:Y:S01]  /*d1030*/  LDL.LU R36, [R1+0x2dc] ;  /* 0x0002dc0001247983 */ /* 0x000f220000300800 */
[----:B------:R-:W-:Y:S01]  /*d1040*/  ULDC UR6, c[0x0][0x228] ;  /* 0x00008a0000067ab9 */ /* 0x000fe20000000800 */
[C---:B------:R-:W-:Y:S02]  /*d1050*/  ISETP.LT.AND P3, PT, R39.reuse, UR4, !P3 ;  /* 0x0000000427007c0c */ /* 0x040fe4000df61270 */
[----:B------:R-:W4:Y:S01]  /*d1060*/  LDL.LU.64 R48, [R1+0x18c0] ;  /* 0x0018c00001307983 */ /* 0x000f220000300a00 */
[----:B------:R-:W-:Y:S01]  /*d1070*/  ULDC UR4, c[0x0][0x228] ;  /* 0x00008a0000047ab9 */ /* 0x000fe20000000800 */
[----:B------:R-:W-:Y:S01]  /*d1080*/  ISETP.LT.AND P5, PT, R38, UR6, !P1 ;  /* 0x0000000626007c0c */ /* 0x000fe2000cfa1270 */
[----:B------:R-:W-:Y:S01]  /*d1090*/  VIADD R2, R0, 0x1f6 ;  /* 0x000001f600027836 */ /* 0x000fe20000000000 */
[----:B------:R-:W-:Y:S02]  /*d10a0*/  ISETP.LT.AND P1, PT, R39, UR4, !P1 ;  /* 0x0000000427007c0c */ /* 0x000fe4000cf21270 */
[----:B------:R-:W-:Y:S01]  /*d10b0*/  PRMT R4, R54, 0x7772, RZ ;  /* 0x0000777236047816 */ /* 0x000fe200000000ff */
[----:B------:R0:W-:Y:S01]  /*d10c0*/  @P4 STG.E.U8 desc[UR24][R50.64], R3 ;  /* 0x0000000332004986 */ /* 0x0001e2000c101118 */
[----:B------:R-:W-:Y:S01]  /*d10d0*/  ULDC UR4, c[0x0][0x228] ;  /* 0x00008a0000047ab9 */ /* 0x000fe20000000800 */
[----:B------:R-:W-:-:S02]  /*d10e0*/  ISETP.GE.AND P4, PT, R2, UR21, PT ;  /* 0x0000001502007c0c */ /* 0x000fc4000bf86270 */
[----:B------:R-:W-:Y:S01]  /*d10f0*/  PRMT R2, R54, 0x7773, RZ ;  /* 0x0000777336027816 */ /* 0x000fe200000000ff */
[----:B------:R-:W-:Y:S01]  /*d1100*/  ULDC UR6, c[0x0][0x228] ;  /* 0x00008a0000067ab9 */ /* 0x000fe20000000800 */
[----:B0-----:R-:W-:Y:S01]  /*d1110*/  VIADD R3, R0, 0x1f7 ;  /* 0x000001f700037836 */ /* 0x001fe20000000000 */
[----:B------:R-:W4:Y:S04]  /*d1120*/  LDL.LU.64 R50, [R1+0x1858] ;  /* 0x0018580001327983 */ /* 0x000f280000300a00 */
[----:B--2---:R0:W-:Y:S01]  /*d1130*/  @P6 STG.E.U8 desc[UR24][R56.64], R4 ;  /* 0x0000000438006986 */ /* 0x0041e2000c101118 */
[----:B------:R-:W-:Y:S02]  /*d1140*/  ISETP.GE.AND P6, PT, R3, UR19, PT ;  /* 0x0000001303007c0c */ /* 0x000fe4000bfc6270 */
[----:B------:R-:W-:-:S02]  /*d1150*/  PRMT R5, R61, 0x7770, RZ ;  /* 0x000077703d057816 */ /* 0x000fc400000000ff */
[C---:B------:R-:W-:Y:S01]  /*d1160*/  PRMT R3, R61.reuse, 0x7771, RZ ;  /* 0x000077713d037816 */ /* 0x040fe200000000ff */
[----:B------:R1:W-:Y:S04]  /*d1170*/  @P3 STG.E.U8 desc[UR24][R6.64], R2 ;  /* 0x0000000206003986 */ /* 0x0003e8000c101118 */
[----:B0-----:R-:W2:Y:S04]  /*d1180*/  LDL.LU.64 R56, [R1+0x17f0] ;  /* 0x0017f00001387983 */ /* 0x001ea80000300a00 */
[----:B------:R-:W2:Y:S04]  /*d1190*/  LDL.LU.64 R8, [R1+0x1788] ;  /* 0x0017880001087983 */ /* 0x000ea80000300a00 */
[----:B---3--:R-:W-:Y:S01]  /*d11a0*/  @P5 STG.E.U8 desc[UR24][R52.64], R5 ;  /* 0x0000000534005986 */ /* 0x008fe2000c101118 */
[----:B-1----:R-:W-:-:S02]  /*d11b0*/  PRMT R2, R61, 0x7772, RZ ;  /* 0x000077723d027816 */ /* 0x002fc400000000ff */
[----:B------:R-:W-:Y:S01]  /*d11c0*/  PRMT R4, R61, 0x7773, RZ ;  /* 0x000077733d047816 */ /* 0x000fe200000000ff */
[----:B------:R-:W0:Y:S04]  /*d11d0*/  LDS.128 R52, [R55] ;  /* 0x0000000037347984 */ /* 0x000e280000000c00 */
[----:B----4-:R1:W-:Y:S04]  /*d11e0*/  @P1 STG.E.U8 desc[UR24][R58.64], R3 ;  /* 0x000000033a001986 */ /* 0x0103e8000c101118 */
[----:B-1----:R-:W3:Y:S01]  /*d11f0*/  LDL.LU.64 R58, [R1+0x1700] ;  /* 0x00170000013a7983 */ /* 0x002ee20000300a00 */
[----:B------:R-:W-:-:S02]  /*d1200*/  ISETP.LT.AND P5, PT, R38, UR4, !P2 ;  /* 0x0000000426007c0c */ /* 0x000fc4000d7a1270 */
[C---:B------:R-:W-:Y:S01]  /*d1210*/  ISETP.LT.AND P2, PT, R39.reuse, UR6, !P2 ;  /* 0x0000000627007c0c */ /* 0x040fe2000d741270 */
[----:B------:R-:W-:Y:S01]  /*d1220*/  ULDC UR4, c[0x0][0x228] ;  /* 0x00008a0000047ab9 */ /* 0x000fe20000000800 */
[----:B------:R-:W-:Y:S01]  /*d1230*/  ULDC UR6, c[0x0][0x228] ;  /* 0x00008a0000067ab9 */ /* 0x000fe20000000800 */
[----:B------:R-:W-:Y:S01]  /*d1240*/  ISETP.LT.AND P1, PT, R38, UR4, !P4 ;  /* 0x0000000426007c0c */ /* 0x000fe2000e721270 */
[----:B------:R-:W-:Y:S01]  /*d1250*/  ULDC UR4, c[0x0][0x228] ;  /* 0x00008a0000047ab9 */ /* 0x000fe20000000800 */
[----:B------:R-:W-:Y:S01]  /*d1260*/  ISETP.LT.AND P4, PT, R39, UR6, !P4 ;  /* 0x0000000627007c0c */ /* 0x000fe2000e781270 */
[----:B------:R-:W4:Y:S01]  /*d1270*/  LDL.LU.64 R60, [R1+0x1648] ;  /* 0x00164800013c7983 */ /* 0x000f220000300a00 */
[----:B------:R-:W-:Y:S01]  /*d1280*/  VIADD R5, R0, 0x1f9 ;  /* 0x000001f900057836 */ /* 0x000fe20000000000 */
[----:B------:R-:W-:Y:S01]  /*d1290*/  PRMT R3, R36, 0x7770, RZ ;  /* 0x0000777024037816 */ /* 0x000fe200000000ff */
[----:B------:R-:W-:Y:S01]  /*d12a0*/  VIADD R6, R0, 0x1f8 ;  /* 0x000001f800067836 */ /* 0x000fe20000000000 */
[----:B------:R-:W-:Y:S01]  /*d12b0*/  ULDC UR6, c[0x0][0x228] ;  /* 0x00008a0000067ab9 */ /* 0x000fe20000000800 */
[----:B------:R1:W-:Y:S04]  /*d12c0*/  @P5 STG.E.U8 desc[UR24][R46.64], R2 ;  /* 0x000000022e005986 */ /* 0x0003e8000c101118 */
[----:B------:R0:W-:Y:S01]  /*d12d0*/  @P2 STG.E.U8 desc[UR24][R48.64], R4 ;  /* 0x0000000430002986 */ /* 0x0001e2000c101118 */
[----:B------:R-:W-:Y:S01]  /*d12e0*/  ISETP.LT.AND P2, PT, R38, UR4, !P6 ;  /* 0x0000000426007c0c */ /* 0x000fe2000f741270 */
[----:B------:R-:W-:-:S02]  /*d12f0*/  ULDC UR4, c[0x0][0x228] ;  /* 0x00008a0000047ab9 */ /* 0x000fc40000000800 */
[----:B------:R-:W-:Y:S02]  /*d1300*/  ISETP.LT.AND P6, PT, R39, UR4, !P6 ;  /* 0x0000000427007c0c */ /* 0x000fe4000f7c1270 */
[----:B------:R-:W-:Y:S02]  /*d1310*/  ISETP.GE.AND P5, PT, R5, UR15, PT ;  /* 0x0000000f05007c0c */ /* 0x000fe4000bfa6270 */
[----:B------:R-:W-:Y:S01]  /*d1320*/  PRMT R5, R36, 0x7771, RZ ;  /* 0x0000777124057816 */ /* 0x000fe200000000ff */
[----:B------:R0:W-:Y:S01]  /*d1330*/  @P1 STG.E.U8 desc[UR24][R50.64], R3 ;  /* 0x0000000332001986 */ /* 0x0001e2000c101118 */
[----:B------:R-:W-:Y:S01]  /*d1340*/  ISETP.GE.AND P3, PT, R6, UR17, PT ;  /* 0x0000001106007c0c */ /* 0x000fe2000bf66270 */
[----:B------:R-:W-:Y:S01]  /*d1350*/  ULDC UR4, c[0x0][0x228] ;  /* 0x00008a0000047ab9 */ /* 0x000fe20000000800 */
[C---:B-1----:R-:W-:Y:S01]  /*d1360*/  PRMT R2, R36.reuse, 0x7772, RZ ;  /* 0x0000777224027816 */ /* 0x042fe200000000ff */
[----:B------:R-:W4:Y:S04]  /*d1370*/  LDL.LU.64 R46, [R1+0x1580] ;  /* 0x00158000012e7983 */ /* 0x000f280000300a00 */
[----:B0-----:R-:W4:Y:S01]  /*d1380*/  LDL.LU.64 R48, [R1+0x14c8] ;  /* 0x0014c80001307983 */ /* 0x001f220000300a00 */
[----:B------:R-:W-:-:S03]  /*d1390*/  PRMT R3, R36, 0x7773, RZ ;  /* 0x0000777324037816 */ /* 0x000fc600000000ff */
[----:B------:R-:W4:Y:S04]  /*d13a0*/  LDL.LU.64 R50, [R1+0x1400] ;  /* 0x0014000001327983 */ /* 0x000f280000300a00 */
[----:B--2---:R0:W-:Y:S04]  /*d13b0*/  @P4 STG.E.U8 desc[UR24][R56.64], R5 ;  /* 0x0000000538004986 */ /* 0x0041e8000c101118 */
[----:B------:R-:W-:Y:S04]  /*d13c0*/  @P2 STG.E.U8 desc[UR24][R8.64], R2 ;  /* 0x0000000208002986 */ /* 0x000fe8000c101118 */
[----:B0-----:R-:W2:Y:S04]  /*d13d0*/  LDL.LU.64 R56, [R1+0x1348] ;  /* 0x0013480001387983 */ /* 0x001ea80000300a00 */
[----:B---3--:R0:W-:Y:S04]  /*d13e0*/  @P6 STG.E.U8 desc[UR24][R58.64], R3 ;  /* 0x000000033a006986 */ /* 0x0081e8000c101118 */
[----:B0-----:R-:W3:Y:S01]  /*d13f0*/  LDL.LU.64 R58, [R1+0x1240] ;  /* 0x00124000013a7983 */ /* 0x001ee20000300a00 */
[----:B------:R-:W-:Y:S01]  /*d1400*/  ISETP.LT.AND P4, PT, R38, UR6, !P3 ;  /* 0x0000000626007c0c */ /* 0x000fe2000df81270 */
[----:B------:R-:W-:-:S02]  /*d1410*/  VIADD R4, R0, 0x1fb ;  /* 0x000001fb00047836 */ /* 0x000fc40000000000 */
[----:B------:R-:W-:Y:S01]  /*d1420*/  VIADD R6, R0, 0x1fa ;  /* 0x000001fa00067836 */ /* 0x000fe20000000000 */
[----:B------:R-:W-:Y:S01]  /*d1430*/  ULDC UR6, c[0x0][0x228] ;  /* 0x00008a0000067ab9 */ /* 0x000fe20000000800 */
[----:B------:R-:W-:Y:S01]  /*d1440*/  ISETP.LT.AND P3, PT, R39, UR4, !P3 ;  /* 0x0000000427007c0c */ /* 0x000fe2000df61270 */
[----:B------:R-:W3:Y:S01]  /*d1450*/  LDL.LU.64 R10, [R1+0x1188] ;  /* 0x00118800010a7983 */ /* 0x000ee20000300a00 */
[----:B------:R-:W-:Y:S02]  /*d1460*/  ISETP.GE.AND P2, PT, R4, UR11, PT ;  /* 0x0000000b04007c0c */ /* 0x000fe4000bf46270 */
[----:B------:R-:W-:Y:S02]  /*d1470*/  PRMT R4, R52, 0x7770, RZ ;  /* 0x0000777034047816 */ /* 0x000fe400000000ff */
[----:B------:R-:W-:Y:S01]  /*d1480*/  ISETP.GE.AND P1, PT, R6, UR13, PT ;  /* 0x0000000d06007c0c */ /* 0x000fe2000bf26270 */
[----:B------:R-:W-:Y:S01]  /*d1490*/  ULDC UR4, c[0x0][0x228] ;  /* 0x00008a0000047ab9 */ /* 0x000fe20000000800 */
[----:B------:R-:W3:Y:S01]  /*d14a0*/  LDL.LU.64 R8, [R1+0x10b0] ;  /* 0x0010b00001087983 */ /* 0x000ee20000300a00 */
[----:B------:R-:W-:-:S03]  /*d14b0*/  ISETP.LT.AND P6, PT, R38, UR6, !P5 ;  /* 0x0000000626007c0c */ /* 0x000fc6000efc1270 */
[----:B------:R-:W3:Y:S01]  /*d14c0*/  LDL.LU.64 R36, [R1+0xff8] ;  /* 0x000ff80001247983 */ /* 0x000ee20000300a00 */
[----:B------:R-:W-:Y:S01]  /*d14d0*/  ULDC UR6, c[0x0][0x228] ;  /* 0x00008a0000067ab9 */ /* 0x000fe20000000800 */
[C---:B------:R-:W-:Y:S02]  /*d14e0*/  ISETP.LT.AND P5, PT, R39.reuse, UR4, !P5 ;  /* 0x0000000427007c0c */ /* 0x040fe4000efa1270 */
[----:B----4-:R0:W-:Y:S01]  /*d14f0*/  @P4 STG.E.U8 desc[UR24][R60.64], R4 ;  /* 0x000000043c004986 */ /* 0x0101e2000c101118 */
[----:B------:R-:W-:Y:S01]  /*d1500*/  ULDC UR4, c[0x0][0x228] ;  /* 0x00008a0000047ab9 */ /* 0x000fe20000000800 */
[----:B------:R-:W-:Y:S02]  /*d1510*/  ISETP.LT.AND P4, PT, R38, UR6, !P1 ;  /* 0x0000000626007c0c */ /* 0x000fe4000cf81270 */
[----:B------:R-:W-:Y:S02]  /*d1520*/  ISETP.LT.AND P1, PT, R39, UR4, !P1 ;  /* 0x0000000427007c0c */ /* 0x000fe4000cf21270 */
[----:B------:R-:W-:-:S02]  /*d1530*/  PRMT R2, R52, 0x7771, RZ ;  /* 0x0000777134027816 */ /* 0x000fc400000000ff */
[C---:B------:R-:W-:Y:S02]  /*d1540*/  PRMT R5, R52.reuse, 0x7772, RZ ;  /* 0x0000777234057816 */ /* 0x040fe400000000ff */
[----:B------:R-:W-:Y:S02]  /*d1550*/  PRMT R52, R52, 0x7773, RZ ;  /* 0x0000777334347816 */ /* 0x000fe400000000ff */
[C---:B------:R-:W-:Y:S01]  /*d1560*/  PRMT R3, R53.reuse, 0x7770, RZ ;  /* 0x0000777035037816 */ /* 0x040fe200000000ff */
[----:B------:R-:W-:Y:S01]  /*d1570*/  VIADD R6, R0, 0x1fc ;  /* 0x000001fc00067836 */ /* 0x000fe20000000000 */
[----:B------:R1:W-:Y:S04]  /*d1580*/  @P3 STG.E.U8 desc[UR24][R46.64], R2 ;  /* 0x000000022e003986 */ /* 0x0003e8000c101118 */
[----:B0-----:R-:W4:Y:S04]  /*d1590*/  LDL.LU.64 R60, [R1+0xaa8] ;  /* 0x000aa800013c7983 */ /* 0x001f280000300a00 */
[----:B------:R0:W-:Y:S04]  /*d15a0*/  @P6 STG.E.U8 desc[UR24][R48.64], R5 ;  /* 0x0000000530006986 */ /* 0x0001e8000c101118 */
[----:B------:R0:W-:Y:S01]  /*d15b0*/  @P5 STG.E.U8 desc[UR24][R50.64], R52 ;  /* 0x0000003432005986 */ /* 0x0001e2000c101118 */
[----:B------:R-:W-:Y:S01]  /*d15c0*/  ULDC UR4, c[0x0][0x228] ;  /* 0x00008a0000047ab9 */ /* 0x000fe20000000800 */
[----:B------:R-:W-:Y:S01]  /*d15d0*/  ULDC UR6, c[0x0][0x228] ;  /* 0x00008a0000067ab9 */ /* 0x000fe20000000800 */
[----:B-1----:R-:W-:Y:S01]  /*d15e0*/  PRMT R2, R53, 0x7771, RZ ;  /* 0x0000777135027816 */ /* 0x002fe200000000ff */
[----:B------:R-:W4:Y:S04]  /*d15f0*/  LDL.LU.64 R46, [R1+0x9e0] ;  /* 0x0009e000012e7983 */ /* 0x000f280000300a00 */
[----:B0-----:R-:W4:Y:S04]  /*d1600*/  LDL.LU.64 R48, [R1+0x948] ;  /* 0x0009480001307983 */ /* 0x001f280000300a00 */
[----:B------:R-:W4:Y:S04]  /*d1610*/  LDL.LU.64 R50, [R1+0x828] ;  /* 0x0008280001327983 */ /* 0x000f280000300a00 */
[----:B--2---:R0:W-:Y:S04]  /*d1620*/  @P4 STG.E.U8 desc[UR24][R56.64], R3 ;  /* 0x0000000338004986 */ /* 0x0041e8000c101118 */
[----:B0-----:R-:W2:Y:S04]  /*d1630*/  LDL.LU.64 R56, [R1+0x130] ;  /* 0x0001300001387983 */ /* 0x001ea80000300a00 */
[----:B---3--:R0:W-:Y:S04]  /*d1640*/  @P1 STG.E.U8 desc[UR24][R58.64], R2 ;  /* 0x000000023a001986 */ /* 0x0081e8000c101118 */
[----:B0-----:R-:W3:Y:S01]  /*d1650*/  LDL.LU.64 R58, [R1+0x8c0] ;  /* 0x0008c000013a7983 */ /* 0x001ee20000300a00 */
[----:B------:R-:W-:-:S02]  /*d1660*/  ISETP.GE.AND P3, PT, R6, UR9, PT ;  /* 0x0000000906007c0c */ /* 0x000fc4000bf66270 */
[----:B------:R-:W-:Y:S01]  /*d1670*/  ISETP.LT.AND P5, PT, R38, UR4, !P2 ;  /* 0x0000000426007c0c */ /* 0x000fe2000d7a1270 */
[----:B------:R-:W-:Y:S01]  /*d1680*/  ULDC UR4, c[0x0][0x228] ;  /* 0x00008a0000047ab9 */ /* 0x000fe20000000800 */
[----:B------:R-:W-:Y:S01]  /*d1690*/  VIADD R4, R0, 0x1fd ;  /* 0x000001fd00047836 */ /* 0x000fe20000000000 */
[----:B------:R-:W-:Y:S02]  /*d16a0*/  ISETP.LT.AND P4, PT, R39, UR4, !P2 ;  /* 0x0000000427007c0c */ /* 0x000fe4000d781270 */
[----:B------:R-:W-:Y:S02]  /*d16b0*/  ISETP.LT.AND P6, PT, R38, UR6, !P3 ;  /* 0x0000000626007c0c */ /* 0x000fe4000dfc1270 */
[----:B------:R-:W-:Y:S01]  /*d16c0*/  PRMT R3, R54, 0x7770, RZ ;  /* 0x0000777036037816 */ /* 0x000fe200000000ff */
[----:B------:R-:W-:Y:S01]  /*d16d0*/  ULDC UR4, c[0x0][0x228] ;  /* 0x00008a0000047ab9 */ /* 0x000fe20000000800 */
[----:B------:R-:W-:Y:S01]  /*d16e0*/  ISETP.GE.AND P2, PT, R4, UR7, PT ;  /* 0x0000000704007c0c */ /* 0x000fe2000bf46270 */
[----:B------:R-:W-:Y:S01]  /*d16f0*/  VIADD R4, R0, 0x1fe ;  /* 0x000001fe00047836 */ /* 0x000fe20000000000 */
[----:B------:R-:W-:-:S02]  /*d1700*/  PRMT R0, R53, 0x7772, RZ ;  /* 0x0000777235007816 */ /* 0x000fc400000000ff */
[----:B------:R-:W-:Y:S02]  /*d1710*/  PRMT R53, R53, 0x7773, RZ ;  /* 0x0000777335357816 */ /* 0x000fe400000000ff */
[----:B------:R-:W-:Y:S01]  /*d1720*/  ISETP.LT.AND P3, PT, R39, UR4, !P3 ;  /* 0x0000000427007c0c */ /* 0x000fe2000df61270 */
[----:B------:R-:W-:Y:S01]  /*d1730*/  ULDC UR4, c[0x0][0x228] ;  /* 0x00008a0000047ab9 */ /* 0x000fe20000000800 */
[----:B------:R-:W-:Y:S01]  /*d1740*/  ISETP.GE.AND P1, PT, R4, UR5, PT ;  /* 0x0000000504007c0c */ /* 0x000fe2000bf26270 */
[----:B------:R0:W-:Y:S04]  /*d1750*/  @P5 STG.E.U8 desc[UR24][R10.64], R0 ;  /* 0x000000000a005986 */ /* 0x0001e8000c101118 */
[----:B------:R-:W-:Y:S01]  /*d1760*/  @P4 STG.E.U8 desc[UR24][R8.64], R53 ;  /* 0x0000003508004986 */ /* 0x000fe2000c101118 */
[----:B------:R-:W-:-:S03]  /*d1770*/  ULDC UR5, c[0x0][0x228] ;  /* 0x00008a0000057ab9 */ /* 0x000fc60000000800 */
[----:B------:R1:W-:Y:S01]  /*d1780*/  @P6 STG.E.U8 desc[UR24][R36.64], R3 ;  /* 0x0000000324006986 */ /* 0x0003e2000c101118 */
[----:B------:R-:W-:Y:S01]  /*d1790*/  ULDC UR6, c[0x0][0x228] ;  /* 0x00008a0000067ab9 */ /* 0x000fe20000000800 */
[C---:B------:R-:W-:Y:S01]  /*d17a0*/  ISETP.LT.AND P6, PT, R38.reuse, UR5, !P2 ;  /* 0x0000000526007c0c */ /* 0x040fe2000d7c1270 */
[----:B------:R-:W-:Y:S01]  /*d17b0*/  ULDC UR5, c[0x0][0x228] ;  /* 0x00008a0000057ab9 */ /* 0x000fe20000000800 */
[C---:B------:R-:W-:Y:S01]  /*d17c0*/  ISETP.LT.AND P2, PT, R39.reuse, UR4, !P2 ;  /* 0x0000000427007c0c */ /* 0x040fe2000d741270 */
[----:B------:R-:W-:Y:S01]  /*d17d0*/  ULDC UR7, c[0x0][0x228] ;  /* 0x00008a0000077ab9 */ /* 0x000fe20000000800 */
[C---:B------:R-:W-:Y:S02]  /*d17e0*/  ISETP.LT.AND P5, PT, R38.reuse, UR6, !P1 ;  /* 0x0000000626007c0c */ /* 0x040fe4000cfa1270 */
[----:B------:R-:W-:Y:S02]  /*d17f0*/  ISETP.LT.AND P1, PT, R39, UR5, !P1 ;  /* 0x0000000527007c0c */ /* 0x000fe4000cf21270 */
[----:B------:R-:W-:-:S02]  /*d1800*/  ISETP.LT.AND P4, PT, R38, UR7, !P0 ;  /* 0x0000000726007c0c */ /* 0x000fc4000c781270 */
[----:B------:R-:W-:Y:S02]  /*d1810*/  ISETP.LT.AND P0, PT, R39, UR7, !P0 ;  /* 0x0000000727007c0c */ /* 0x000fe4000c701270 */
[C---:B0-----:R-:W-:Y:S02]  /*d1820*/  PRMT R0, R54.reuse, 0x7771, RZ ;  /* 0x0000777136007816 */ /* 0x041fe400000000ff */
[C---:B------:R-:W-:Y:S02]  /*d1830*/  PRMT R2, R54.reuse, 0x7772, RZ ;  /* 0x0000777236027816 */ /* 0x040fe400000000ff */
[----:B------:R-:W-:Y:S02]  /*d1840*/  PRMT R54, R54, 0x7773, RZ ;  /* 0x0000777336367816 */ /* 0x000fe400000000ff */
[C---:B-1----:R-:W-:Y:S02]  /*d1850*/  PRMT R3, R55.reuse, 0x7770, RZ ;  /* 0x0000777037037816 */ /* 0x042fe400000000ff */
[----:B------:R-:W-:-:S02]  /*d1860*/  PRMT R4, R55, 0x7771, RZ ;  /* 0x0000777137047816 */ /* 0x000fc400000000ff */
[C---:B------:R-:W-:Y:S01]  /*d1870*/  PRMT R5, R55.reuse, 0x7772, RZ ;  /* 0x0000777237057816 */ /* 0x040fe200000000ff */
[----:B----4-:R0:W-:Y:S04]  /*d1880*/  @P3 STG.E.U8 desc[UR24][R60.64], R0 ;  /* 0x000000003c003986 */ /* 0x0101e8000c101118 */
[----:B------:R0:W-:Y:S04]  /*d1890*/  @P6 STG.E.U8 desc[UR24][R46.64], R2 ;  /* 0x000000022e006986 */ /* 0x0001e8000c101118 */
[----:B------:R0:W-:Y:S04]  /*d18a0*/  @P2 STG.E.U8 desc[UR24][R48.64], R54 ;  /* 0x0000003630002986 */ /* 0x0001e8000c101118 */
[----:B------:R0:W-:Y:S01]  /*d18b0*/  @P5 STG.E.U8 desc[UR24][R50.64], R3 ;  /* 0x0000000332005986 */ /* 0x0001e2000c101118 */
[----:B------:R-:W-:-:S03]  /*d18c0*/  PRMT R55, R55, 0x7773, RZ ;  /* 0x0000777337377816 */ /* 0x000fc600000000ff */
[----:B--2---:R0:W-:Y:S04]  /*d18d0*/  @P1 STG.E.U8 desc[UR24][R56.64], R4 ;  /* 0x0000000438001986 */ /* 0x0041e8000c101118 */
[----:B---3--:R0:W-:Y:S01]  /*d18e0*/  @P4 STG.E.U8 desc[UR24][R58.64], R5 ;  /* 0x000000053a004986 */ /* 0x0081e2000c101118 */
[----:B------:R-:W-:Y:S05]  /*d18f0*/  @!P0 EXIT ;  /* 0x000000000000894d */ /* 0x000fea0003800000 */
[----:B0-----:R-:W2:Y:S04]  /*d1900*/  LDL.LU.64 R58, [R1+0x6c0] ;  /* 0x0006c000013a7983 */ /* 0x001ea80000300a00 */
[----:B--2---:R-:W-:Y:S01]  /*d1910*/  STG.E.U8 desc[UR24][R58.64], R55 ;  /* 0x000000373a007986 */ /* 0x004fe2000c101118 */
[----:B------:R-:W-:Y:S05]  /*d1920*/  EXIT ;  /* 0x000000000000794d */ /* 0x000fea0003800000 */
.L_x_2:
[----:B------:R-:W-:-:S00]  /*d1930*/  BRA `(.L_x_2) ;  /* 0xfffffffc00fc7947 */ /* 0x000fc0000383ffff */
[----:B------:R-:W-:-:S00]  /*d1940*/  NOP ;  /* 0x0000000000007918 */ /* 0x000fc00000000000 */
        /* <DEDUP_REMOVED lines=11> */
.L_x_3:


//--------------------- .nv.shared.matmul_kernel  --------------------------
	.section	.nv.shared.matmul_kernel,"aw",@nobits
	.sectionflags	@""
	.align	16
	.zero		1024


//--------------------- .nv.shared.reserved.0     --------------------------
	.section	.nv.shared.reserved.0,"aw",@nobits
	.weak		__nv_reservedSMEM_offset_0_alias
	.size		__nv_reservedSMEM_offset_0_alias, 0, 0
	.other		__nv_reservedSMEM_offset_0_alias,@"STO_CUDA_RESERVED_SHARED STV_DEFAULT"
__nv_reservedSMEM_offset_0_alias:
	.zero		0


//--------------------- .nv.constant0.matmul_kernel --------------------------
	.section	.nv.constant0.matmul_kernel,"a",@progbits
	.sectionflags	@""
	.align	4
.nv.constant0.matmul_kernel:
	.zero		608


//--------------------- SYMBOLS --------------------------

	.type		.nv.reservedSmem.offset0,@object
	.size		.nv.reservedSmem.offset0,0x4
